def matmul_kernel(
    a_ptr,
    b_ptr,
    c_ptr,
    M,
    N,
    K,
    stride_am,
    stride_ak,
    stride_bk,
    stride_bn,
    stride_cm,
    stride_cn,
    BLOCK_M: tl.constexpr,
    BLOCK_N: tl.constexpr,
    BLOCK_K: tl.constexpr,
    GROUP_M: tl.constexpr,
):
    pid = tl.program_id(axis=0)
    num_pid_m = tl.cdiv(M, BLOCK_M)
    num_pid_n = tl.cdiv(N, BLOCK_N)
    num_pid_in_group = GROUP_M * num_pid_n
    group_id = pid // num_pid_in_group
    first_pid_m = group_id * GROUP_M
    group_size_m = min(num_pid_m - first_pid_m, GROUP_M)
    pid_m = first_pid_m + ((pid % num_pid_in_group) % group_size_m)
    pid_n = (pid % num_pid_in_group) // group_size_m

    offs_am = (pid_m * BLOCK_M + tl.arange(0, BLOCK_M)) % M
    offs_bn = (pid_n * BLOCK_N + tl.arange(0, BLOCK_N)) % N
    offs_k = tl.arange(0, BLOCK_K)
    a_ptrs = a_ptr + offs_am[:, None] * stride_am + offs_k[None, :] * stride_ak
    b_ptrs = b_ptr + offs_k[:, None] * stride_bk + offs_bn[None, :] * stride_bn

    acc = tl.zeros((BLOCK_M, BLOCK_N), dtype=tl.float32)
    for kk in range(0, tl.cdiv(K, BLOCK_K)):
        a = tl.load(a_ptrs, mask=offs_k[None, :] < K - kk * BLOCK_K, other=0.0)
        b = tl.load(b_ptrs, mask=offs_k[:, None] < K - kk * BLOCK_K, other=0.0)
        acc = tl.dot(a, b, acc)
        a_ptrs += BLOCK_K * stride_ak
        b_ptrs += BLOCK_K * stride_bk

    c = acc.to(c_ptr.dtype.element_ty)
    offs_cm = pid_m * BLOCK_M + tl.arange(0, BLOCK_M)
    offs_cn = pid_n * BLOCK_N + tl.arange(0, BLOCK_N)
    c_ptrs = c_ptr + offs_cm[:, None] * stride_cm + offs_cn[None, :] * stride_cn
    mask = (offs_cm[:, None] < M) & (offs_cn[None, :] < N)
    tl.store(c_ptrs, c, mask=mask)

# config = {"BLOCK_K": 64, "BLOCK_M": 256, "BLOCK_N": 256, "GROUP_M": 8, "arch": "sm_100", "dtype": "bf16", "num_ctas": 1, "num_stages": 3, "num_warps": 4}
# arch = sm_100


// ===== COMPILED SASS (sm_100a) =====

	.target	sm_100a

	.elftype	@"ET_EXEC"


//--------------------- .note.nv.tkinfo           --------------------------
	.section	.note.nv.tkinfo,"",@"SHT_NOTE"
	.sectionflags	@"SHF_NOTE_NV_TKINFO"
	.tkinfo
        /*0018*/ 	.word	0x00000081
        /*0030*/ 	.string	""
        /*0030*/ 	.string	"ptxas-blackwell"
        /*0030*/ 	.string	"Cuda compilation tools, release 12.9, V12.9.86"
        /*0030*/ 	.string	"Build cuda_12.9.r12.9/compiler.36037853_0"
        /*0030*/ 	.string	"-v  -suppress-debug-info  -lineinfo  -arch sm_100a "



//--------------------- .note.nv.cuver            --------------------------
	.section	.note.nv.cuver,"",@"SHT_NOTE"
	.sectionflags	@"SHF_NOTE_NV_CUVER"
        /*0018*/ 	.short	0x0001
        /*001a*/ 	.short	0x0064
        /*001c*/ 	.short	0x0001
        /*001e*/ 	.short	0x0000
        /*0020*/ 	.short	0x0001
        /*0022*/ 	.short	0x0000


//--------------------- .nv.info                  --------------------------
	.section	.nv.info,"",@"SHT_CUDA_INFO"
	.align	4


	//----- nvinfo : EIATTR_REGCOUNT
	.align		4
        /*0000*/ 	.byte	0x04, 0x2f
        /*0002*/ 	.short	(.L_4 - .L_3)
	.align		4
.L_3:
        /*0004*/ 	.word	index@(matmul_kernel)
        /*0008*/ 	.word	0x00000060


	//----- nvinfo : EIATTR_FRAME_SIZE
	.align		4
.L_4:
        /*000c*/ 	.byte	0x04, 0x11
        /*000e*/ 	.short	(.L_6 - .L_5)
	.align		4
.L_5:
        /*0010*/ 	.word	index@($__internal_2_$__cuda_sm10x_tcgen05_guardrail_trap_unallocated_columns_being_dealloced)
        /*0014*/ 	.word	0x00001040


	//----- nvinfo : EIATTR_FRAME_SIZE
	.align		4
.L_6:
        /*0018*/ 	.byte	0x04, 0x11
        /*001a*/ 	.short	(.L_8 - .L_7)
	.align		4
.L_7:
        /*001c*/ 	.word	index@($__internal_1_$__cuda_sm10x_tcgen05_guardrail_trap_phase_invalid_during_alloc)
        /*0020*/ 	.word	0x00001040


	//----- nvinfo : EIATTR_FRAME_SIZE
	.align		4
.L_8:
        /*0024*/ 	.byte	0x04, 0x11
        /*0026*/ 	.short	(.L_10 - .L_9)
	.align		4
.L_9:
        /*0028*/ 	.word	index@($__internal_0_$__cuda_sm10x_tcgen05_guardrail_trap_col_being_dealloced_not_returned_by_alloc)
        /*002c*/ 	.word	0x00001040


	//----- nvinfo : EIATTR_FRAME_SIZE
	.align		4
.L_10:
        /*0030*/ 	.byte	0x04, 0x11
        /*0032*/ 	.short	(.L_12 - .L_11)
	.align		4
.L_11:
        /*0034*/ 	.word	index@(matmul_kernel)
        /*0038*/ 	.word	0x00001040


	//----- nvinfo : EIATTR_MIN_STACK_SIZE
	.align		4
.L_12:
        /*003c*/ 	.byte	0x04, 0x12
        /*003e*/ 	.short	(.L_14 - .L_13)
	.align		4
.L_13:
        /*0040*/ 	.word	index@(matmul_kernel)
        /*0044*/ 	.word	0x00001040
.L_14:


//--------------------- .nv.info.matmul_kernel    --------------------------
	.section	.nv.info.matmul_kernel,"",@"SHT_CUDA_INFO"
	.sectionflags	@""
	.align	4


	//----- nvinfo : EIATTR_CUDA_API_VERSION
	.align		4
        /*0000*/ 	.byte	0x04, 0x37
        /*0002*/ 	.short	(.L_16 - .L_15)
.L_15:
        /*0004*/ 	.word	0x00000081


	//----- nvinfo : EIATTR_KPARAM_INFO
	.align		4
.L_16:
        /*0008*/ 	.byte	0x04, 0x17
        /*000a*/ 	.short	(.L_18 - .L_17)
.L_17:
        /*000c*/ 	.word	0x00000000
        /*0010*/ 	.short	0x000d
        /*0012*/ 	.short	0x0048
        /*0014*/ 	.byte	0x00, 0xf4, 0x21, 0x00


	//----- nvinfo : EIATTR_KPARAM_INFO
	.align		4
.L_18:
        /*0018*/ 	.byte	0x04, 0x17
        /*001a*/ 	.short	(.L_20 - .L_19)
.L_19:
        /*001c*/ 	.word	0x00000000
        /*0020*/ 	.short	0x000c
        /*0022*/ 	.short	0x0040
        /*0024*/ 	.byte	0x00, 0xf4, 0x21, 0x00


	//----- nvinfo : EIATTR_KPARAM_INFO
	.align		4
.L_20:
        /*0028*/ 	.byte	0x04, 0x17
        /*002a*/ 	.short	(.L_22 - .L_21)
.L_21:
        /*002c*/ 	.word	0x00000000
        /*0030*/ 	.short	0x000b
        /*0032*/ 	.short	0x0038
        /*0034*/ 	.byte	0x00, 0xf0, 0x11, 0x00


	//----- nvinfo : EIATTR_KPARAM_INFO
	.align		4
.L_22:
        /*0038*/ 	.byte	0x04, 0x17
        /*003a*/ 	.short	(.L_24 - .L_23)
.L_23:
        /*003c*/ 	.word	0x00000000
        /*0040*/ 	.short	0x000a
        /*0042*/ 	.short	0x0034
        /*0044*/ 	.byte	0x00, 0xf0, 0x11, 0x00


	//----- nvinfo : EIATTR_KPARAM_INFO
	.align		4
.L_24:
        /*0048*/ 	.byte	0x04, 0x17
        /*004a*/ 	.short	(.L_26 - .L_25)
.L_25:
        /*004c*/ 	.word	0x00000000
        /*0050*/ 	.short	0x0009
        /*0052*/ 	.short	0x0030
        /*0054*/ 	.byte	0x00, 0xf0, 0x11, 0x00


	//----- nvinfo : EIATTR_KPARAM_INFO
	.align		4
.L_26:
        /*0058*/ 	.byte	0x04, 0x17
        /*005a*/ 	.short	(.L_28 - .L_27)
.L_27:
        /*005c*/ 	.word	0x00000000
        /*0060*/ 	.short	0x0008
        /*0062*/ 	.short	0x002c
        /*0064*/ 	.byte	0x00, 0xf0, 0x11, 0x00


	//----- nvinfo : EIATTR_KPARAM_INFO
	.align		4
.L_28:
        /*0068*/ 	.byte	0x04, 0x17
        /*006a*/ 	.short	(.L_30 - .L_29)
.L_29:
        /*006c*/ 	.word	0x00000000
        /*0070*/ 	.short	0x0007
        /*0072*/ 	.short	0x0028
        /*0074*/ 	.byte	0x00, 0xf0, 0x11, 0x00


	//----- nvinfo : EIATTR_KPARAM_INFO
	.align		4
.L_30:
        /*0078*/ 	.byte	0x04, 0x17
        /*007a*/ 	.short	(.L_32 - .L_31)
.L_31:
        /*007c*/ 	.word	0x00000000
        /*0080*/ 	.short	0x0006
        /*0082*/ 	.short	0x0024
        /*0084*/ 	.byte	0x00, 0xf0, 0x11, 0x00


	//----- nvinfo : EIATTR_KPARAM_INFO
	.align		4
.L_32:
        /*0088*/ 	.byte	0x04, 0x17
        /*008a*/ 	.short	(.L_34 - .L_33)
.L_33:
        /*008c*/ 	.word	0x00000000
        /*0090*/ 	.short	0x0005
        /*0092*/ 	.short	0x0020
        /*0094*/ 	.byte	0x00, 0xf0, 0x11, 0x00


	//----- nvinfo : EIATTR_KPARAM_INFO
	.align		4
.L_34:
        /*0098*/ 	.byte	0x04, 0x17
        /*009a*/ 	.short	(.L_36 - .L_35)
.L_35:
        /*009c*/ 	.word	0x00000000
        /*00a0*/ 	.short	0x0004
        /*00a2*/ 	.short	0x001c
        /*00a4*/ 	.byte	0x00, 0xf0, 0x11, 0x00


	//----- nvinfo : EIATTR_KPARAM_INFO
	.align		4
.L_36:
        /*00a8*/ 	.byte	0x04, 0x17
        /*00aa*/ 	.short	(.L_38 - .L_37)
.L_37:
        /*00ac*/ 	.word	0x00000000
        /*00b0*/ 	.short	0x0003
        /*00b2*/ 	.short	0x0018
        /*00b4*/ 	.byte	0x00, 0xf0, 0x11, 0x00


	//----- nvinfo : EIATTR_KPARAM_INFO
	.align		4
.L_38:
        /*00b8*/ 	.byte	0x04, 0x17
        /*00ba*/ 	.short	(.L_40 - .L_39)
.L_39:
        /*00bc*/ 	.word	0x00000000
        /*00c0*/ 	.short	0x0002
        /*00c2*/ 	.short	0x0010
        /*00c4*/ 	.byte	0x00, 0xf4, 0x21, 0x00


	//----- nvinfo : EIATTR_KPARAM_INFO
	.align		4
.L_40:
        /*00c8*/ 	.byte	0x04, 0x17
        /*00ca*/ 	.short	(.L_42 - .L_41)
.L_41:
        /*00cc*/ 	.word	0x00000000
        /*00d0*/ 	.short	0x0001
        /*00d2*/ 	.short	0x0008
        /*00d4*/ 	.byte	0x00, 0xf4, 0x21, 0x00


	//----- nvinfo : EIATTR_KPARAM_INFO
	.align		4
.L_42:
        /*00d8*/ 	.byte	0x04, 0x17
        /*00da*/ 	.short	(.L_44 - .L_43)
.L_43:
        /*00dc*/ 	.word	0x00000000
        /*00e0*/ 	.short	0x0000
        /*00e2*/ 	.short	0x0000
        /*00e4*/ 	.byte	0x00, 0xf4, 0x21, 0x00


	//----- nvinfo : EIATTR_AT_ENTRY_FRAGMENTS
	.align		4
.L_44:
        /*00e8*/ 	.byte	0x04, 0x4f
        /*00ea*/ 	.short	(.L_46 - .L_45)


	//   ....[0]....
.L_45:
        /*00ec*/ 	.word	0x00000004


	//----- nvinfo : EIATTR_RESERVED_SMEM_USED
	.align		4
.L_46:
        /*00f0*/ 	.byte	0x01, 0x41
	.zero		2


	//----- nvinfo : EIATTR_SPARSE_MMA_MASK
	.align		4
        /*00f4*/ 	.byte	0x03, 0x50
        /*00f6*/ 	.short	0x0000


	//----- nvinfo : EIATTR_TCGEN05_1CTA_USED
	.align		4
        /*00f8*/ 	.byte	0x01, 0x51
	.zero		2


	//----- nvinfo : EIATTR_MAXREG_COUNT
	.align		4
        /*00fc*/ 	.byte	0x03, 0x1b
        /*00fe*/ 	.short	0x00ff


	//----- nvinfo : EIATTR_NUM_BARRIERS
	.align		4
        /*0100*/ 	.byte	0x02, 0x4c
        /*0102*/ 	.byte	0x01
	.zero		1


	//----- nvinfo : EIATTR_ANNOTATIONS
	.align		4
        /*0104*/ 	.byte	0x04, 0x55
        /*0106*/ 	.short	(.L_48 - .L_47)


	//   ....[0]....
.L_47:
        /*0108*/ 	.word	0x00000001
        /*010c*/ 	.byte	0x70, 0x0a, 0x00, 0x00, 0x01, 0x00, 0x00, 0x00, 0xe0, 0x0a, 0x00, 0x00, 0x01, 0x00, 0x00, 0x00
        /* <DEDUP_REMOVED lines=2296> */
        /*909c*/ 	.byte	0x40, 0x68, 0x03, 0x00


	//----- nvinfo : EIATTR_INT_WARP_WIDE_INSTR_OFFSETS
	.align		4
.L_48:
        /*90a0*/ 	.byte	0x04, 0x31
        /*90a2*/ 	.short	(.L_50 - .L_49)


	//   ....[0]....
.L_49:
        /*90a4*/ 	.word	0x000060d0


	//   ....[1]....
        /*90a8*/ 	.word	0x000060e0


	//   ....[2]....
        /*90ac*/ 	.word	0x0000dcc0


	//   ....[3]....
        /*90b0*/ 	.word	0x00036d30


	//   ....[4]....
        /*90b4*/ 	.word	0x00036d80


	//----- nvinfo : EIATTR_COOP_GROUP_MASK_REGIDS
	.align		4
.L_50:
        /*90b8*/ 	.byte	0x04, 0x29
        /*90ba*/ 	.short	(.L_52 - .L_51)


	//   ....[0]....
.L_51:
        /*90bc*/ 	.word	0xffffffff


	//   ....[1]....
        /*90c0*/ 	.word	0xffffffff


	//   ....[2]....
        /*90c4*/ 	.word	0xffffffff


	//   ....[3]....
        /*90c8*/ 	.word	0xffffffff


	//----- nvinfo : EIATTR_COOP_GROUP_INSTR_OFFSETS
	.align		4
.L_52:
        /*90cc*/ 	.byte	0x04, 0x28
        /*90ce*/ 	.short	(.L_54 - .L_53)


	//   ....[0]....
.L_53:
        /*90d0*/ 	.word	0x00000070


	//   ....[1]....
        /*90d4*/ 	.word	0x00000330


	//   ....[2]....
        /*90d8*/ 	.word	0x00036bc0


	//   ....[3]....
        /*90dc*/ 	.word	0x00036e30


	//----- nvinfo : EIATTR_VRC_CTA_INIT_COUNT
	.align		4
.L_54:
        /*90e0*/ 	.byte	0x02, 0x4a
        /*90e2*/ 	.byte	0x80
	.zero		1


	//----- nvinfo : EIATTR_MBARRIER_INSTR_OFFSETS
	.align		4
        /*90e4*/ 	.byte	0x04, 0x39
        /*90e6*/ 	.short	(.L_56 - .L_55)


	//   ....[0]....
.L_55:
        /*90e8*/ 	.word	0x00006300
        /*90ec*/ 	.word	0x000000ff
        /*90f0*/ 	.word	0x00000000
        /*90f4*/ 	.short	0x0100
        /*90f6*/ 	.byte	0x0b
	.zero		1


	//   ....[1]....
        /*90f8*/ 	.word	0x0000dcf0
        /*90fc*/ 	.word	0x000000ff
        /*9100*/ 	.word	0x00020008
        /*9104*/ 	.short	0x0100
        /*9106*/ 	.byte	0x09
	.zero		1


	//   ....[2]....
        /*9108*/ 	.word	0x00018d70
        /*910c*/ 	.word	0x000000ff
        /*9110*/ 	.word	0x00000000
        /*9114*/ 	.short	0x010a
        /*9116*/ 	.byte	0x0b
	.zero		1


	//   ....[3]....
        /*9118*/ 	.word	0x00023f20
        /*911c*/ 	.word	0x000000ff
        /*9120*/ 	.word	0x00000000
        /*9124*/ 	.short	0x010a
        /*9126*/ 	.byte	0x0b
	.zero		1


	//   ....[4]....
        /*9128*/ 	.word	0x00023fe0
        /*912c*/ 	.word	0x000000ff
        /*9130*/ 	.word	0x00020000
        /*9134*/ 	.short	0x0108
        /*9136*/ 	.byte	0x09
	.zero		1


	//   ....[5]....
        /*9138*/ 	.word	0x000240a0
        /*913c*/ 	.word	0x000000ff
        /*9140*/ 	.word	0x00020008
        /*9144*/ 	.short	0x0108
        /*9146*/ 	.byte	0x09
	.zero		1


	//   ....[6]....
        /*9148*/ 	.word	0x00036e50
        /*914c*/ 	.word	0x000000ff
        /*9150*/ 	.word	0x00000000
        /*9154*/ 	.short	0x010a
        /*9156*/ 	.byte	0x0b
	.zero		1


	//   ....[7]....
        /*9158*/ 	.word	0x00036e80
        /*915c*/ 	.word	0x000000ff
        /*9160*/ 	.word	0x00000000
        /*9164*/ 	.short	0x010a
        /*9166*/ 	.byte	0x0b
	.zero		1


	//----- nvinfo : EIATTR_NUM_MBARRIERS
	.align		4
.L_56:
        /*9168*/ 	.byte	0x03, 0x38
        /*916a*/ 	.short	0x0002


	//----- nvinfo : EIATTR_EXIT_INSTR_OFFSETS
	.align		4
        /*916c*/ 	.byte	0x04, 0x1c
        /*916e*/ 	.short	(.L_58 - .L_57)


	//   ....[0]....
.L_57:
        /*9170*/ 	.word	0x00036e40


	//----- nvinfo : EIATTR_REQNTID
	.align		4
.L_58:
        /*9174*/ 	.byte	0x04, 0x10
        /*9176*/ 	.short	(.L_60 - .L_59)
.L_59:
        /*9178*/ 	.word	0x00000080
        /*917c*/ 	.word	0x00000001
        /*9180*/ 	.word	0x00000001


	//----- nvinfo : EIATTR_CRS_STACK_SIZE
	.align		4
.L_60:
        /*9184*/ 	.byte	0x04, 0x1e
        /*9186*/ 	.short	(.L_62 - .L_61)
.L_61:
        /*9188*/ 	.word	0x00000000


	//----- nvinfo : EIATTR_CBANK_PARAM_SIZE
	.align		4
.L_62:
        /*918c*/ 	.byte	0x03, 0x19
        /*918e*/ 	.short	0x0050


	//----- nvinfo : EIATTR_PARAM_CBANK
	.align		4
        /*9190*/ 	.byte	0x04, 0x0a
        /*9192*/ 	.short	(.L_64 - .L_63)
	.align		4
.L_63:
        /*9194*/ 	.word	index@(.nv.constant0.matmul_kernel)
        /*9198*/ 	.short	0x0380
        /*919a*/ 	.short	0x0050


	//----- nvinfo : EIATTR_SW_WAR
	.align		4
.L_64:
        /*919c*/ 	.byte	0x04, 0x36
        /*919e*/ 	.short	(.L_66 - .L_65)
.L_65:
        /*91a0*/ 	.word	0x00000008
.L_66:


//--------------------- .nv.compat                --------------------------
	.section	.nv.compat,"",@"SHT_CUDA_COMPAT_INFO"
	.align	4
        /*0000*/ 	.byte	0x02, 0x02, 0x02, 0x00, 0x02, 0x05, 0x05, 0x00, 0x02, 0x03, 0x00, 0x00, 0x02, 0x06, 0x01, 0x00


//--------------------- .nv.callgraph             --------------------------
	.section	.nv.callgraph,"",@"SHT_CUDA_CALLGRAPH"
	.align	4
	.sectionentsize	8
	.align		4
        /*0000*/ 	.word	0x00000000
	.align		4
        /*0004*/ 	.word	0xffffffff
	.align		4
        /*0008*/ 	.word	0x00000000
	.align		4
        /*000c*/ 	.word	0xfffffffe
	.align		4
        /*0010*/ 	.word	0x00000000
	.align		4
        /*0014*/ 	.word	0xfffffffd
	.align		4
        /*0018*/ 	.word	0x00000000
	.align		4
        /*001c*/ 	.word	0xfffffffc


//--------------------- .text.matmul_kernel       --------------------------
	.section	.text.matmul_kernel,"ax",@progbits
	.align	128
        .global         matmul_kernel
        .type           matmul_kernel,@function
        .size           matmul_kernel,(.L_x_20 - matmul_kernel)
        .other          matmul_kernel,@"STO_CUDA_ENTRY STV_DEFAULT"
matmul_kernel:
.text.matmul_kernel:
[----:B------:R-:W0:Y:S01]  /*0000*/  LDC R1, c[0x0][0x37c] ;  /* 0x0000df00ff017b82 */ /* 0x000e220000000800 */
[----:B------:R-:W1:Y:S01]  /*0010*/  S2R R3, SR_TID.X ;  /* 0x0000000000037919 */ /* 0x000e620000002100 */
[----:B0-----:R-:W-:Y:S01]  /*0020*/  VIADD R1, R1, 0xffffefc0 ;  /* 0xffffefc001017836 */ /* 0x001fe20000000000 */
[----:B-1----:R-:W-:-:S13]  /*0030*/  ISETP.GE.U32.AND P0, PT, R3, 0x20, PT ;  /* 0x000000200300780c */ /* 0x002fda0003f06070 */
[----:B------:R-:W-:Y:S02]  /*0040*/  VOTEU.ANY UP0, P0 ;  /* 0x0000000000ff7886 */ /* 0x000fe40000000100 */
[----:B------:R-:W-:Y:S05]  /*0050*/  BRA.U UP0, `(.L_x_0) ;  /* 0x0000000100b87547 */ /* 0x000fea000b800000 */
[----:B------:R-:W0:Y:S01]  /*0060*/  S2UR UR6, SR_CgaCtaId ;  /* 0x00000000000679c3 */ /* 0x000e220000008800 */
[----:B------:R-:W-:Y:S01]  /*0070*/  NOP ;  /* 0x0000000000007918 */ /* 0x000fe20000000000 */
[----:B------:R-:W-:Y:S02]  /*0080*/  UMOV UR4, 0x40 ;  /* 0x0000004000047882 */ /* 0x000fe40000000000 */
[----:B0-----:R-:W-:-:S09]  /*0090*/  ULEA UR4, UR6, UR4, 0x18 ;  /* 0x0000000406047291 */ /* 0x001fd2000f8ec0ff */
[----:B------:R-:W0:Y:S01]  /*00a0*/  LDS.U8 R0, [UR4] ;  /* 0x00000004ff007984 */ /* 0x000e220008000000 */
[----:B------:R-:W-:Y:S02]  /*00b0*/  UMOV UR4, 0x400 ;  /* 0x0000040000047882 */ /* 0x000fe40000000000 */
[----:B------:R-:W-:Y:S01]  /*00c0*/  ULEA UR4, UR6, UR4, 0x18 ;  /* 0x0000000406047291 */ /* 0x000fe2000f8ec0ff */
[----:B0-----:R-:W-:-:S13]  /*00d0*/  ISETP.NE.AND P0, PT, R0, RZ, PT ;  /* 0x000000ff0000720c */ /* 0x001fda0003f05270 */
[----:B------:R-:W-:Y:S05]  /*00e0*/  @P0 BRA `(.L_x_1) ;  /* 0x00000000007c0947 */ /* 0x000fea0003800000 */
[----:B------:R-:W-:-:S13]  /*00f0*/  ELECT P0, URZ, PT ;  /* 0x0000000000ff782f */ /* 0x000fda0003800000 */
[----:B------:R-:W-:Y:S05]  /*0100*/  @!P0 BRA `(.L_x_2) ;  /* 0x0000000000848947 */ /* 0x000fea0003800000 */
[----:B------:R-:W-:Y:S01]  /*0110*/  UMOV UR5, 0x10 ;  /* 0x0000001000057882 */ /* 0x000fe20000000000 */
[----:B------:R-:W-:Y:S02]  /*0120*/  IMAD.MOV.U32 R7, RZ, RZ, 0x1 ;  /* 0x00000001ff077424 */ /* 0x000fe400078e00ff */
[----:B------:R-:W-:Y:S02]  /*0130*/  IMAD.MOV.U32 R5, RZ, RZ, 0xffff ;  /* 0x0000ffffff057424 */ /* 0x000fe400078e00ff */
[----:B------:R-:W-:Y:S04]  /*0140*/  DEPBAR.LE SB0, 0x36 ;  /* 0x00008d800000791a */ /* 0x000fe80000000000 */
[----:B------:R-:W0:Y:S02]  /*0150*/  UTCATOMSWS.FIND_AND_SET.ALIGN UP1, UR5, UR5 ;  /* 0x00000005000575e3 */ /* 0x000e240008020800 */
[----:B0-----:R-:W-:-:S04]  /*0160*/  PLOP3.LUT P0, PT, PT, PT, UP1, 0x80, 0x8 ;  /* 0x000000000008781c */ /* 0x001fc80003f0f018 */
[----:B------:R-:W-:-:S04]  /*0170*/  SEL R0, RZ, 0xffffffff, !P0 ;  /* 0xffffffffff007807 */ /* 0x000fc80004000000 */
[----:B------:R-:W-:Y:S01]  /*0180*/  ISETP.NE.AND P0, PT, R0, RZ, PT ;  /* 0x000000ff0000720c */ /* 0x000fe20003f05270 */
[----:B------:R-:W-:-:S12]  /*0190*/  IMAD.U32 R0, RZ, RZ, UR5 ;  /* 0x00000005ff007e24 */ /* 0x000fd8000f8e00ff */
[----:B------:R-:W-:Y:S05]  /*01a0*/  @P0 BRA `(.L_x_3) ;  /* 0x0000000000240947 */ /* 0x000fea0003800000 */
.L_x_4:
[----:B------:R-:W-:Y:S05]  /*01b0*/  NANOSLEEP 0x64 ;  /* 0x000000640000795d */ /* 0x000fea0003800000 */
[----:B------:R-:W-:-:S05]  /*01c0*/  UMOV UR5, 0x10 ;  /* 0x0000001000057882 */ /* 0x000fca0000000000 */
[----:B------:R-:W-:Y:S04]  /*01d0*/  DEPBAR.LE SB0, 0x36 ;  /* 0x00008d800000791a */ /* 0x000fe80000000000 */
[----:B------:R-:W0:Y:S02]  /*01e0*/  UTCATOMSWS.FIND_AND_SET.ALIGN UP1, UR5, UR5 ;  /* 0x00000005000575e3 */ /* 0x000e240008020800 */
[----:B0-----:R-:W-:-:S04]  /*01f0*/  PLOP3.LUT P0, PT, PT, PT, UP1, 0x80, 0x8 ;  /* 0x000000000008781c */ /* 0x001fc80003f0f018 */
[----:B------:R-:W-:-:S04]  /*0200*/  SEL R0, RZ, 0xffffffff, !P0 ;  /* 0xffffffffff007807 */ /* 0x000fc80004000000 */
[----:B------:R-:W-:Y:S01]  /*0210*/  ISETP.NE.AND P0, PT, R0, RZ, PT ;  /* 0x000000ff0000720c */ /* 0x000fe20003f05270 */
[----:B------:R-:W-:-:S12]  /*0220*/  IMAD.U32 R0, RZ, RZ, UR5 ;  /* 0x00000005ff007e24 */ /* 0x000fd8000f8e00ff */
[----:B------:R-:W-:Y:S05]  /*0230*/  @!P0 BRA `(.L_x_4) ;  /* 0xfffffffc00dc8947 */ /* 0x000fea000383ffff */
.L_x_3:
[C---:B------:R-:W-:Y:S01]  /*0240*/  VIADD R4, R0.reuse, 0x10 ;  /* 0x0000001000047836 */ /* 0x040fe20000000000 */
[----:B------:R-:W-:Y:S01]  /*0250*/  UMOV UR5, 0x50 ;  /* 0x0000005000057882 */ /* 0x000fe20000000000 */
[----:B------:R-:W-:Y:S01]  /*0260*/  SHF.L.U32 R2, R5, R0, RZ ;  /* 0x0000000005027219 */ /* 0x000fe200000006ff */
[----:B------:R-:W-:Y:S01]  /*0270*/  ULEA UR5, UR6, UR5, 0x18 ;  /* 0x0000000506057291 */ /* 0x000fe2000f8ec0ff */
[----:B------:R-:W-:Y:S01]  /*0280*/  IMAD.SHL.U32 R0, R0, 0x20, RZ ;  /* 0x0000002000007824 */ /* 0x000fe200078e00ff */
[----:B------:R-:W-:-:S04]  /*0290*/  SHF.L.U32 R5, R7, R4, RZ ;  /* 0x0000000407057219 */ /* 0x000fc800000006ff */
[----:B------:R-:W-:-:S05]  /*02a0*/  LOP3.LUT R2, R5, R2, RZ, 0xfc, !PT ;  /* 0x0000000205027212 */ /* 0x000fca00078efcff */
[----:B------:R0:W-:Y:S04]  /*02b0*/  ATOMS.OR RZ, [UR5], R2 ;  /* 0x00000002ffff798c */ /* 0x0001e8000b000005 */
[----:B------:R0:W-:Y:S01]  /*02c0*/  STS [UR4], R0 ;  /* 0x00000000ff007988 */ /* 0x0001e20008000804 */
[----:B------:R-:W-:Y:S05]  /*02d0*/  BRA `(.L_x_2) ;  /* 0x0000000000107947 */ /* 0x000fea0003800000 */
.L_x_1:
[----:B------:R-:W-:Y:S01]  /*02e0*/  IMAD.MOV.U32 R0, RZ, RZ, -0x1 ;  /* 0xffffffffff007424 */ /* 0x000fe200078e00ff */
[----:B------:R-:W-:-:S04]  /*02f0*/  MOV R4, 0x320 ;  /* 0x0000032000047802 */ /* 0x000fc80000000f00 */
[----:B------:R0:W-:Y:S03]  /*0300*/  STS [UR4], R0 ;  /* 0x00000000ff007988 */ /* 0x0001e60008000804 */
[----:B0-----:R-:W-:Y:S05]  /*0310*/  CALL.REL.NOINC `($__internal_1_$__cuda_sm10x_tcgen05_guardrail_trap_phase_invalid_during_alloc) ;  /* 0x0000036800f07944 */ /* 0x001fea0003c00000 */
.L_x_2:
[----:B------:R-:W-:Y:S05]  /*0320*/  WARPSYNC.ALL ;  /* 0x0000000000007948 */ /* 0x000fea0003800000 */
[----:B------:R-:W-:Y:S01]  /*0330*/  NOP ;  /* 0x0000000000007918 */ /* 0x000fe20000000000 */
.L_x_0:
[----:B------:R-:W1:Y:S01]  /*0340*/  LDC.64 R54, c[0x0][0x398] ;  /* 0x0000e600ff367b82 */ /* 0x000e620000000a00 */
[----:B------:R-:W2:Y:S01]  /*0350*/  S2R R7, SR_CTAID.X ;  /* 0x0000000000077919 */ /* 0x000ea20000002500 */
[----:B------:R-:W-:Y:S01]  /*0360*/  UMOV UR9, 0x400 ;  /* 0x0000040000097882 */ /* 0x000fe20000000000 */
[--C-:B------:R-:W-:Y:S01]  /*0370*/  SHF.R.U32.HI R15, RZ, 0x5, R3.reuse ;  /* 0x00000005ff0f7819 */ /* 0x100fe20000011603 */
[----:B------:R-:W3:Y:S01]  /*0380*/  LDCU.128 UR12, c[0x0][0x380] ;  /* 0x00007000ff0c77ac */ /* 0x000ee20008000c00 */
[----:B------:R-:W-:Y:S02]  /*0390*/  LOP3.LUT R92, R3, 0x3f, RZ, 0xc0, !PT ;  /* 0x0000003f035c7812 */ /* 0x000fe400078ec0ff */
[----:B------:R-:W-:Y:S01]  /*03a0*/  SHF.R.U32.HI R90, RZ, 0x6, R3 ;  /* 0x00000006ff5a7819 */ /* 0x000fe20000011603 */
[----:B------:R-:W4:Y:S01]  /*03b0*/  S2UR UR4, SR_CgaCtaId ;  /* 0x00000000000479c3 */ /* 0x000f220000008800 */
[----:B------:R-:W0:Y:S02]  /*03c0*/  LDCU.64 UR24, c[0x0][0x358] ;  /* 0x00006b00ff1877ac */ /* 0x000e240008000a00 */
[----:B------:R-:W-:Y:S01]  /*03d0*/  SGXT.U32 R90, R90, 0x1 ;  /* 0x000000015a5a781a */ /* 0x000fe20000000000 */
[----:B------:R-:W-:-:S04]  /*03e0*/  UMOV UR6, 0x1 ;  /* 0x0000000100067882 */ /* 0x000fc80000000000 */
[----:B------:R-:W5:Y:S01]  /*03f0*/  LDC.64 R86, c[0x0][0x3a0] ;  /* 0x0000e800ff567b82 */ /* 0x000f620000000a00 */
[----:B01----:R-:W-:Y:S01]  /*0400*/  VIADD R0, R55, 0xff ;  /* 0x000000ff37007836 */ /* 0x003fe20000000000 */
[----:B------:R-:W-:-:S04]  /*0410*/  IABS R91, R55 ;  /* 0x00000037005b7213 */ /* 0x000fc80000000000 */
[----:B------:R-:W-:Y:S01]  /*0420*/  SHF.R.S32.HI R5, RZ, 0x1f, R0 ;  /* 0x0000001fff057819 */ /* 0x000fe20000011400 */
[----:B----4-:R-:W-:-:S03]  /*0430*/  ULEA UR9, UR4, UR9, 0x18 ;  /* 0x0000000904097291 */ /* 0x010fc6000f8ec0ff */
[----:B------:R-:W-:Y:S01]  /*0440*/  LEA.HI R5, R5, R0, RZ, 0x8 ;  /* 0x0000000005057211 */ /* 0x000fe200078f40ff */
[----:B------:R-:W-:Y:S01]  /*0450*/  BAR.SYNC.DEFER_BLOCKING 0x0 ;  /* 0x0000000000007b1d */ /* 0x000fe20000010000 */
[----:B--2---:R-:W-:Y:S01]  /*0460*/  IABS R8, R7 ;  /* 0x0000000700087213 */ /* 0x004fe20000000000 */
[----:B------:R-:W-:Y:S01]  /*0470*/  UIADD3 UR11, UPT, UPT, UR9, 0x20000, URZ ;  /* 0x00020000090b7890 */ /* 0x000fe2000fffe0ff */
[----:B------:R-:W-:-:S05]  /*0480*/  SHF.R.S32.HI R5, RZ, 0x8, R5 ;  /* 0x00000008ff057819 */ /* 0x000fca0000011405 */
[----:B------:R-:W-:-:S05]  /*0490*/  IMAD.SHL.U32 R2, R5, 0x8, RZ ;  /* 0x0000000805027824 */ /* 0x000fca00078e00ff */
[-C--:B------:R-:W-:Y:S02]  /*04a0*/  IABS R9, R2.reuse ;  /* 0x0000000200097213 */ /* 0x080fe40000000000 */
[----:B------:R-:W-:Y:S02]  /*04b0*/  IABS R10, R2 ;  /* 0x00000002000a7213 */ /* 0x000fe40000000000 */
[----:B------:R-:W0:Y:S01]  /*04c0*/  I2F.RP R0, R9 ;  /* 0x0000000900007306 */ /* 0x000e220000209400 */
[----:B------:R-:W1:Y:S07]  /*04d0*/  LDS R14, [UR9] ;  /* 0x00000009ff0e7984 */ /* 0x000e6e0008000800 */
[----:B0-----:R-:W0:Y:S02]  /*04e0*/  MUFU.RCP R0, R0 ;  /* 0x0000000000007308 */ /* 0x001e240000001000 */
[----:B0-----:R-:W-:-:S02]  /*04f0*/  VIADD R4, R0, 0xffffffe ;  /* 0x0ffffffe00047836 */ /* 0x001fc40000000000 */
[----:B------:R-:W-:-:S04]  /*0500*/  IMAD.MOV R0, RZ, RZ, -R10 ;  /* 0x000000ffff007224 */ /* 0x000fc800078e0a0a */
[----:B------:R0:W2:Y:S02]  /*0510*/  F2I.FTZ.U32.TRUNC.NTZ R5, R4 ;  /* 0x0000000400057305 */ /* 0x0000a4000021f000 */
[----:B0-----:R-:W-:Y:S01]  /*0520*/  IMAD.MOV.U32 R4, RZ, RZ, RZ ;  /* 0x000000ffff047224 */ /* 0x001fe200078e00ff */
[----:B-1----:R-:W-:Y:S01]  /*0530*/  R2UR UR8, R14 ;  /* 0x000000000e0872ca */ /* 0x002fe200000e0000 */
[----:B--2---:R-:W-:-:S04]  /*0540*/  IMAD.MOV R6, RZ, RZ, -R5 ;  /* 0x000000ffff067224 */ /* 0x004fc800078e0a05 */
[----:B------:R-:W-:Y:S02]  /*0550*/  IMAD R11, R6, R9, RZ ;  /* 0x00000009060b7224 */ /* 0x000fe400078e02ff */
[----:B------:R-:W-:Y:S02]  /*0560*/  IMAD.MOV.U32 R6, RZ, RZ, R8 ;  /* 0x000000ffff067224 */ /* 0x000fe400078e0008 */
[----:B------:R-:W-:Y:S01]  /*0570*/  IMAD.HI.U32 R5, R5, R11, R4 ;  /* 0x0000000b05057227 */ /* 0x000fe200078e0004 */
[----:B------:R-:W-:-:S05]  /*0580*/  IABS R11, R54 ;  /* 0x00000036000b7213 */ /* 0x000fca0000000000 */
[----:B------:R-:W-:-:S04]  /*0590*/  IMAD.HI.U32 R5, R5, R6, RZ ;  /* 0x0000000605057227 */ /* 0x000fc800078e00ff */
[----:B------:R-:W-:Y:S01]  /*05a0*/  IMAD R0, R5, R0, R6 ;  /* 0x0000000005007224 */ /* 0x000fe200078e0206 */
[----:B------:R-:W-:Y:S04]  /*05b0*/  BAR.SYNC.DEFER_BLOCKING 0x0 ;  /* 0x0000000000007b1d */ /* 0x000fe80000010000 */
[----:B------:R-:W-:-:S13]  /*05c0*/  ISETP.GT.U32.AND P1, PT, R9, R0, PT ;  /* 0x000000000900720c */ /* 0x000fda0003f24070 */
[----:B------:R-:W-:Y:S02]  /*05d0*/  @!P1 IMAD.IADD R0, R0, 0x1, -R9 ;  /* 0x0000000100009824 */ /* 0x000fe400078e0a09 */
[----:B------:R-:W-:Y:S01]  /*05e0*/  @!P1 VIADD R5, R5, 0x1 ;  /* 0x0000000105059836 */ /* 0x000fe20000000000 */
[----:B------:R-:W-:Y:S02]  /*05f0*/  ISETP.NE.AND P1, PT, R2, RZ, PT ;  /* 0x000000ff0200720c */ /* 0x000fe40003f25270 */
[----:B------:R-:W-:Y:S02]  /*0600*/  ISETP.GE.U32.AND P0, PT, R0, R9, PT ;  /* 0x000000090000720c */ /* 0x000fe40003f06070 */
[----:B------:R-:W-:-:S04]  /*0610*/  LOP3.LUT R0, R7, R2, RZ, 0x3c, !PT ;  /* 0x0000000207007212 */ /* 0x000fc800078e3cff */
[----:B------:R-:W-:Y:S01]  /*0620*/  ISETP.GE.AND P2, PT, R0, RZ, PT ;  /* 0x000000ff0000720c */ /* 0x000fe20003f46270 */
[----:B------:R-:W-:-:S06]  /*0630*/  VIADD R0, R54, 0xff ;  /* 0x000000ff36007836 */ /* 0x000fcc0000000000 */
[----:B------:R-:W-:-:S04]  /*0640*/  @P0 VIADD R5, R5, 0x1 ;  /* 0x0000000105050836 */ /* 0x000fc80000000000 */
[----:B------:R-:W-:Y:S01]  /*0650*/  IMAD.MOV.U32 R4, RZ, RZ, R5 ;  /* 0x000000ffff047224 */ /* 0x000fe200078e0005 */
[----:B------:R-:W-:-:S03]  /*0660*/  SHF.R.S32.HI R5, RZ, 0x1f, R0 ;  /* 0x0000001fff057819 */ /* 0x000fc60000011400 */
[----:B------:R-:W-:Y:S01]  /*0670*/  @!P2 IMAD.MOV R4, RZ, RZ, -R4 ;  /* 0x000000ffff04a224 */ /* 0x000fe200078e0a04 */
[----:B------:R-:W-:Y:S02]  /*0680*/  @!P1 LOP3.LUT R4, RZ, R2, RZ, 0x33, !PT ;  /* 0x00000002ff049212 */ /* 0x000fe400078e33ff */
[----:B------:R-:W-:-:S03]  /*0690*/  LEA.HI R5, R5, R0, RZ, 0x8 ;  /* 0x0000000005057211 */ /* 0x000fc600078f40ff */
[----:B------:R-:W-:Y:S02]  /*06a0*/  IMAD.SHL.U32 R8, R4, 0x8, RZ ;  /* 0x0000000804087824 */ /* 0x000fe400078e00ff */
[----:B------:R-:W-:-:S03]  /*06b0*/  IMAD.MOV R4, RZ, RZ, -R4 ;  /* 0x000000ffff047224 */ /* 0x000fc600078e0a04 */
[----:B------:R-:W-:Y:S01]  /*06c0*/  LEA.HI.SX32 R5, R5, -R8, 0x18 ;  /* 0x8000000805057211 */ /* 0x000fe200078fc2ff */
[----:B------:R-:W-:Y:S02]  /*06d0*/  IMAD R10, R2, R4, R7 ;  /* 0x00000004020a7224 */ /* 0x000fe400078e0207 */
[----:B------:R-:W-:Y:S01]  /*06e0*/  IMAD.MOV.U32 R4, RZ, RZ, RZ ;  /* 0x000000ffff047224 */ /* 0x000fe200078e00ff */
[----:B------:R-:W-:Y:S02]  /*06f0*/  VIMNMX R13, PT, PT, R5, 0x8, PT ;  /* 0x00000008050d7848 */ /* 0x000fe40003fe0100 */
[----:B------:R-:W-:Y:S02]  /*0700*/  IABS R2, R10 ;  /* 0x0000000a00027213 */ /* 0x000fe40000000000 */
[----:B------:R-:W-:-:S04]  /*0710*/  IABS R9, R13 ;  /* 0x0000000d00097213 */ /* 0x000fc80000000000 */
[----:B------:R-:W0:Y:S08]  /*0720*/  I2F.RP R0, R9 ;  /* 0x0000000900007306 */ /* 0x000e300000209400 */
[----:B0-----:R-:W0:Y:S02]  /*0730*/  MUFU.RCP R0, R0 ;  /* 0x0000000000007308 */ /* 0x001e240000001000 */
[----:B0-----:R-:W-:-:S06]  /*0740*/  VIADD R5, R0, 0xffffffe ;  /* 0x0ffffffe00057836 */ /* 0x001fcc0000000000 */
[----:B------:R-:W0:Y:S02]  /*0750*/  F2I.FTZ.U32.TRUNC.NTZ R5, R5 ;  /* 0x0000000500057305 */ /* 0x000e24000021f000 */
[----:B0-----:R-:W-:-:S04]  /*0760*/  IMAD.MOV R6, RZ, RZ, -R5 ;  /* 0x000000ffff067224 */ /* 0x001fc800078e0a05 */
[----:B------:R-:W-:Y:S01]  /*0770*/  IMAD R7, R6, R9, RZ ;  /* 0x0000000906077224 */ /* 0x000fe200078e02ff */
[----:B------:R-:W-:-:S03]  /*0780*/  IABS R6, R13 ;  /* 0x0000000d00067213 */ /* 0x000fc60000000000 */
[----:B------:R-:W-:Y:S01]  /*0790*/  IMAD.HI.U32 R4, R5, R7, R4 ;  /* 0x0000000705047227 */ /* 0x000fe200078e0004 */
[----:B------:R-:W-:-:S03]  /*07a0*/  LOP3.LUT R7, R3, 0x7f, RZ, 0xc0, !PT ;  /* 0x0000007f03077812 */ /* 0x000fc600078ec0ff */
[----:B------:R-:W-:Y:S02]  /*07b0*/  IMAD.MOV.U32 R5, RZ, RZ, R2 ;  /* 0x000000ffff057224 */ /* 0x000fe400078e0002 */
[----:B------:R-:W-:Y:S01]  /*07c0*/  IMAD.MOV R0, RZ, RZ, -R6 ;  /* 0x000000ffff007224 */ /* 0x000fe200078e0a06 */
[----:B------:R-:W0:Y:S01]  /*07d0*/  I2F.RP R2, R11 ;  /* 0x0000000b00027306 */ /* 0x000e220000209400 */
[----:B------:R-:W-:-:S04]  /*07e0*/  IMAD.HI.U32 R4, R4, R5, RZ ;  /* 0x0000000504047227 */ /* 0x000fc800078e00ff */
[----:B------:R-:W-:-:S03]  /*07f0*/  IMAD R0, R4, R0, R5 ;  /* 0x0000000004007224 */ /* 0x000fc600078e0205 */
[----:B------:R-:W1:Y:S02]  /*0800*/  I2F.RP R6, R91 ;  /* 0x0000005b00067306 */ /* 0x000e640000209400 */
[----:B------:R-:W-:-:S06]  /*0810*/  ISETP.GT.U32.AND P1, PT, R9, R0, PT ;  /* 0x000000000900720c */ /* 0x000fcc0003f24070 */
[----:B0-----:R-:W0:Y:S07]  /*0820*/  MUFU.RCP R2, R2 ;  /* 0x0000000200027308 */ /* 0x001e2e0000001000 */
[----:B------:R-:W-:Y:S01]  /*0830*/  @!P1 IMAD.IADD R0, R0, 0x1, -R9 ;  /* 0x0000000100009824 */ /* 0x000fe200078e0a09 */
[----:B-1----:R-:W1:Y:S01]  /*0840*/  MUFU.RCP R6, R6 ;  /* 0x0000000600067308 */ /* 0x002e620000001000 */
[----:B------:R-:W-:Y:S01]  /*0850*/  @!P1 VIADD R4, R4, 0x1 ;  /* 0x0000000104049836 */ /* 0x000fe20000000000 */
[----:B------:R-:W-:-:S02]  /*0860*/  ISETP.NE.AND P1, PT, R13, RZ, PT ;  /* 0x000000ff0d00720c */ /* 0x000fc40003f25270 */
[----:B------:R-:W-:Y:S02]  /*0870*/  ISETP.GE.U32.AND P0, PT, R0, R9, PT ;  /* 0x000000090000720c */ /* 0x000fe40003f06070 */
[----:B------:R-:W-:Y:S01]  /*0880*/  LOP3.LUT R0, R10, R13, RZ, 0x3c, !PT ;  /* 0x0000000d0a007212 */ /* 0x000fe200078e3cff */
[----:B0-----:R-:W-:-:S03]  /*0890*/  VIADD R5, R2, 0xffffffe ;  /* 0x0ffffffe02057836 */ /* 0x001fc60000000000 */
[----:B------:R-:W-:-:S03]  /*08a0*/  ISETP.GE.AND P2, PT, R0, RZ, PT ;  /* 0x000000ff0000720c */ /* 0x000fc60003f46270 */
[----:B------:R-:W0:Y:S04]  /*08b0*/  F2I.FTZ.U32.TRUNC.NTZ R5, R5 ;  /* 0x0000000500057305 */ /* 0x000e28000021f000 */
[----:B------:R-:W-:Y:S01]  /*08c0*/  @P0 VIADD R4, R4, 0x1 ;  /* 0x0000000104040836 */ /* 0x000fe20000000000 */
[----:B------:R-:W-:Y:S01]  /*08d0*/  ISETP.NE.U32.AND P0, PT, R7, RZ, PT ;  /* 0x000000ff0700720c */ /* 0x000fe20003f05070 */
[----:B-1----:R-:W-:Y:S02]  /*08e0*/  VIADD R6, R6, 0xffffffe ;  /* 0x0ffffffe06067836 */ /* 0x002fe40000000000 */
[----:B------:R-:W-:Y:S02]  /*08f0*/  IMAD.MOV.U32 R12, RZ, RZ, R4 ;  /* 0x000000ffff0c7224 */ /* 0x000fe400078e0004 */
[----:B------:R-:W-:-:S02]  /*0900*/  IMAD.MOV.U32 R4, RZ, RZ, RZ ;  /* 0x000000ffff047224 */ /* 0x000fc400078e00ff */
[----:B------:R-:W-:Y:S01]  /*0910*/  @!P2 IMAD.MOV R12, RZ, RZ, -R12 ;  /* 0x000000ffff0ca224 */ /* 0x000fe200078e0a0c */
[----:B------:R-:W-:Y:S01]  /*0920*/  @!P1 LOP3.LUT R12, RZ, R13, RZ, 0x33, !PT ;  /* 0x0000000dff0c9212 */ /* 0x000fe200078e33ff */
[----:B0-----:R-:W-:-:S04]  /*0930*/  IMAD.MOV R2, RZ, RZ, -R5 ;  /* 0x000000ffff027224 */ /* 0x001fc800078e0a05 */
[----:B------:R-:W-:Y:S02]  /*0940*/  IMAD.MOV R0, RZ, RZ, -R12 ;  /* 0x000000ffff007224 */ /* 0x000fe400078e0a0c */
[----:B------:R-:W-:Y:S01]  /*0950*/  IMAD R9, R2, R11, RZ ;  /* 0x0000000b02097224 */ /* 0x000fe200078e02ff */
[----:B------:R-:W-:Y:S01]  /*0960*/  LOP3.LUT R2, R3, 0x40, RZ, 0xc0, !PT ;  /* 0x0000004003027812 */ /* 0x000fe200078ec0ff */
[----:B------:R-:W-:Y:S02]  /*0970*/  IMAD R0, R13, R0, R10 ;  /* 0x000000000d007224 */ /* 0x000fe400078e020a */
[----:B------:R-:W-:Y:S02]  /*0980*/  IMAD.HI.U32 R4, R5, R9, R4 ;  /* 0x0000000905047227 */ /* 0x000fe400078e0004 */
[----:B------:R0:W1:Y:S02]  /*0990*/  F2I.FTZ.U32.TRUNC.NTZ R5, R6 ;  /* 0x0000000600057305 */ /* 0x000064000021f000 */
[----:B------:R-:W-:-:S02]  /*09a0*/  IMAD.IADD R0, R8, 0x1, R0 ;  /* 0x0000000108007824 */ /* 0x000fc400078e0200 */
[----:B------:R-:W-:Y:S02]  /*09b0*/  IMAD.SHL.U32 R9, R92, 0x2, RZ ;  /* 0x000000025c097824 */ /* 0x000fe400078e00ff */
[----:B------:R-:W-:Y:S01]  /*09c0*/  IMAD R18, R0, 0x100, R7 ;  /* 0x0000010000127824 */ /* 0x000fe200078e0207 */
[----:B------:R-:W-:Y:S01]  /*09d0*/  SHF.R.S32.HI R0, RZ, 0x6, R3 ;  /* 0x00000006ff007819 */ /* 0x000fe20000011403 */
[----:B------:R-:W-:Y:S02]  /*09e0*/  IMAD.SHL.U32 R7, R15, 0x200000, RZ ;  /* 0x002000000f077824 */ /* 0x000fe400078e00ff */
[----:B------:R-:W-:Y:S01]  /*09f0*/  VIADD R17, R18, 0x80 ;  /* 0x0000008012117836 */ /* 0x000fe20000000000 */
[----:B------:R-:W-:Y:S01]  /*0a00*/  IABS R8, R18 ;  /* 0x0000001200087213 */ /* 0x000fe20000000000 */
[----:B------:R-:W-:Y:S01]  /*0a10*/  IMAD R2, R2, 0x80, R9 ;  /* 0x0000008002027824 */ /* 0x000fe200078e0209 */
[----:B------:R-:W-:Y:S01]  /*0a20*/  LOP3.LUT R7, R7, 0x600000, RZ, 0xc0, !PT ;  /* 0x0060000007077812 */ /* 0x000fe200078ec0ff */
[----:B------:R-:W-:Y:S01]  /*0a30*/  IMAD.SHL.U32 R12, R12, 0x100, RZ ;  /* 0x000001000c0c7824 */ /* 0x000fe200078e00ff */
[----:B------:R-:W-:Y:S01]  /*0a40*/  IABS R10, R17 ;  /* 0x00000011000a7213 */ /* 0x000fe20000000000 */
[----:B0-----:R-:W-:Y:S01]  /*0a50*/  IMAD.HI.U32 R6, R4, R8, RZ ;  /* 0x0000000804067227 */ /* 0x001fe200078e00ff */
[----:B------:R-:W-:Y:S01]  /*0a60*/  SGXT R0, R0, 0x1 ;  /* 0x000000010000781a */ /* 0x000fe20000000200 */
[----:B------:R-:W-:Y:S01]  /*0a70*/  STL [R1+0x404], R18 ;  /* 0x0004041201007387 */ /* 0x000fe20000100800 */
[----:B------:R-:W-:Y:S01]  /*0a80*/  R2UR UR10, R7 ;  /* 0x00000000070a72ca */ /* 0x000fe200000e0000 */
[----:B------:R-:W-:Y:S01]  /*0a90*/  IMAD.MOV.U32 R7, RZ, RZ, R10 ;  /* 0x000000ffff077224 */ /* 0x000fe200078e000a */
[----:B------:R-:W-:Y:S01]  /*0aa0*/  LOP3.LUT R0, R9, 0x90, R0, 0x78, !PT ;  /* 0x0000009009007812 */ /* 0x000fe200078e7800 */
[----:B-1----:R-:W-:Y:S01]  /*0ab0*/  IMAD.MOV R9, RZ, RZ, -R5 ;  /* 0x000000ffff097224 */ /* 0x002fe200078e0a05 */
[----:B------:R-:W-:Y:S01]  /*0ac0*/  LOP3.LUT R90, R12, R90, RZ, 0xfc, !PT ;  /* 0x0000005a0c5a7212 */ /* 0x000fe200078efcff */
[----:B------:R-:W-:Y:S01]  /*0ad0*/  IMAD.MOV R6, RZ, RZ, -R6 ;  /* 0x000000ffff067224 */ /* 0x000fe200078e0a06 */
[----:B------:R-:W-:Y:S01]  /*0ae0*/  STL [R1+0x408], R17 ;  /* 0x0004081101007387 */ /* 0x000fe20000100800 */
[----:B------:R-:W-:Y:S01]  /*0af0*/  IMAD.HI.U32 R4, R4, R7, RZ ;  /* 0x0000000704047227 */ /* 0x000fe200078e00ff */
[----:B------:R-:W-:-:S02]  /*0b00*/  LOP3.LUT R13, R90, 0x4, RZ, 0xfc, !PT ;  /* 0x000000045a0d7812 */ /* 0x000fc400078efcff */
[----:B------:R0:W-:Y:S01]  /*0b10*/  STL [R1+0x400], R12 ;  /* 0x0004000c01007387 */ /* 0x0001e20000100800 */
[----:B------:R-:W-:Y:S01]  /*0b20*/  IMAD.MOV.U32 R10, RZ, RZ, R9 ;  /* 0x000000ffff0a7224 */ /* 0x000fe200078e0009 */
[----:B------:R-:W-:Y:S01]  /*0b30*/  IABS R14, R13 ;  /* 0x0000000d000e7213 */ /* 0x000fe20000000000 */
[----:B------:R-:W-:Y:S01]  /*0b40*/  IMAD R6, R11, R6, R8 ;  /* 0x000000060b067224 */ /* 0x000fe200078e0208 */
[----:B------:R-:W-:Y:S01]  /*0b50*/  LOP3.LUT R15, R90, 0x6, RZ, 0xfc, !PT ;  /* 0x000000065a0f7812 */ /* 0x000fe200078efcff */
[----:B------:R-:W-:Y:S01]  /*0b60*/  IMAD.MOV R8, RZ, RZ, -R4 ;  /* 0x000000ffff087224 */ /* 0x000fe200078e0a04 */
[----:B------:R-:W-:Y:S01]  /*0b70*/  ISETP.GE.AND P6, PT, R13, RZ, PT ;  /* 0x000000ff0d00720c */ /* 0x000fe20003fc6270 */
[----:B------:R-:W-:Y:S01]  /*0b80*/  IMAD R3, R10, R91, RZ ;  /* 0x0000005b0a037224 */ /* 0x000fe200078e02ff */
[----:B------:R-:W-:Y:S01]  /*0b90*/  ISETP.GT.U32.AND P1, PT, R11, R6, PT ;  /* 0x000000060b00720c */ /* 0x000fe20003f24070 */
[----:B------:R-:W-:Y:S01]  /*0ba0*/  IMAD.MOV.U32 R4, RZ, RZ, RZ ;  /* 0x000000ffff047224 */ /* 0x000fe200078e00ff */
[----:B------:R-:W-:-:S02]  /*0bb0*/  IABS R10, R90 ;  /* 0x0000005a000a7213 */ /* 0x000fc40000000000 */
[----:B------:R-:W-:Y:S01]  /*0bc0*/  IABS R16, R15 ;  /* 0x0000000f00107213 */ /* 0x000fe20000000000 */
[----:B------:R-:W-:Y:S01]  /*0bd0*/  IMAD.HI.U32 R3, R5, R3, R4 ;  /* 0x0000000305037227 */ /* 0x000fe200078e0004 */
[C---:B------:R-:W-:Y:S02]  /*0be0*/  LOP3.LUT R5, R90.reuse, 0x2, RZ, 0xfc, !PT ;  /* 0x000000025a057812 */ /* 0x040fe400078efcff */
[----:B------:R-:W-:Y:S01]  /*0bf0*/  LOP3.LUT R13, R90, 0xc, RZ, 0xfc, !PT ;  /* 0x0000000c5a0d7812 */ /* 0x000fe200078efcff */
[----:B------:R-:W-:Y:S01]  /*0c00*/  IMAD R4, R11, R8, R7 ;  /* 0x000000080b047224 */ /* 0x000fe200078e0207 */
[----:B------:R-:W-:Y:S01]  /*0c10*/  ISETP.GE.AND P3, PT, R5, RZ, PT ;  /* 0x000000ff0500720c */ /* 0x000fe20003f66270 */
[----:B------:R-:W-:Y:S01]  /*0c20*/  IMAD.HI.U32 R7, R3, R14, RZ ;  /* 0x0000000e03077227 */ /* 0x000fe200078e00ff */
[----:B0-----:R-:W-:Y:S02]  /*0c30*/  IABS R12, R5 ;  /* 0x00000005000c7213 */ /* 0x001fe40000000000 */
[----:B------:R-:W-:Y:S01]  /*0c40*/  ISETP.GT.U32.AND P2, PT, R11, R4, PT ;  /* 0x000000040b00720c */ /* 0x000fe20003f44070 */
[----:B------:R-:W-:Y:S01]  /*0c50*/  IMAD.HI.U32 R5, R3, R10, RZ ;  /* 0x0000000a03057227 */ /* 0x000fe200078e00ff */
[----:B------:R-:W-:-:S02]  /*0c60*/  IABS R22, R13 ;  /* 0x0000000d00167213 */ /* 0x000fc40000000000 */
[C---:B------:R-:W-:Y:S01]  /*0c70*/  LOP3.LUT R19, R90.reuse, 0x12, RZ, 0xfc, !PT ;  /* 0x000000125a137812 */ /* 0x040fe200078efcff */
[----:B------:R-:W-:Y:S01]  /*0c80*/  IMAD.MOV R9, RZ, RZ, -R5 ;  /* 0x000000ffff097224 */ /* 0x000fe200078e0a05 */
[----:B------:R-:W-:Y:S01]  /*0c90*/  LOP3.LUT R23, R90, 0x2a, RZ, 0xfc, !PT ;  /* 0x0000002a5a177812 */ /* 0x000fe200078efcff */
[--C-:B------:R-:W-:Y:S01]  /*0ca0*/  @!P1 IMAD.IADD R6, R6, 0x1, -R11.reuse ;  /* 0x0000000106069824 */ /* 0x100fe200078e0a0b */
[C---:B------:R-:W-:Y:S01]  /*0cb0*/  LOP3.LUT R27, R90.reuse, 0x4a, RZ, 0xfc, !PT ;  /* 0x0000004a5a1b7812 */ /* 0x040fe200078efcff */
[----:B------:R-:W-:Y:S01]  /*0cc0*/  IMAD R10, R91, R9, R10 ;  /* 0x000000095b0a7224 */ /* 0x000fe200078e020a */
[----:B------:R-:W-:Y:S01]  /*0cd0*/  LOP3.LUT R9, R90, 0x8, RZ, 0xfc, !PT ;  /* 0x000000085a097812 */ /* 0x000fe200078efcff */
[----:B------:R-:W-:Y:S01]  /*0ce0*/  IMAD.HI.U32 R5, R3, R12, RZ ;  /* 0x0000000c03057227 */ /* 0x000fe200078e00ff */
[----:B------:R-:W-:Y:S02]  /*0cf0*/  ISETP.GT.U32.AND P1, PT, R11, R6, PT ;  /* 0x000000060b00720c */ /* 0x000fe40003f24070 */
[----:B------:R-:W-:Y:S01]  /*0d00*/  ISETP.GT.U32.AND P5, PT, R91, R10, PT ;  /* 0x0000000a5b00720c */ /* 0x000fe20003fa4070 */
[----:B------:R-:W-:Y:S01]  /*0d10*/  @!P2 IMAD.IADD R4, R4, 0x1, -R11 ;  /* 0x000000010404a824 */ /* 0x000fe200078e0a0b */
[----:B------:R-:W-:Y:S01]  /*0d20*/  ISETP.GE.AND P2, PT, R18, RZ, PT ;  /* 0x000000ff1200720c */ /* 0x000fe20003f46270 */
[----:B------:R-:W-:Y:S01]  /*0d30*/  IMAD.MOV R7, RZ, RZ, -R7 ;  /* 0x000000ffff077224 */ /* 0x000fe200078e0a07 */
[----:B------:R-:W-:Y:S01]  /*0d40*/  IABS R18, R9 ;  /* 0x0000000900127213 */ /* 0x000fe20000000000 */
[----:B------:R-:W-:Y:S01]  /*0d50*/  IMAD.MOV R5, RZ, RZ, -R5 ;  /* 0x000000ffff057224 */ /* 0x000fe200078e0a05 */
[----:B------:R-:W-:Y:S01]  /*0d60*/  ISETP.GT.U32.AND P4, PT, R11, R4, PT ;  /* 0x000000040b00720c */ /* 0x000fe20003f84070 */
[C---:B------:R-:W-:Y:S01]  /*0d70*/  IMAD R14, R91.reuse, R7, R14 ;  /* 0x000000075b0e7224 */ /* 0x040fe200078e020e */
[----:B------:R-:W-:Y:S01]  /*0d80*/  LOP3.LUT R7, RZ, R54, RZ, 0x33, !PT ;  /* 0x00000036ff077212 */ /* 0x000fe200078e33ff */
[C---:B------:R-:W-:Y:S01]  /*0d90*/  IMAD R12, R91.reuse, R5, R12 ;  /* 0x000000055b0c7224 */ /* 0x040fe200078e020c */
[----:B------:R-:W-:Y:S01]  /*0da0*/  IABS R26, R23 ;  /* 0x00000017001a7213 */ /* 0x000fe20000000000 */
[----:B------:R-:W-:Y:S01]  /*0db0*/  @!P1 IMAD.IADD R6, R6, 0x1, -R11 ;  /* 0x0000000106069824 */ /* 0x000fe200078e0a0b */
[----:B------:R-:W-:Y:S01]  /*0dc0*/  LOP3.LUT R29, R90, 0x50, RZ, 0xfc, !PT ;  /* 0x000000505a1d7812 */ /* 0x000fe200078efcff */
[----:B------:R-:W-:Y:S01]  /*0dd0*/  @!P5 IMAD.IADD R10, R10, 0x1, -R91 ;  /* 0x000000010a0ad824 */ /* 0x000fe200078e0a5b */
[----:B------:R-:W-:Y:S01]  /*0de0*/  ISETP.GT.U32.AND P1, PT, R91, R12, PT ;  /* 0x0000000c5b00720c */ /* 0x000fe20003f24070 */
[----:B------:R-:W-:Y:S01]  /*0df0*/  IMAD.HI.U32 R8, R3, R16, RZ ;  /* 0x0000001003087227 */ /* 0x000fe200078e00ff */
[----:B------:R-:W-:-:S02]  /*0e00*/  ISETP.GE.AND P5, PT, R17, RZ, PT ;  /* 0x000000ff1100720c */ /* 0x000fc40003fa6270 */
[----:B------:R-:W-:Y:S01]  /*0e10*/  LOP3.LUT R17, R90, 0x10, RZ, 0xfc, !PT ;  /* 0x000000105a117812 */ /* 0x000fe200078efcff */
[----:B------:R-:W-:Y:S01]  /*0e20*/  @!P4 IMAD.IADD R4, R4, 0x1, -R11 ;  /* 0x000000010404c824 */ /* 0x000fe200078e0a0b */
[----:B------:R-:W-:Y:S01]  /*0e30*/  ISETP.GT.U32.AND P4, PT, R91, R14, PT ;  /* 0x0000000e5b00720c */ /* 0x000fe20003f84070 */
[----:B------:R-:W-:Y:S01]  /*0e40*/  IMAD.MOV R8, RZ, RZ, -R8 ;  /* 0x000000ffff087224 */ /* 0x000fe200078e0a08 */
[C---:B------:R-:W-:Y:S01]  /*0e50*/  LOP3.LUT R11, R90.reuse, 0xa, RZ, 0xfc, !PT ;  /* 0x0000000a5a0b7812 */ /* 0x040fe200078efcff */
[----:B------:R-:W-:Y:S01]  /*0e60*/  IMAD.HI.U32 R5, R3, R18, RZ ;  /* 0x0000001203057227 */ /* 0x000fe200078e00ff */
[----:B------:R-:W-:Y:S02]  /*0e70*/  IABS R30, R29 ;  /* 0x0000001d001e7213 */ /* 0x000fe40000000000 */
[----:B------:R-:W-:Y:S01]  /*0e80*/  IABS R20, R11 ;  /* 0x0000000b00147213 */ /* 0x000fe20000000000 */
[----:B------:R-:W-:Y:S01]  /*0e90*/  IMAD R16, R91, R8, R16 ;  /* 0x000000085b107224 */ /* 0x000fe200078e0210 */
[----:B------:R-:W-:Y:S01]  /*0ea0*/  LOP3.LUT R79, R90, 0xa8, RZ, 0xfc, !PT ;  /* 0x000000a85a4f7812 */ /* 0x000fe200078efcff */
[----:B------:R-:W-:-:S02]  /*0eb0*/  IMAD.MOV.U32 R8, RZ, RZ, R4 ;  /* 0x000000ffff087224 */ /* 0x000fc400078e0004 */
[--C-:B------:R-:W-:Y:S01]  /*0ec0*/  @!P1 IMAD.IADD R12, R12, 0x1, -R91.reuse ;  /* 0x000000010c0c9824 */ /* 0x100fe200078e0a5b */
[C---:B------:R-:W-:Y:S01]  /*0ed0*/  ISETP.GT.U32.AND P1, PT, R91.reuse, R10, PT ;  /* 0x0000000a5b00720c */ /* 0x040fe20003f24070 */
[----:B------:R-:W-:Y:S02]  /*0ee0*/  @!P4 IMAD.IADD R14, R14, 0x1, -R91 ;  /* 0x000000010e0ec824 */ /* 0x000fe400078e0a5b */
[----:B------:R-:W-:Y:S01]  /*0ef0*/  @!P5 IMAD.MOV R8, RZ, RZ, -R8 ;  /* 0x000000ffff08d224 */ /* 0x000fe200078e0a08 */
[C---:B------:R-:W-:Y:S01]  /*0f00*/  ISETP.GT.U32.AND P4, PT, R91.reuse, R12, PT ;  /* 0x0000000c5b00720c */ /* 0x040fe20003f84070 */
[----:B------:R-:W-:Y:S01]  /*0f10*/  @!P2 IMAD.MOV R6, RZ, RZ, -R6 ;  /* 0x000000ffff06a224 */ /* 0x000fe200078e0a06 */
[----:B------:R-:W-:Y:S01]  /*0f20*/  ISETP.GT.U32.AND P5, PT, R91, R14, PT ;  /* 0x0000000e5b00720c */ /* 0x000fe20003fa4070 */
[----:B------:R-:W-:Y:S01]  /*0f30*/  IMAD.MOV R5, RZ, RZ, -R5 ;  /* 0x000000ffff057224 */ /* 0x000fe200078e0a05 */
[----:B------:R-:W-:-:S04]  /*0f40*/  ISETP.NE.AND P2, PT, R54, RZ, PT ;  /* 0x000000ff3600720c */ /* 0x000fc80003f45270 */
[----:B------:R-:W-:Y:S01]  /*0f50*/  SEL R4, R7, R6, !P2 ;  /* 0x0000000607047207 */ /* 0x000fe20005000000 */
[----:B------:R-:W-:Y:S01]  /*0f60*/  IMAD R6, R91, R5, R18 ;  /* 0x000000055b067224 */ /* 0x000fe200078e0212 */
[----:B------:R-:W-:Y:S01]  /*0f70*/  SEL R7, R7, R8, !P2 ;  /* 0x0000000807077207 */ /* 0x000fe20005000000 */
[----:B------:R-:W-:Y:S01]  /*0f80*/  IMAD.HI.U32 R5, R3, R20, RZ ;  /* 0x0000001403057227 */ /* 0x000fe200078e00ff */
[----:B------:R-:W-:-:S03]  /*0f90*/  ISETP.GT.U32.AND P2, PT, R91, R16, PT ;  /* 0x000000105b00720c */ /* 0x000fc60003f44070 */
[--C-:B------:R-:W-:Y:S01]  /*0fa0*/  @!P5 IMAD.IADD R14, R14, 0x1, -R91.reuse ;  /* 0x000000010e0ed824 */ /* 0x100fe200078e0a5b */
[----:B------:R-:W-:Y:S01]  /*0fb0*/  ISETP.GT.U32.AND P5, PT, R91, R6, PT ;  /* 0x000000065b00720c */ /* 0x000fe20003fa4070 */
[--C-:B------:R-:W-:Y:S01]  /*0fc0*/  @!P4 IMAD.IADD R12, R12, 0x1, -R91.reuse ;  /* 0x000000010c0cc824 */ /* 0x100fe200078e0a5b */
[----:B------:R-:W-:Y:S01]  /*0fd0*/  ISETP.GE.AND P4, PT, R90, RZ, PT ;  /* 0x000000ff5a00720c */ /* 0x000fe20003f86270 */
[----:B------:R-:W-:Y:S01]  /*0fe0*/  @!P1 IMAD.IADD R10, R10, 0x1, -R91 ;  /* 0x000000010a0a9824 */ /* 0x000fe200078e0a5b */
[----:B------:R-:W-:Y:S01]  /*0ff0*/  ISETP.GE.AND P1, PT, R15, RZ, PT ;  /* 0x000000ff0f00720c */ /* 0x000fe20003f26270 */
[----:B------:R-:W-:Y:S01]  /*1000*/  IMAD.HI.U32 R8, R3, R22, RZ ;  /* 0x0000001603087227 */ /* 0x000fe200078e00ff */
[----:B------:R-:W-:-:S03]  /*1010*/  LOP3.LUT R15, R90, 0xe, RZ, 0xfc, !PT ;  /* 0x0000000e5a0f7812 */ /* 0x000fc600078efcff */
[----:B------:R-:W-:Y:S02]  /*1020*/  IMAD.MOV R5, RZ, RZ, -R5 ;  /* 0x000000ffff057224 */ /* 0x000fe400078e0a05 */
[----:B------:R-:W-:Y:S02]  /*1030*/  IMAD.MOV R18, RZ, RZ, -R8 ;  /* 0x000000ffff127224 */ /* 0x000fe400078e0a08 */
[----:B------:R-:W-:Y:S01]  /*1040*/  IMAD R8, R91, R5, R20 ;  /* 0x000000055b087224 */ /* 0x000fe200078e0214 */
[----:B------:R-:W-:Y:S01]  /*1050*/  IABS R5, R15 ;  /* 0x0000000f00057213 */ /* 0x000fe20000000000 */
[----:B------:R-:W-:Y:S01]  /*1060*/  IMAD.MOV.U32 R53, RZ, RZ, R10 ;  /* 0x000000ffff357224 */ /* 0x000fe200078e000a */
[----:B------:R-:W-:Y:S01]  /*1070*/  LOP3.LUT R20, R90, 0x14, RZ, 0xfc, !PT ;  /* 0x000000145a147812 */ /* 0x000fe200078efcff */
[----:B------:R-:W-:Y:S02]  /*1080*/  @!P5 IMAD.IADD R6, R6, 0x1, -R91 ;  /* 0x000000010606d824 */ /* 0x000fe400078e0a5b */
[----:B------:R-:W-:Y:S01]  /*1090*/  IMAD.MOV.U32 R32, RZ, RZ, R12 ;  /* 0x000000ffff207224 */ /* 0x000fe200078e000c */
[----:B------:R-:W-:Y:S01]  /*10a0*/  IABS R12, R17 ;  /* 0x00000011000c7213 */ /* 0x000fe20000000000 */
[----:B------:R-:W-:-:S02]  /*10b0*/  IMAD.MOV.U32 R10, RZ, RZ, R5 ;  /* 0x000000ffff0a7224 */ /* 0x000fc400078e0005 */
[----:B------:R-:W-:Y:S01]  /*10c0*/  @!P4 IMAD.MOV R53, RZ, RZ, -R53 ;  /* 0x000000ffff35c224 */ /* 0x000fe200078e0a35 */
[C---:B------:R-:W-:Y:S01]  /*10d0*/  ISETP.GT.U32.AND P4, PT, R91.reuse, R8, PT ;  /* 0x000000085b00720c */ /* 0x040fe20003f84070 */
[----:B------:R-:W-:Y:S01]  /*10e0*/  @!P3 IMAD.MOV R32, RZ, RZ, -R32 ;  /* 0x000000ffff20b224 */ /* 0x000fe200078e0a20 */
[----:B------:R-:W-:Y:S01]  /*10f0*/  ISETP.GT.U32.AND P3, PT, R91, R6, PT ;  /* 0x000000065b00720c */ /* 0x000fe20003f64070 */
[----:B------:R-:W-:-:S04]  /*1100*/  IMAD.HI.U32 R5, R3, R10, RZ ;  /* 0x0000000a03057227 */ /* 0x000fc800078e00ff */
[----:B------:R-:W-:Y:S01]  /*1110*/  @!P2 IMAD.IADD R16, R16, 0x1, -R91 ;  /* 0x000000011010a824 */ /* 0x000fe200078e0a5b */
[----:B------:R-:W-:Y:S01]  /*1120*/  ISETP.GE.AND P2, PT, R9, RZ, PT ;  /* 0x000000ff0900720c */ /* 0x000fe20003f46270 */
[C---:B------:R-:W-:Y:S02]  /*1130*/  IMAD R18, R91.reuse, R18, R22 ;  /* 0x000000125b127224 */ /* 0x040fe400078e0216 */
[----:B------:R-:W-:Y:S01]  /*1140*/  IMAD.MOV.U32 R21, RZ, RZ, R14 ;  /* 0x000000ffff157224 */ /* 0x000fe200078e000e */
[C---:B------:R-:W-:Y:S01]  /*1150*/  ISETP.GT.U32.AND P5, PT, R91.reuse, R16, PT ;  /* 0x000000105b00720c */ /* 0x040fe20003fa4070 */
[----:B------:R-:W-:Y:S01]  /*1160*/  IMAD.MOV R5, RZ, RZ, -R5 ;  /* 0x000000ffff057224 */ /* 0x000fe200078e0a05 */
[----:B------:R-:W-:Y:S01]  /*1170*/  IABS R14, R19 ;  /* 0x00000013000e7213 */ /* 0x000fe20000000000 */
[----:B------:R-:W-:Y:S01]  /*1180*/  @!P6 IMAD.MOV R21, RZ, RZ, -R21 ;  /* 0x000000ffff15e224 */ /* 0x000fe200078e0a15 */
[C---:B------:R-:W-:Y:S01]  /*1190*/  ISETP.GT.U32.AND P6, PT, R91.reuse, R18, PT ;  /* 0x000000125b00720c */ /* 0x040fe20003fc4070 */
[----:B------:R-:W-:-:S02]  /*11a0*/  IMAD R10, R91, R5, R10 ;  /* 0x000000055b0a7224 */ /* 0x000fc400078e020a */
[--C-:B------:R-:W-:Y:S01]  /*11b0*/  @!P4 IMAD.IADD R8, R8, 0x1, -R91.reuse ;  /* 0x000000010808c824 */ /* 0x100fe200078e0a5b */
[----:B------:R0:W-:Y:S01]  /*11c0*/  STL [R1+0x238], R21 ;  /* 0x0002381501007387 */ /* 0x0001e20000100800 */
[----:B------:R-:W-:Y:S01]  /*11d0*/  @!P3 IMAD.IADD R6, R6, 0x1, -R91 ;  /* 0x000000010606b824 */ /* 0x000fe200078e0a5b */
[----:B------:R-:W-:Y:S01]  /*11e0*/  ISETP.GT.U32.AND P3, PT, R91, R10, PT ;  /* 0x0000000a5b00720c */ /* 0x000fe20003f64070 */
[----:B------:R-:W-:Y:S01]  /*11f0*/  IMAD.HI.U32 R5, R3, R12, RZ ;  /* 0x0000000c03057227 */ /* 0x000fe200078e00ff */
[----:B------:R-:W-:-:S03]  /*1200*/  ISETP.GT.U32.AND P4, PT, R91, R8, PT ;  /* 0x000000085b00720c */ /* 0x000fc60003f84070 */
[--C-:B------:R-:W-:Y:S01]  /*1210*/  @!P5 IMAD.IADD R16, R16, 0x1, -R91.reuse ;  /* 0x000000011010d824 */ /* 0x100fe200078e0a5b */
[----:B------:R-:W-:Y:S01]  /*1220*/  ISETP.GE.AND P5, PT, R11, RZ, PT ;  /* 0x000000ff0b00720c */ /* 0x000fe20003fa6270 */
[----:B------:R-:W-:Y:S01]  /*1230*/  @!P6 IMAD.IADD R18, R18, 0x1, -R91 ;  /* 0x000000011212e824 */ /* 0x000fe200078e0a5b */
[----:B------:R-:W-:Y:S01]  /*1240*/  IABS R11, R20 ;  /* 0x00000014000b7213 */ /* 0x000fe20000000000 */
[----:B------:R-:W-:Y:S01]  /*1250*/  IMAD.HI.U32 R9, R3, R14, RZ ;  /* 0x0000000e03097227 */ /* 0x000fe200078e00ff */
[----:B------:R-:W-:Y:S02]  /*1260*/  ISETP.GE.AND P6, PT, R13, RZ, PT ;  /* 0x000000ff0d00720c */ /* 0x000fe40003fc6270 */
[----:B------:R-:W-:Y:S01]  /*1270*/  LOP3.LUT R13, R90, 0x1a, RZ, 0xfc, !PT ;  /* 0x0000001a5a0d7812 */ /* 0x000fe200078efcff */
[----:B------:R-:W-:Y:S02]  /*1280*/  IMAD.MOV R5, RZ, RZ, -R5 ;  /* 0x000000ffff057224 */ /* 0x000fe400078e0a05 */
[----:B------:R-:W-:Y:S01]  /*1290*/  @!P3 IMAD.IADD R10, R10, 0x1, -R91 ;  /* 0x000000010a0ab824 */ /* 0x000fe200078e0a5b */
[----:B------:R-:W-:Y:S01]  /*12a0*/  ISETP.GT.U32.AND P3, PT, R91, R18, PT ;  /* 0x000000125b00720c */ /* 0x000fe20003f64070 */
[----:B------:R-:W-:-:S02]  /*12b0*/  IMAD.MOV R9, RZ, RZ, -R9 ;  /* 0x000000ffff097224 */ /* 0x000fc400078e0a09 */
[----:B------:R-:W-:Y:S02]  /*12c0*/  @!P4 IMAD.IADD R8, R8, 0x1, -R91 ;  /* 0x000000010808c824 */ /* 0x000fe400078e0a5b */
[C---:B------:R-:W-:Y:S02]  /*12d0*/  IMAD R12, R91.reuse, R5, R12 ;  /* 0x000000055b0c7224 */ /* 0x040fe400078e020c */
[----:B0-----:R-:W-:Y:S02]  /*12e0*/  IMAD.MOV.U32 R21, RZ, RZ, R16 ;  /* 0x000000ffff157224 */ /* 0x001fe400078e0010 */
[----:B------:R-:W-:Y:S01]  /*12f0*/  IMAD.MOV.U32 R16, RZ, RZ, R11 ;  /* 0x000000ffff107224 */ /* 0x000fe200078e000b */
[C---:B------:R-:W-:Y:S01]  /*1300*/  ISETP.GT.U32.AND P4, PT, R91.reuse, R12, PT ;  /* 0x0000000c5b00720c */ /* 0x040fe20003f84070 */
[----:B------:R-:W-:Y:S01]  /*1310*/  IMAD R14, R91, R9, R14 ;  /* 0x000000095b0e7224 */ /* 0x000fe200078e020e */
[----:B------:R-:W-:Y:S01]  /*1320*/  LOP3.LUT R9, R90, 0x16, RZ, 0xfc, !PT ;  /* 0x000000165a097812 */ /* 0x000fe200078efcff */
[----:B------:R-:W-:-:S02]  /*1330*/  IMAD.MOV.U32 R11, RZ, RZ, R8 ;  /* 0x000000ffff0b7224 */ /* 0x000fc400078e0008 */
[----:B------:R-:W-:Y:S01]  /*1340*/  IMAD.HI.U32 R5, R3, R16, RZ ;  /* 0x0000001003057227 */ /* 0x000fe200078e00ff */
[----:B------:R-:W-:-:S03]  /*1350*/  IABS R8, R9 ;  /* 0x0000000900087213 */ /* 0x000fc60000000000 */
[----:B------:R-:W-:Y:S01]  /*1360*/  @!P5 IMAD.MOV R11, RZ, RZ, -R11 ;  /* 0x000000ffff0bd224 */ /* 0x000fe200078e0a0b */
[C---:B------:R-:W-:Y:S01]  /*1370*/  ISETP.GT.U32.AND P5, PT, R91.reuse, R14, PT ;  /* 0x0000000e5b00720c */ /* 0x040fe20003fa4070 */
[----:B------:R-:W-:Y:S01]  /*1380*/  @!P1 IMAD.MOV R21, RZ, RZ, -R21 ;  /* 0x000000ffff159224 */ /* 0x000fe200078e0a15 */
[----:B------:R-:W-:Y:S01]  /*1390*/  ISETP.GT.U32.AND P1, PT, R91, R10, PT ;  /* 0x0000000a5b00720c */ /* 0x000fe20003f24070 */
[----:B------:R-:W-:Y:S01]  /*13a0*/  @!P2 IMAD.MOV R6, RZ, RZ, -R6 ;  /* 0x000000ffff06a224 */ /* 0x000fe200078e0a06 */
[----:B------:R-:W-:Y:S01]  /*13b0*/  ISETP.GE.AND P2, PT, R15, RZ, PT ;  /* 0x000000ff0f00720c */ /* 0x000fe20003f46270 */
[----:B------:R-:W-:Y:S01]  /*13c0*/  IMAD.MOV R5, RZ, RZ, -R5 ;  /* 0x000000ffff057224 */ /* 0x000fe200078e0a05 */
[----:B------:R0:W-:Y:S01]  /*13d0*/  STL [R1+0x47c], R21 ;  /* 0x00047c1501007387 */ /* 0x0001e20000100800 */
[--C-:B------:R-:W-:Y:S01]  /*13e0*/  @!P3 IMAD.IADD R18, R18, 0x1, -R91.reuse ;  /* 0x000000011212b824 */ /* 0x100fe200078e0a5b */
[----:B------:R-:W-:Y:S01]  /*13f0*/  ISETP.GE.AND P3, PT, R17, RZ, PT ;  /* 0x000000ff1100720c */ /* 0x000fe20003f66270 */
[----:B------:R-:W-:Y:S01]  /*1400*/  @!P4 IMAD.IADD R12, R12, 0x1, -R91 ;  /* 0x000000010c0cc824 */ /* 0x000fe200078e0a5b */
[----:B------:R1:W-:Y:S01]  /*1410*/  STL [R1+0x1d4], R6 ;  /* 0x0001d40601007387 */ /* 0x0003e20000100800 */
[----:B------:R-:W-:Y:S01]  /*1420*/  LOP3.LUT R17, R90, 0x1e, RZ, 0xfc, !PT ;  /* 0x0000001e5a117812 */ /* 0x000fe200078efcff */
[----:B-----5:R-:W-:-:S02]  /*1430*/  IMAD R4, R4, R87, RZ ;  /* 0x0000005704047224 */ /* 0x020fc400078e02ff */
[--C-:B------:R-:W-:Y:S01]  /*1440*/  @!P5 IMAD.IADD R14, R14, 0x1, -R91.reuse ;  /* 0x000000010e0ed824 */ /* 0x100fe200078e0a5b */
[C---:B------:R-:W-:Y:S01]  /*1450*/  ISETP.GT.U32.AND P4, PT, R91.reuse, R12, PT ;  /* 0x0000000c5b00720c */ /* 0x040fe20003f84070 */
[----:B0-----:R-:W-:Y:S01]  /*1460*/  IMAD.MOV.U32 R21, RZ, RZ, R18 ;  /* 0x000000ffff157224 */ /* 0x001fe200078e0012 */
[----:B------:R0:W-:Y:S01]  /*1470*/  STL [R1+0x1d0], R11 ;  /* 0x0001d00b01007387 */ /* 0x0001e20000100800 */
[----:B------:R-:W-:Y:S01]  /*1480*/  @!P1 IMAD.IADD R10, R10, 0x1, -R91 ;  /* 0x000000010a0a9824 */ /* 0x000fe200078e0a5b */
[C---:B------:R-:W-:Y:S01]  /*1490*/  ISETP.GT.U32.AND P5, PT, R91.reuse, R14, PT ;  /* 0x0000000e5b00720c */ /* 0x040fe20003fa4070 */
[----:B-1----:R-:W-:Y:S01]  /*14a0*/  IMAD R6, R91, R5, R16 ;  /* 0x000000055b067224 */ /* 0x002fe200078e0210 */
[----:B------:R-:W-:Y:S01]  /*14b0*/  ISETP.GE.AND P1, PT, R19, RZ, PT ;  /* 0x000000ff1300720c */ /* 0x000fe20003f26270 */
[----:B------:R-:W-:Y:S01]  /*14c0*/  @!P6 IMAD.MOV R21, RZ, RZ, -R21 ;  /* 0x000000ffff15e224 */ /* 0x000fe200078e0a15 */
[----:B------:R-:W-:Y:S01]  /*14d0*/  IABS R18, R13 ;  /* 0x0000000d00127213 */ /* 0x000fe20000000000 */
[----:B------:R-:W-:Y:S01]  /*14e0*/  IMAD.HI.U32 R5, R3, R8, RZ ;  /* 0x0000000803057227 */ /* 0x000fe200078e00ff */
[----:B------:R-:W-:-:S02]  /*14f0*/  ISETP.GT.U32.AND P6, PT, R91, R6, PT ;  /* 0x000000065b00720c */ /* 0x000fc40003fc4070 */
[----:B0-----:R-:W-:Y:S01]  /*1500*/  LOP3.LUT R11, R90, 0x18, RZ, 0xfc, !PT ;  /* 0x000000185a0b7812 */ /* 0x001fe200078efcff */
[----:B------:R-:W-:Y:S01]  /*1510*/  @!P4 IMAD.IADD R12, R12, 0x1, -R91 ;  /* 0x000000010c0cc824 */ /* 0x000fe200078e0a5b */
[----:B------:R-:W-:Y:S01]  /*1520*/  ISETP.GE.AND P4, PT, R9, RZ, PT ;  /* 0x000000ff0900720c */ /* 0x000fe20003f86270 */
[----:B------:R-:W-:Y:S01]  /*1530*/  IMAD.MOV.U32 R15, RZ, RZ, R10 ;  /* 0x000000ffff0f7224 */ /* 0x000fe200078e000a */
[----:B------:R-:W-:Y:S01]  /*1540*/  IABS R16, R11 ;  /* 0x0000000b00107213 */ /* 0x000fe20000000000 */
[----:B------:R-:W-:Y:S01]  /*1550*/  IMAD.MOV R10, RZ, RZ, -R5 ;  /* 0x000000ffff0a7224 */ /* 0x000fe200078e0a05 */
[----:B------:R0:W-:Y:S01]  /*1560*/  STL [R1+0x2b4], R21 ;  /* 0x0002b41501007387 */ /* 0x0001e20000100800 */
[----:B------:R-:W-:Y:S01]  /*1570*/  @!P5 IMAD.IADD R14, R14, 0x1, -R91 ;  /* 0x000000010e0ed824 */ /* 0x000fe200078e0a5b */
[----:B------:R-:W-:Y:S01]  /*1580*/  LOP3.LUT R19, R90, 0x20, RZ, 0xfc, !PT ;  /* 0x000000205a137812 */ /* 0x000fe200078efcff */
[----:B------:R-:W-:Y:S01]  /*1590*/  IMAD.HI.U32 R9, R3, R16, RZ ;  /* 0x0000001003097227 */ /* 0x000fe200078e00ff */
[----:B------:R-:W-:-:S03]  /*15a0*/  ISETP.GE.AND P5, PT, R11, RZ, PT ;  /* 0x000000ff0b00720c */ /* 0x000fc60003fa6270 */
[----:B------:R-:W-:Y:S02]  /*15b0*/  @!P6 IMAD.IADD R6, R6, 0x1, -R91 ;  /* 0x000000010606e824 */ /* 0x000fe400078e0a5b */
[C---:B------:R-:W-:Y:S01]  /*15c0*/  IMAD R8, R91.reuse, R10, R8 ;  /* 0x0000000a5b087224 */ /* 0x040fe200078e0208 */
[----:B0-----:R-:W-:Y:S01]  /*15d0*/  LOP3.LUT R21, R90, 0x22, RZ, 0xfc, !PT ;  /* 0x000000225a157812 */ /* 0x001fe200078efcff */
[----:B------:R-:W-:Y:S01]  /*15e0*/  IMAD.MOV R9, RZ, RZ, -R9 ;  /* 0x000000ffff097224 */ /* 0x000fe200078e0a09 */
[C---:B------:R-:W-:Y:S01]  /*15f0*/  ISETP.GT.U32.AND P6, PT, R91.reuse, R6, PT ;  /* 0x000000065b00720c */ /* 0x040fe20003fc4070 */
[----:B------:R-:W-:Y:S02]  /*1600*/  IMAD.MOV.U32 R44, RZ, RZ, R14 ;  /* 0x000000ffff2c7224 */ /* 0x000fe400078e000e */
[C---:B------:R-:W-:Y:S01]  /*1610*/  IMAD R10, R91.reuse, R9, R16 ;  /* 0x000000095b0a7224 */ /* 0x040fe200078e0210 */
[----:B------:R-:W-:Y:S01]  /*1620*/  IABS R16, R17 ;  /* 0x0000001100107213 */ /* 0x000fe20000000000 */
[----:B------:R-:W-:Y:S01]  /*1630*/  @!P1 IMAD.MOV R44, RZ, RZ, -R44 ;  /* 0x000000ffff2c9224 */ /* 0x000fe200078e0a2c */
[----:B------:R-:W-:Y:S01]  /*1640*/  ISETP.GT.U32.AND P1, PT, R91, R8, PT ;  /* 0x000000085b00720c */ /* 0x000fe20003f24070 */
[----:B------:R-:W-:Y:S01]  /*1650*/  @!P2 IMAD.MOV R15, RZ, RZ, -R15 ;  /* 0x000000ffff0fa224 */ /* 0x000fe200078e0a0f */
[----:B------:R-:W-:Y:S01]  /*1660*/  ISETP.GE.AND P2, PT, R20, RZ, PT ;  /* 0x000000ff1400720c */ /* 0x000fe20003f46270 */
[----:B------:R-:W-:Y:S01]  /*1670*/  IMAD.HI.U32 R5, R3, R18, RZ ;  /* 0x0000001203057227 */ /* 0x000fe200078e00ff */
[----:B------:R-:W-:-:S02]  /*1680*/  IABS R20, R21 ;  /* 0x0000001500147213 */ /* 0x000fc40000000000 */
[----:B------:R0:W-:Y:S01]  /*1690*/  STL [R1+0x480], R15 ;  /* 0x0004800f01007387 */ /* 0x0001e20000100800 */
[----:B------:R-:W-:Y:S01]  /*16a0*/  @!P6 IMAD.IADD R6, R6, 0x1, -R91 ;  /* 0x000000010606e824 */ /* 0x000fe200078e0a5b */
[C---:B------:R-:W-:Y:S01]  /*16b0*/  ISETP.GT.U32.AND P6, PT, R91.reuse, R10, PT ;  /* 0x0000000a5b00720c */ /* 0x040fe20003fc4070 */
[----:B------:R-:W-:Y:S02]  /*16c0*/  IMAD.MOV R5, RZ, RZ, -R5 ;  /* 0x000000ffff057224 */ /* 0x000fe400078e0a05 */
[----:B------:R-:W-:Y:S02]  /*16d0*/  IMAD.MOV.U32 R42, RZ, RZ, R12 ;  /* 0x000000ffff2a7224 */ /* 0x000fe400078e000c */
[----:B------:R-:W-:Y:S02]  /*16e0*/  @!P1 IMAD.IADD R8, R8, 0x1, -R91 ;  /* 0x0000000108089824 */ /* 0x000fe400078e0a5b */
[C---:B------:R-:W-:Y:S01]  /*16f0*/  IMAD R12, R91.reuse, R5, R18 ;  /* 0x000000055b0c7224 */ /* 0x040fe200078e0212 */
[----:B0-----:R-:W-:Y:S01]  /*1700*/  LOP3.LUT R15, R90, 0x1c, RZ, 0xfc, !PT ;  /* 0x0000001c5a0f7812 */ /* 0x001fe200078efcff */
[----:B------:R-:W-:Y:S01]  /*1710*/  IMAD.MOV.U32 R22, RZ, RZ, R6 ;  /* 0x000000ffff167224 */ /* 0x000fe200078e0006 */
[----:B------:R-:W-:Y:S01]  /*1720*/  ISETP.GT.U32.AND P1, PT, R91, R8, PT ;  /* 0x000000085b00720c */ /* 0x000fe20003f24070 */
[----:B------:R-:W-:Y:S01]  /*1730*/  IMAD.HI.U32 R9, R3, R16, RZ ;  /* 0x0000001003097227 */ /* 0x000fe200078e00ff */
[----:B------:R-:W-:-:S02]  /*1740*/  IABS R14, R15 ;  /* 0x0000000f000e7213 */ /* 0x000fc40000000000 */
[----:B------:R-:W-:Y:S01]  /*1750*/  IABS R18, R19 ;  /* 0x0000001300127213 */ /* 0x000fe20000000000 */
[----:B------:R-:W-:Y:S02]  /*1760*/  @!P6 IMAD.IADD R10, R10, 0x1, -R91 ;  /* 0x000000010a0ae824 */ /* 0x000fe400078e0a5b */
[----:B------:R-:W-:Y:S01]  /*1770*/  @!P2 IMAD.MOV R22, RZ, RZ, -R22 ;  /* 0x000000ffff16a224 */ /* 0x000fe200078e0a16 */
[----:B------:R-:W-:Y:S01]  /*1780*/  ISETP.GT.U32.AND P2, PT, R91, R12, PT ;  /* 0x0000000c5b00720c */ /* 0x000fe20003f44070 */
[----:B------:R-:W-:Y:S01]  /*1790*/  IMAD.HI.U32 R5, R3, R14, RZ ;  /* 0x0000000e03057227 */ /* 0x000fe200078e00ff */
[----:B------:R-:W-:Y:S02]  /*17a0*/  ISETP.GT.U32.AND P6, PT, R91, R10, PT ;  /* 0x0000000a5b00720c */ /* 0x000fe40003fc4070 */
[----:B------:R0:W-:Y:S01]  /*17b0*/  STL [R1+0x314], R22 ;  /* 0x0003141601007387 */ /* 0x0001e20000100800 */
[----:B------:R-:W-:Y:S01]  /*17c0*/  @!P3 IMAD.MOV R42, RZ, RZ, -R42 ;  /* 0x000000ffff2ab224 */ /* 0x000fe200078e0a2a */
[----:B------:R-:W-:Y:S01]  /*17d0*/  ISETP.GE.AND P3, PT, R13, RZ, PT ;  /* 0x000000ff0d00720c */ /* 0x000fe20003f66270 */
[----:B------:R-:W-:-:S02]  /*17e0*/  IMAD.MOV R5, RZ, RZ, -R5 ;  /* 0x000000ffff057224 */ /* 0x000fc400078e0a05 */
[----:B------:R-:W-:-:S04]  /*17f0*/  IMAD.HI.U32 R11, R3, R18, RZ ;  /* 0x00000012030b7227 */ /* 0x000fc800078e00ff */
[----:B------:R-:W-:Y:S02]  /*1800*/  IMAD.MOV R9, RZ, RZ, -R9 ;  /* 0x000000ffff097224 */ /* 0x000fe400078e0a09 */
[----:B------:R-:W-:-:S04]  /*1810*/  IMAD.HI.U32 R13, R3, R20, RZ ;  /* 0x00000014030d7227 */ /* 0x000fc800078e00ff */
[C---:B------:R-:W-:Y:S02]  /*1820*/  IMAD R6, R91.reuse, R5, R14 ;  /* 0x000000055b067224 */ /* 0x040fe400078e020e */
[----:B------:R-:W-:Y:S02]  /*1830*/  IMAD.MOV R11, RZ, RZ, -R11 ;  /* 0x000000ffff0b7224 */ /* 0x000fe400078e0a0b */
[----:B------:R-:W-:Y:S02]  /*1840*/  IMAD R14, R91, R9, R16 ;  /* 0x000000095b0e7224 */ /* 0x000fe400078e0210 */
[----:B------:R-:W-:Y:S02]  /*1850*/  IMAD.MOV R13, RZ, RZ, -R13 ;  /* 0x000000ffff0d7224 */ /* 0x000fe400078e0a0d */
[--C-:B------:R-:W-:Y:S01]  /*1860*/  @!P1 IMAD.IADD R8, R8, 0x1, -R91.reuse ;  /* 0x0000000108089824 */ /* 0x100fe200078e0a5b */
[----:B------:R-:W-:Y:S01]  /*1870*/  ISETP.GE.AND P1, PT, R15, RZ, PT ;  /* 0x000000ff0f00720c */ /* 0x000fe20003f26270 */
[C---:B------:R-:W-:Y:S01]  /*1880*/  IMAD R16, R91.reuse, R11, R18 ;  /* 0x0000000b5b107224 */ /* 0x040fe200078e0212 */
[----:B------:R-:W-:Y:S01]  /*1890*/  LOP3.LUT R11, R90, 0x24, RZ, 0xfc, !PT ;  /* 0x000000245a0b7812 */ /* 0x000fe200078efcff */
[--C-:B------:R-:W-:Y:S01]  /*18a0*/  @!P2 IMAD.IADD R12, R12, 0x1, -R91.reuse ;  /* 0x000000010c0ca824 */ /* 0x100fe200078e0a5b */
[C---:B------:R-:W-:Y:S01]  /*18b0*/  ISETP.GT.U32.AND P2, PT, R91.reuse, R14, PT ;  /* 0x0000000e5b00720c */ /* 0x040fe20003f44070 */
[C---:B------:R-:W-:Y:S01]  /*18c0*/  IMAD R18, R91.reuse, R13, R20 ;  /* 0x0000000d5b127224 */ /* 0x040fe200078e0214 */
[----:B------:R-:W-:Y:S01]  /*18d0*/  LOP3.LUT R13, R90, 0x26, RZ, 0xfc, !PT ;  /* 0x000000265a0d7812 */ /* 0x000fe200078efcff */
[----:B------:R-:W-:Y:S01]  /*18e0*/  @!P6 IMAD.IADD R10, R10, 0x1, -R91 ;  /* 0x000000010a0ae824 */ /* 0x000fe200078e0a5b */
[C---:B------:R-:W-:Y:S01]  /*18f0*/  ISETP.GT.U32.AND P6, PT, R91.reuse, R6, PT ;  /* 0x000000065b00720c */ /* 0x040fe20003fc4070 */
[----:B------:R-:W-:Y:S01]  /*1900*/  IMAD.MOV.U32 R25, RZ, RZ, R8 ;  /* 0x000000ffff197224 */ /* 0x000fe200078e0008 */
[----:B0-----:R-:W-:Y:S01]  /*1910*/  IABS R22, R13 ;  /* 0x0000000d00167213 */ /* 0x001fe20000000000 */
[----:B------:R-:W-:Y:S01]  /*1920*/  IMAD.MOV.U32 R43, RZ, RZ, R10 ;  /* 0x000000ffff2b7224 */ /* 0x000fe200078e000a */
[----:B------:R-:W-:Y:S01]  /*1930*/  IABS R20, R11 ;  /* 0x0000000b00147213 */ /* 0x000fe20000000000 */
[----:B------:R-:W-:Y:S01]  /*1940*/  @!P4 IMAD.MOV R25, RZ, RZ, -R25 ;  /* 0x000000ffff19c224 */ /* 0x000fe200078e0a19 */
[C---:B------:R-:W-:Y:S01]  /*1950*/  ISETP.GT.U32.AND P4, PT, R91.reuse, R12, PT ;  /* 0x0000000c5b00720c */ /* 0x040fe20003f84070 */
[----:B------:R-:W-:Y:S01]  /*1960*/  @!P5 IMAD.MOV R43, RZ, RZ, -R43 ;  /* 0x000000ffff2bd224 */ /* 0x000fe200078e0a2b */
[----:B------:R-:W-:Y:S01]  /*1970*/  ISETP.GT.U32.AND P5, PT, R91, R16, PT ;  /* 0x000000105b00720c */ /* 0x000fe20003fa4070 */
[----:B------:R-:W-:Y:S01]  /*1980*/  IMAD.HI.U32 R8, R3, R22, RZ ;  /* 0x0000001603087227 */ /* 0x000fe200078e00ff */
[----:B------:R-:W-:Y:S01]  /*1990*/  LOP3.LUT R15, R90, 0x28, RZ, 0xfc, !PT ;  /* 0x000000285a0f7812 */ /* 0x000fe200078efcff */
[----:B------:R0:W-:Y:S02]  /*19a0*/  STL [R1+0x484], R25 ;  /* 0x0004841901007387 */ /* 0x0001e40000100800 */
[--C-:B------:R-:W-:Y:S01]  /*19b0*/  @!P2 IMAD.IADD R14, R14, 0x1, -R91.reuse ;  /* 0x000000010e0ea824 */ /* 0x100fe200078e0a5b */
[----:B------:R-:W-:Y:S01]  /*19c0*/  IABS R24, R15 ;  /* 0x0000000f00187213 */ /* 0x000fe20000000000 */
[----:B------:R-:W-:-:S02]  /*19d0*/  @!P6 IMAD.IADD R6, R6, 0x1, -R91 ;  /* 0x000000010606e824 */ /* 0x000fc400078e0a5b */
[----:B------:R-:W-:Y:S01]  /*19e0*/  IMAD.MOV R10, RZ, RZ, -R8 ;  /* 0x000000ffff0a7224 */ /* 0x000fe200078e0a08 */
[C---:B------:R-:W-:Y:S01]  /*19f0*/  ISETP.GT.U32.AND P2, PT, R91.reuse, R14, PT ;  /* 0x0000000e5b00720c */ /* 0x040fe20003f44070 */
[----:B------:R-:W-:Y:S01]  /*1a00*/  @!P4 IMAD.IADD R12, R12, 0x1, -R91 ;  /* 0x000000010c0cc824 */ /* 0x000fe200078e0a5b */
[C---:B------:R-:W-:Y:S01]  /*1a10*/  ISETP.GT.U32.AND P6, PT, R91.reuse, R6, PT ;  /* 0x000000065b00720c */ /* 0x040fe20003fc4070 */
[C---:B------:R-:W-:Y:S01]  /*1a20*/  IMAD R10, R91.reuse, R10, R22 ;  /* 0x0000000a5b0a7224 */ /* 0x040fe200078e0216 */
[----:B------:R-:W-:Y:S01]  /*1a30*/  ISETP.GT.U32.AND P4, PT, R91, R18, PT ;  /* 0x000000125b00720c */ /* 0x000fe20003f84070 */
[----:B------:R-:W-:-:S04]  /*1a40*/  IMAD.HI.U32 R5, R3, R20, RZ ;  /* 0x0000001403057227 */ /* 0x000fc800078e00ff */
[----:B------:R-:W-:Y:S01]  /*1a50*/  @!P5 IMAD.IADD R16, R16, 0x1, -R91 ;  /* 0x000000011010d824 */ /* 0x000fe200078e0a5b */
[C---:B------:R-:W-:Y:S01]  /*1a60*/  ISETP.GT.U32.AND P5, PT, R91.reuse, R10, PT ;  /* 0x0000000a5b00720c */ /* 0x040fe20003fa4070 */
[----:B------:R-:W-:Y:S02]  /*1a70*/  IMAD.MOV R5, RZ, RZ, -R5 ;  /* 0x000000ffff057224 */ /* 0x000fe400078e0a05 */
[--C-:B------:R-:W-:Y:S02]  /*1a80*/  @!P2 IMAD.IADD R14, R14, 0x1, -R91.reuse ;  /* 0x000000010e0ea824 */ /* 0x100fe400078e0a5b */
[----:B------:R-:W-:Y:S02]  /*1a90*/  IMAD R8, R91, R5, R20 ;  /* 0x000000055b087224 */ /* 0x000fe400078e0214 */
[--C-:B------:R-:W-:Y:S01]  /*1aa0*/  @!P6 IMAD.IADD R6, R6, 0x1, -R91.reuse ;  /* 0x000000010606e824 */ /* 0x100fe200078e0a5b */
[----:B------:R-:W-:Y:S01]  /*1ab0*/  ISETP.GE.AND P6, PT, R17, RZ, PT ;  /* 0x000000ff1100720c */ /* 0x000fe20003fc6270 */
[----:B------:R-:W-:Y:S01]  /*1ac0*/  @!P4 IMAD.IADD R18, R18, 0x1, -R91 ;  /* 0x000000011212c824 */ /* 0x000fe200078e0a5b */
[----:B------:R-:W-:Y:S01]  /*1ad0*/  ISETP.GT.U32.AND P2, PT, R91, R8, PT ;  /* 0x000000085b00720c */ /* 0x000fe20003f44070 */
[----:B------:R-:W-:Y:S01]  /*1ae0*/  IMAD.HI.U32 R5, R3, R24, RZ ;  /* 0x0000001803057227 */ /* 0x000fe200078e00ff */
[----:B------:R-:W-:-:S02]  /*1af0*/  ISETP.GE.AND P4, PT, R19, RZ, PT ;  /* 0x000000ff1300720c */ /* 0x000fc40003f86270 */
[----:B------:R-:W-:Y:S01]  /*1b00*/  LOP3.LUT R17, R90, 0x2c, RZ, 0xfc, !PT ;  /* 0x0000002c5a117812 */ /* 0x000fe200078efcff */
[----:B------:R-:W-:Y:S01]  /*1b10*/  @!P5 IMAD.IADD R10, R10, 0x1, -R91 ;  /* 0x000000010a0ad824 */ /* 0x000fe200078e0a5b */
[----:B------:R-:W-:Y:S01]  /*1b20*/  ISETP.GT.U32.AND P5, PT, R91, R18, PT ;  /* 0x000000125b00720c */ /* 0x000fe20003fa4070 */
[----:B------:R-:W-:Y:S01]  /*1b30*/  IMAD.HI.U32 R9, R3, R26, RZ ;  /* 0x0000001a03097227 */ /* 0x000fe200078e00ff */
[----:B------:R-:W-:-:S03]  /*1b40*/  LOP3.LUT R19, R90, 0x2e, RZ, 0xfc, !PT ;  /* 0x0000002e5a137812 */ /* 0x000fc600078efcff */
[----:B------:R-:W-:Y:S02]  /*1b50*/  IMAD.MOV R5, RZ, RZ, -R5 ;  /* 0x000000ffff057224 */ /* 0x000fe400078e0a05 */
[----:B0-----:R-:W-:Y:S02]  /*1b60*/  IMAD.MOV.U32 R25, RZ, RZ, R6 ;  /* 0x000000ffff197224 */ /* 0x001fe400078e0006 */
[----:B------:R-:W-:Y:S02]  /*1b70*/  IMAD.MOV R9, RZ, RZ, -R9 ;  /* 0x000000ffff097224 */ /* 0x000fe400078e0a09 */
[----:B------:R-:W-:Y:S01]  /*1b80*/  IMAD R20, R91, R5, R24 ;  /* 0x000000055b147224 */ /* 0x000fe200078e0218 */
[----:B------:R-:W-:Y:S01]  /*1b90*/  IABS R5, R17 ;  /* 0x0000001100057213 */ /* 0x000fe20000000000 */
[----:B------:R-:W-:Y:S02]  /*1ba0*/  IMAD.MOV.U32 R41, RZ, RZ, R12 ;  /* 0x000000ffff297224 */ /* 0x000fe400078e000c */
[----:B------:R-:W-:-:S02]  /*1bb0*/  IMAD.MOV.U32 R6, RZ, RZ, R14 ;  /* 0x000000ffff067224 */ /* 0x000fc400078e000e */
[----:B------:R-:W-:Y:S01]  /*1bc0*/  @!P2 IMAD.IADD R8, R8, 0x1, -R91 ;  /* 0x000000010808a824 */ /* 0x000fe200078e0a5b */
[C---:B------:R-:W-:Y:S01]  /*1bd0*/  ISETP.GT.U32.AND P2, PT, R91.reuse, R16, PT ;  /* 0x000000105b00720c */ /* 0x040fe20003f44070 */
[C---:B------:R-:W-:Y:S01]  /*1be0*/  IMAD R22, R91.reuse, R9, R26 ;  /* 0x000000095b167224 */ /* 0x040fe200078e021a */
[----:B------:R-:W-:Y:S01]  /*1bf0*/  IABS R9, R19 ;  /* 0x0000001300097213 */ /* 0x000fe20000000000 */
[----:B------:R-:W-:Y:S01]  /*1c00*/  @!P3 IMAD.MOV R41, RZ, RZ, -R41 ;  /* 0x000000ffff29b224 */ /* 0x000fe200078e0a29 */
[C---:B------:R-:W-:Y:S01]  /*1c10*/  ISETP.GT.U32.AND P3, PT, R91.reuse, R10, PT ;  /* 0x0000000a5b00720c */ /* 0x040fe20003f64070 */
[----:B------:R-:W-:Y:S01]  /*1c20*/  @!P6 IMAD.MOV R6, RZ, RZ, -R6 ;  /* 0x000000ffff06e224 */ /* 0x000fe200078e0a06 */
[C---:B------:R-:W-:Y:S01]  /*1c30*/  ISETP.GT.U32.AND P6, PT, R91.reuse, R20, PT ;  /* 0x000000145b00720c */ /* 0x040fe20003fc4070 */
[----:B------:R-:W-:Y:S01]  /*1c40*/  @!P1 IMAD.MOV R25, RZ, RZ, -R25 ;  /* 0x000000ffff199224 */ /* 0x000fe200078e0a19 */
[C---:B------:R-:W-:Y:S01]  /*1c50*/  ISETP.GT.U32.AND P1, PT, R91.reuse, R8, PT ;  /* 0x000000085b00720c */ /* 0x040fe20003f24070 */
[----:B------:R-:W-:Y:S01]  /*1c60*/  @!P5 IMAD.IADD R18, R18, 0x1, -R91 ;  /* 0x000000011212d824 */ /* 0x000fe200078e0a5b */
[----:B------:R-:W-:Y:S01]  /*1c70*/  ISETP.GT.U32.AND P5, PT, R91, R22, PT ;  /* 0x000000165b00720c */ /* 0x000fe20003fa4070 */
[----:B------:R-:W-:Y:S01]  /*1c80*/  IMAD.MOV.U32 R12, RZ, RZ, R5 ;  /* 0x000000ffff0c7224 */ /* 0x000fe200078e0005 */
[----:B------:R-:W-:Y:S01]  /*1c90*/  STL [R1+0x320], R25 ;  /* 0x0003201901007387 */ /* 0x000fe20000100800 */
[----:B------:R-:W-:-:S02]  /*1ca0*/  IMAD.MOV.U32 R14, RZ, RZ, R9 ;  /* 0x000000ffff0e7224 */ /* 0x000fc400078e0009 */
[----:B------:R-:W-:Y:S01]  /*1cb0*/  IMAD.HI.U32 R5, R3, R12, RZ ;  /* 0x0000000c03057227 */ /* 0x000fe200078e00ff */
[----:B------:R0:W-:Y:S03]  /*1cc0*/  STL [R1+0x488], R6 ;  /* 0x0004880601007387 */ /* 0x0001e60000100800 */
[--C-:B------:R-:W-:Y:S01]  /*1cd0*/  @!P3 IMAD.IADD R10, R10, 0x1, -R91.reuse ;  /* 0x000000010a0ab824 */ /* 0x100fe200078e0a5b */
[----:B------:R-:W-:Y:S01]  /*1ce0*/  ISETP.GE.AND P3, PT, R13, RZ, PT ;  /* 0x000000ff0d00720c */ /* 0x000fe20003f66270 */
[--C-:B------:R-:W-:Y:S01]  /*1cf0*/  @!P6 IMAD.IADD R20, R20, 0x1, -R91.reuse ;  /* 0x000000011414e824 */ /* 0x100fe200078e0a5b */
[----:B------:R-:W-:Y:S01]  /*1d00*/  ISETP.GE.AND P6, PT, R15, RZ, PT ;  /* 0x000000ff0f00720c */ /* 0x000fe20003fc6270 */
[----:B------:R-:W-:Y:S01]  /*1d10*/  @!P1 IMAD.IADD R8, R8, 0x1, -R91 ;  /* 0x0000000108089824 */ /* 0x000fe200078e0a5b */
[----:B------:R-:W-:Y:S01]  /*1d20*/  ISETP.GE.AND P1, PT, R11, RZ, PT ;  /* 0x000000ff0b00720c */ /* 0x000fe20003f26270 */
[----:B------:R-:W-:Y:S01]  /*1d30*/  IMAD.MOV R5, RZ, RZ, -R5 ;  /* 0x000000ffff057224 */ /* 0x000fe200078e0a05 */
[C---:B------:R-:W-:Y:S01]  /*1d40*/  LOP3.LUT R11, R90.reuse, 0x30, RZ, 0xfc, !PT ;  /* 0x000000305a0b7812 */ /* 0x040fe200078efcff */
[----:B0-----:R-:W-:Y:S01]  /*1d50*/  IMAD.HI.U32 R6, R3, R14, RZ ;  /* 0x0000000e03067227 */ /* 0x001fe200078e00ff */
[----:B------:R-:W-:-:S03]  /*1d60*/  LOP3.LUT R13, R90, 0x34, RZ, 0xfc, !PT ;  /* 0x000000345a0d7812 */ /* 0x000fc600078efcff */
[----:B------:R-:W-:Y:S02]  /*1d70*/  IMAD.MOV R9, RZ, RZ, -R6 ;  /* 0x000000ffff097224 */ /* 0x000fe400078e0a06 */
[--C-:B------:R-:W-:Y:S01]  /*1d80*/  @!P5 IMAD.IADD R22, R22, 0x1, -R91.reuse ;  /* 0x000000011616d824 */ /* 0x100fe200078e0a5b */
[C---:B------:R-:W-:Y:S01]  /*1d90*/  ISETP.GT.U32.AND P5, PT, R91.reuse, R20, PT ;  /* 0x000000145b00720c */ /* 0x040fe20003fa4070 */
[C---:B------:R-:W-:Y:S02]  /*1da0*/  IMAD R6, R91.reuse, R5, R12 ;  /* 0x000000055b067224 */ /* 0x040fe400078e020c */
[----:B------:R-:W-:Y:S01]  /*1db0*/  IMAD R12, R91, R9, R14 ;  /* 0x000000095b0c7224 */ /* 0x000fe200078e020e */
[----:B------:R-:W-:Y:S01]  /*1dc0*/  IABS R14, R11 ;  /* 0x0000000b000e7213 */ /* 0x000fe20000000000 */
[----:B------:R-:W-:Y:S01]  /*1dd0*/  @!P2 IMAD.IADD R16, R16, 0x1, -R91 ;  /* 0x000000011010a824 */ /* 0x000fe200078e0a5b */
[----:B------:R-:W-:Y:S01]  /*1de0*/  ISETP.GE.AND P2, PT, R21, RZ, PT ;  /* 0x000000ff1500720c */ /* 0x000fe20003f46270 */
[----:B------:R-:W-:Y:S01]  /*1df0*/  IMAD.MOV.U32 R24, RZ, RZ, R10 ;  /* 0x000000ffff187224 */ /* 0x000fe200078e000a */
[C---:B------:R-:W-:Y:S01]  /*1e00*/  LOP3.LUT R9, R90.reuse, 0x32, RZ, 0xfc, !PT ;  /* 0x000000325a097812 */ /* 0x040fe200078efcff */
[----:B------:R-:W-:Y:S01]  /*1e10*/  IMAD.MOV.U32 R40, RZ, RZ, R16 ;  /* 0x000000ffff287224 */ /* 0x000fe200078e0010 */
[----:B------:R-:W-:Y:S01]  /*1e20*/  LOP3.LUT R21, R90, 0x3c, RZ, 0xfc, !PT ;  /* 0x0000003c5a157812 */ /* 0x000fe200078efcff */
[----:B------:R-:W-:Y:S01]  /*1e30*/  IMAD.HI.U32 R5, R3, R14, RZ ;  /* 0x0000000e03057227 */ /* 0x000fe200078e00ff */
[----:B------:R-:W-:-:S03]  /*1e40*/  IABS R10, R9 ;  /* 0x00000009000a7213 */ /* 0x000fc60000000000 */
[----:B------:R-:W-:Y:S01]  /*1e50*/  @!P3 IMAD.MOV R24, RZ, RZ, -R24 ;  /* 0x000000ffff18b224 */ /* 0x000fe200078e0a18 */
[C---:B------:R-:W-:Y:S01]  /*1e60*/  ISETP.GT.U32.AND P3, PT, R91.reuse, R12, PT ;  /* 0x0000000c5b00720c */ /* 0x040fe20003f64070 */
[----:B------:R-:W-:Y:S01]  /*1e70*/  @!P4 IMAD.MOV R40, RZ, RZ, -R40 ;  /* 0x000000ffff28c224 */ /* 0x000fe200078e0a28 */
[----:B------:R-:W-:Y:S01]  /*1e80*/  ISETP.GT.U32.AND P4, PT, R91, R6, PT ;  /* 0x000000065b00720c */ /* 0x000fe20003f84070 */
[----:B------:R-:W-:Y:S01]  /*1e90*/  @!P5 IMAD.IADD R20, R20, 0x1, -R91 ;  /* 0x000000011414d824 */ /* 0x000fe200078e0a5b */
[----:B------:R-:W-:Y:S01]  /*1ea0*/  ISETP.GE.AND P5, PT, R17, RZ, PT ;  /* 0x000000ff1100720c */ /* 0x000fe20003fa6270 */
[----:B------:R-:W-:Y:S02]  /*1eb0*/  IMAD.MOV R5, RZ, RZ, -R5 ;  /* 0x000000ffff057224 */ /* 0x000fe400078e0a05 */
[----:B------:R-:W-:Y:S02]  /*1ec0*/  IMAD.MOV.U32 R25, RZ, RZ, R8 ;  /* 0x000000ffff197224 */ /* 0x000fe400078e0008 */
[----:B------:R-:W-:Y:S01]  /*1ed0*/  IMAD R8, R91, R5, R14 ;  /* 0x000000055b087224 */ /* 0x000fe200078e020e */
[----:B------:R-:W-:Y:S01]  /*1ee0*/  IABS R14, R13 ;  /* 0x0000000d000e7213 */ /* 0x000fe20000000000 */
[----:B------:R-:W-:-:S02]  /*1ef0*/  IMAD.MOV.U32 R56, RZ, RZ, R20 ;  /* 0x000000ffff387224 */ /* 0x000fc400078e0014 */
[----:B------:R-:W-:Y:S02]  /*1f00*/  IMAD.MOV.U32 R57, RZ, RZ, R18 ;  /* 0x000000ffff397224 */ /* 0x000fe400078e0012 */
[----:B------:R-:W-:Y:S01]  /*1f10*/  @!P6 IMAD.MOV R56, RZ, RZ, -R56 ;  /* 0x000000ffff38e224 */ /* 0x000fe200078e0a38 */
[C---:B------:R-:W-:Y:S01]  /*1f20*/  ISETP.GT.U32.AND P6, PT, R91.reuse, R8, PT ;  /* 0x000000085b00720c */ /* 0x040fe20003fc4070 */
[----:B------:R-:W-:Y:S02]  /*1f30*/  @!P3 IMAD.IADD R12, R12, 0x1, -R91 ;  /* 0x000000010c0cb824 */ /* 0x000fe400078e0a5b */
[----:B------:R-:W-:Y:S01]  /*1f40*/  @!P2 IMAD.MOV R57, RZ, RZ, -R57 ;  /* 0x000000ffff39a224 */ /* 0x000fe200078e0a39 */
[C---:B------:R-:W-:Y:S01]  /*1f50*/  ISETP.GT.U32.AND P2, PT, R91.reuse, R22, PT ;  /* 0x000000165b00720c */ /* 0x040fe20003f44070 */
[----:B------:R-:W-:Y:S01]  /*1f60*/  @!P4 IMAD.IADD R6, R6, 0x1, -R91 ;  /* 0x000000010606c824 */ /* 0x000fe200078e0a5b */
[----:B------:R-:W-:Y:S01]  /*1f70*/  ISETP.GT.U32.AND P3, PT, R91, R12, PT ;  /* 0x0000000c5b00720c */ /* 0x000fe20003f64070 */
[----:B------:R-:W-:-:S03]  /*1f80*/  IMAD.HI.U32 R5, R3, R10, RZ ;  /* 0x0000000a03057227 */ /* 0x000fc600078e00ff */
[----:B------:R-:W-:Y:S01]  /*1f90*/  ISETP.GT.U32.AND P4, PT, R91, R6, PT ;  /* 0x000000065b00720c */ /* 0x000fe20003f84070 */
[----:B------:R-:W-:Y:S01]  /*1fa0*/  @!P1 IMAD.MOV R25, RZ, RZ, -R25 ;  /* 0x000000ffff199224 */ /* 0x000fe200078e0a19 */
[----:B------:R-:W-:Y:S01]  /*1fb0*/  ISETP.GE.AND P1, PT, R23, RZ, PT ;  /* 0x000000ff1700720c */ /* 0x000fe20003f26270 */
[----:B------:R-:W-:Y:S01]  /*1fc0*/  IMAD.MOV R5, RZ, RZ, -R5 ;  /* 0x000000ffff057224 */ /* 0x000fe200078e0a05 */
[----:B------:R-:W-:Y:S01]  /*1fd0*/  LOP3.LUT R23, R90, 0x4e, RZ, 0xfc, !PT ;  /* 0x0000004e5a177812 */ /* 0x000fe200078efcff */
[--C-:B------:R-:W-:Y:S01]  /*1fe0*/  @!P6 IMAD.IADD R8, R8, 0x1, -R91.reuse ;  /* 0x000000010808e824 */ /* 0x100fe200078e0a5b */
[----:B------:R-:W-:Y:S01]  /*1ff0*/  STL [R1+0x370], R25 ;  /* 0x0003701901007387 */ /* 0x000fe20000100800 */
[----:B------:R-:W-:Y:S01]  /*2000*/  IMAD R10, R91, R5, R10 ;  /* 0x000000055b0a7224 */ /* 0x000fe200078e020a */
[----:B------:R-:W-:Y:S01]  /*2010*/  IABS R28, R23 ;  /* 0x00000017001c7213 */ /* 0x000fe20000000000 */
[--C-:B------:R-:W-:Y:S01]  /*2020*/  @!P2 IMAD.IADD R22, R22, 0x1, -R91.reuse ;  /* 0x000000011616a824 */ /* 0x100fe200078e0a5b */
[----:B------:R-:W-:Y:S01]  /*2030*/  ISETP.GE.AND P2, PT, R19, RZ, PT ;  /* 0x000000ff1300720c */ /* 0x000fe20003f46270 */
[--C-:B------:R-:W-:Y:S01]  /*2040*/  @!P3 IMAD.IADD R12, R12, 0x1, -R91.reuse ;  /* 0x000000010c0cb824 */ /* 0x100fe200078e0a5b */
[----:B------:R-:W-:Y:S01]  /*2050*/  ISETP.GT.U32.AND P6, PT, R91, R8, PT ;  /* 0x000000085b00720c */ /* 0x000fe20003fc4070 */
[----:B------:R-:W-:Y:S01]  /*2060*/  IMAD.HI.U32 R5, R3, R14, RZ ;  /* 0x0000000e03057227 */ /* 0x000fe200078e00ff */
[----:B------:R-:W-:Y:S01]  /*2070*/  ISETP.GT.U32.AND P3, PT, R91, R10, PT ;  /* 0x0000000a5b00720c */ /* 0x000fe20003f64070 */
[----:B------:R-:W-:Y:S01]  /*2080*/  STL [R1+0x48c], R24 ;  /* 0x00048c1801007387 */ /* 0x000fe20000100800 */
[C---:B------:R-:W-:Y:S01]  /*2090*/  LOP3.LUT R19, R90.reuse, 0x40, RZ, 0xfc, !PT ;  /* 0x000000405a137812 */ /* 0x040fe200078efcff */
[----:B------:R-:W-:Y:S01]  /*20a0*/  IMAD.MOV.U32 R51, RZ, RZ, R22 ;  /* 0x000000ffff337224 */ /* 0x000fe200078e0016 */
[----:B------:R-:W-:Y:S01]  /*20b0*/  LOP3.LUT R22, R90, 0x3e, RZ, 0xfc, !PT ;  /* 0x0000003e5a167812 */ /* 0x000fe200078efcff */
[----:B------:R-:W-:Y:S01]  /*20c0*/  @!P4 IMAD.IADD R6, R6, 0x1, -R91 ;  /* 0x000000010606c824 */ /* 0x000fe200078e0a5b */
[----:B------:R-:W-:Y:S01]  /*20d0*/  ISETP.GE.AND P4, PT, R9, RZ, PT ;  /* 0x000000ff0900720c */ /* 0x000fe20003f86270 */
[----:B------:R-:W-:Y:S01]  /*20e0*/  IMAD.MOV R5, RZ, RZ, -R5 ;  /* 0x000000ffff057224 */ /* 0x000fe200078e0a05 */
[C---:B------:R-:W-:Y:S01]  /*20f0*/  LOP3.LUT R9, R90.reuse, 0x38, RZ, 0xfc, !PT ;  /* 0x000000385a097812 */ /* 0x040fe200078efcff */
[----:B------:R-:W-:Y:S01]  /*2100*/  @!P1 IMAD.MOV R51, RZ, RZ, -R51 ;  /* 0x000000ffff339224 */ /* 0x000fe200078e0a33 */
[----:B------:R-:W-:Y:S01]  /*2110*/  ISETP.GE.AND P1, PT, R11, RZ, PT ;  /* 0x000000ff0b00720c */ /* 0x000fe20003f26270 */
[----:B------:R-:W-:Y:S01]  /*2120*/  IMAD.MOV.U32 R15, RZ, RZ, R6 ;  /* 0x000000ffff0f7224 */ /* 0x000fe200078e0006 */
[----:B------:R-:W-:Y:S01]  /*2130*/  LOP3.LUT R11, R90, 0x36, RZ, 0xfc, !PT ;  /* 0x000000365a0b7812 */ /* 0x000fe200078efcff */
[----:B------:R-:W-:Y:S01]  /*2140*/  IMAD R14, R91, R5, R14 ;  /* 0x000000055b0e7224 */ /* 0x000fe200078e020e */
[----:B------:R-:W-:Y:S01]  /*2150*/  IABS R18, R22 ;  /* 0x0000001600127213 */ /* 0x000fe20000000000 */
[----:B------:R-:W-:Y:S01]  /*2160*/  @!P5 IMAD.MOV R15, RZ, RZ, -R15 ;  /* 0x000000ffff0fd224 */ /* 0x000fe200078e0a0f */
[----:B------:R-:W-:Y:S01]  /*2170*/  IABS R16, R11 ;  /* 0x0000000b00107213 */ /* 0x000fe20000000000 */
[----:B------:R-:W-:Y:S01]  /*2180*/  @!P2 IMAD.MOV R12, RZ, RZ, -R12 ;  /* 0x000000ffff0ca224 */ /* 0x000fe200078e0a0c */
[----:B------:R-:W-:Y:S01]  /*2190*/  ISETP.GE.AND P2, PT, R11, RZ, PT ;  /* 0x000000ff0b00720c */ /* 0x000fe20003f46270 */
[--C-:B------:R-:W-:Y:S01]  /*21a0*/  @!P6 IMAD.IADD R8, R8, 0x1, -R91.reuse ;  /* 0x000000010808e824 */ /* 0x100fe200078e0a5b */
[----:B------:R-:W-:Y:S01]  /*21b0*/  ISETP.GT.U32.AND P6, PT, R91, R14, PT ;  /* 0x0000000e5b00720c */ /* 0x000fe20003fc4070 */
[----:B------:R-:W-:Y:S01]  /*21c0*/  @!P3 IMAD.IADD R10, R10, 0x1, -R91 ;  /* 0x000000010a0ab824 */ /* 0x000fe200078e0a5b */
[----:B------:R-:W-:Y:S01]  /*21d0*/  STL [R1+0x374], R15 ;  /* 0x0003740f01007387 */ /* 0x000fe20000100800 */
[----:B------:R-:W-:Y:S01]  /*21e0*/  IMAD.HI.U32 R6, R3, R16, RZ ;  /* 0x0000001003067227 */ /* 0x000fe200078e00ff */
[----:B------:R-:W-:-:S02]  /*21f0*/  LOP3.LUT R11, R90, 0x3a, RZ, 0xfc, !PT ;  /* 0x0000003a5a0b7812 */ /* 0x000fc400078efcff */
[----:B------:R0:W-:Y:S01]  /*2200*/  STL [R1+0x490], R12 ;  /* 0x0004900c01007387 */ /* 0x0001e20000100800 */
[C---:B------:R-:W-:Y:S01]  /*2210*/  ISETP.GT.U32.AND P3, PT, R91.reuse, R10, PT ;  /* 0x0000000a5b00720c */ /* 0x040fe20003f64070 */
[----:B------:R-:W-:Y:S01]  /*2220*/  IMAD.MOV R6, RZ, RZ, -R6 ;  /* 0x000000ffff067224 */ /* 0x000fe200078e0a06 */
[----:B------:R-:W-:Y:S01]  /*2230*/  IABS R20, R19 ;  /* 0x0000001300147213 */ /* 0x000fe20000000000 */
[----:B------:R-:W-:Y:S01]  /*2240*/  IMAD.MOV.U32 R50, RZ, RZ, R8 ;  /* 0x000000ffff327224 */ /* 0x000fe200078e0008 */
[----:B------:R-:W-:Y:S01]  /*2250*/  IABS R8, R11 ;  /* 0x0000000b00087213 */ /* 0x000fe20000000000 */
[----:B------:R-:W-:Y:S01]  /*2260*/  IMAD R16, R91, R6, R16 ;  /* 0x000000065b107224 */ /* 0x000fe200078e0210 */
[----:B------:R-:W-:Y:S01]  /*2270*/  ISETP.GE.AND P5, PT, R13, RZ, PT ;  /* 0x000000ff0d00720c */ /* 0x000fe20003fa6270 */
[--C-:B------:R-:W-:Y:S01]  /*2280*/  @!P6 IMAD.IADD R14, R14, 0x1, -R91.reuse ;  /* 0x000000010e0ee824 */ /* 0x100fe200078e0a5b */
[----:B------:R-:W-:Y:S01]  /*2290*/  LOP3.LUT R13, R90, 0x42, RZ, 0xfc, !PT ;  /* 0x000000425a0d7812 */ /* 0x000fe200078efcff */
[----:B------:R-:W-:Y:S01]  /*22a0*/  @!P1 IMAD.MOV R50, RZ, RZ, -R50 ;  /* 0x000000ffff329224 */ /* 0x000fe200078e0a32 */
[----:B0-----:R-:W-:Y:S01]  /*22b0*/  IABS R12, R9 ;  /* 0x00000009000c7213 */ /* 0x001fe20000000000 */
[----:B------:R-:W-:Y:S01]  /*22c0*/  IMAD R7, R7, R87, RZ ;  /* 0x0000005707077224 */ /* 0x000fe200078e02ff */
[C---:B------:R-:W-:Y:S01]  /*22d0*/  ISETP.GT.U32.AND P1, PT, R91.reuse, R16, PT ;  /* 0x000000105b00720c */ /* 0x040fe20003f24070 */
[----:B------:R-:W-:Y:S01]  /*22e0*/  @!P3 IMAD.IADD R10, R10, 0x1, -R91 ;  /* 0x000000010a0ab824 */ /* 0x000fe200078e0a5b */
[----:B------:R-:W-:Y:S01]  /*22f0*/  ISETP.GT.U32.AND P6, PT, R91, R14, PT ;  /* 0x0000000e5b00720c */ /* 0x000fe20003fc4070 */
[----:B------:R-:W-:Y:S01]  /*2300*/  IMAD.HI.U32 R5, R3, R12, RZ ;  /* 0x0000000c03057227 */ /* 0x000fe200078e00ff */
[----:B------:R-:W-:-:S02]  /*2310*/  ISETP.GE.AND P3, PT, R9, RZ, PT ;  /* 0x000000ff0900720c */ /* 0x000fc40003f66270 */
[----:B------:R-:W-:Y:S01]  /*2320*/  IABS R9, R21 ;  /* 0x0000001500097213 */ /* 0x000fe20000000000 */
[----:B------:R-:W-:Y:S01]  /*2330*/  IMAD.MOV R5, RZ, RZ, -R5 ;  /* 0x000000ffff057224 */ /* 0x000fe200078e0a05 */
[----:B------:R-:W-:Y:S01]  /*2340*/  IABS R24, R27 ;  /* 0x0000001b00187213 */ /* 0x000fe20000000000 */
[----:B------:R-:W-:Y:S01]  /*2350*/  IMAD.MOV.U32 R49, RZ, RZ, R10 ;  /* 0x000000ffff317224 */ /* 0x000fe200078e000a */
[----:B------:R-:W-:Y:S01]  /*2360*/  LOP3.LUT R25, R90, 0x4c, RZ, 0xfc, !PT ;  /* 0x0000004c5a197812 */ /* 0x000fe200078efcff */
[----:B------:R-:W-:Y:S02]  /*2370*/  IMAD R6, R91, R5, R12 ;  /* 0x000000055b067224 */ /* 0x000fe400078e020c */
[----:B------:R-:W-:Y:S01]  /*2380*/  IMAD.HI.U32 R5, R3, R8, RZ ;  /* 0x0000000803057227 */ /* 0x000fe200078e00ff */
[----:B------:R-:W-:-:S03]  /*2390*/  IABS R26, R25 ;  /* 0x00000019001a7213 */ /* 0x000fc60000000000 */
[----:B------:R-:W-:Y:S02]  /*23a0*/  IMAD.MOV R5, RZ, RZ, -R5 ;  /* 0x000000ffff057224 */ /* 0x000fe400078e0a05 */
[----:B------:R-:W-:Y:S01]  /*23b0*/  @!P4 IMAD.MOV R49, RZ, RZ, -R49 ;  /* 0x000000ffff31c224 */ /* 0x000fe200078e0a31 */
[C---:B------:R-:W-:Y:S01]  /*23c0*/  ISETP.GT.U32.AND P4, PT, R91.reuse, R6, PT ;  /* 0x000000065b00720c */ /* 0x040fe20003f84070 */
[C---:B------:R-:W-:Y:S02]  /*23d0*/  IMAD R8, R91.reuse, R5, R8 ;  /* 0x000000055b087224 */ /* 0x040fe400078e0208 */
[--C-:B------:R-:W-:Y:S02]  /*23e0*/  @!P1 IMAD.IADD R16, R16, 0x1, -R91.reuse ;  /* 0x0000000110109824 */ /* 0x100fe400078e0a5b */
[----:B------:R-:W-:Y:S01]  /*23f0*/  @!P6 IMAD.IADD R14, R14, 0x1, -R91 ;  /* 0x000000010e0ee824 */ /* 0x000fe200078e0a5b */
[C---:B------:R-:W-:Y:S01]  /*2400*/  ISETP.GT.U32.AND P6, PT, R91.reuse, R8, PT ;  /* 0x000000085b00720c */ /* 0x040fe20003fc4070 */
[----:B------:R-:W-:Y:S01]  /*2410*/  IMAD.MOV.U32 R12, RZ, RZ, R9 ;  /* 0x000000ffff0c7224 */ /* 0x000fe200078e0009 */
[----:B------:R-:W-:Y:S01]  /*2420*/  ISETP.GT.U32.AND P1, PT, R91, R16, PT ;  /* 0x000000105b00720c */ /* 0x000fe20003f24070 */
[----:B------:R-:W-:-:S04]  /*2430*/  IMAD.HI.U32 R5, R3, R18, RZ ;  /* 0x0000001203057227 */ /* 0x000fc800078e00ff */
[----:B------:R-:W-:-:S04]  /*2440*/  IMAD.HI.U32 R9, R3, R12, RZ ;  /* 0x0000000c03097227 */ /* 0x000fc800078e00ff */
[----:B------:R-:W-:Y:S02]  /*2450*/  IMAD.MOV R9, RZ, RZ, -R9 ;  /* 0x000000ffff097224 */ /* 0x000fe400078e0a09 */
[----:B------:R-:W-:Y:S02]  /*2460*/  @!P4 IMAD.IADD R6, R6, 0x1, -R91 ;  /* 0x000000010606c824 */ /* 0x000fe400078e0a5b */
[----:B------:R-:W-:Y:S02]  /*2470*/  IMAD.MOV R5, RZ, RZ, -R5 ;  /* 0x000000ffff057224 */ /* 0x000fe400078e0a05 */
[C---:B------:R-:W-:Y:S02]  /*2480*/  IMAD R10, R91.reuse, R9, R12 ;  /* 0x000000095b0a7224 */ /* 0x040fe400078e020c */
[--C-:B------:R-:W-:Y:S01]  /*2490*/  @!P6 IMAD.IADD R8, R8, 0x1, -R91.reuse ;  /* 0x000000010808e824 */ /* 0x100fe200078e0a5b */
[C---:B------:R-:W-:Y:S01]  /*24a0*/  ISETP.GT.U32.AND P6, PT, R91.reuse, R6, PT ;  /* 0x000000065b00720c */ /* 0x040fe20003fc4070 */
[C---:B------:R-:W-:Y:S01]  /*24b0*/  IMAD R12, R91.reuse, R5, R18 ;  /* 0x000000055b0c7224 */ /* 0x040fe200078e0212 */
[----:B------:R-:W-:Y:S01]  /*24c0*/  ISETP.GT.U32.AND P4, PT, R91, R10, PT ;  /* 0x0000000a5b00720c */ /* 0x000fe20003f84070 */
[----:B------:R-:W-:Y:S01]  /*24d0*/  @!P1 IMAD.IADD R16, R16, 0x1, -R91 ;  /* 0x0000000110109824 */ /* 0x000fe200078e0a5b */
[----:B------:R-:W-:Y:S01]  /*24e0*/  ISETP.GE.AND P1, PT, R11, RZ, PT ;  /* 0x000000ff0b00720c */ /* 0x000fe20003f26270 */
[----:B------:R-:W-:-:S04]  /*24f0*/  IMAD.HI.U32 R5, R3, R20, RZ ;  /* 0x0000001403057227 */ /* 0x000fc800078e00ff */
[----:B------:R-:W-:Y:S01]  /*2500*/  IMAD.MOV.U32 R15, RZ, RZ, R16 ;  /* 0x000000ffff0f7224 */ /* 0x000fe200078e0010 */
[----:B------:R-:W-:Y:S01]  /*2510*/  IABS R16, R13 ;  /* 0x0000000d00107213 */ /* 0x000fe20000000000 */
[----:B------:R-:W-:Y:S02]  /*2520*/  IMAD.MOV R5, RZ, RZ, -R5 ;  /* 0x000000ffff057224 */ /* 0x000fe400078e0a05 */
[----:B------:R-:W-:Y:S02]  /*2530*/  IMAD.MOV.U32 R17, RZ, RZ, R14 ;  /* 0x000000ffff117224 */ /* 0x000fe400078e000e */
[----:B------:R-:W-:Y:S01]  /*2540*/  @!P2 IMAD.MOV R15, RZ, RZ, -R15 ;  /* 0x000000ffff0fa224 */ /* 0x000fe200078e0a0f */
[C---:B------:R-:W-:Y:S01]  /*2550*/  ISETP.GT.U32.AND P2, PT, R91.reuse, R12, PT ;  /* 0x0000000c5b00720c */ /* 0x040fe20003f44070 */
[----:B------:R-:W-:Y:S02]  /*2560*/  IMAD R14, R91, R5, R20 ;  /* 0x000000055b0e7224 */ /* 0x000fe400078e0214 */
[----:B------:R-:W-:-:S02]  /*2570*/  @!P6 IMAD.IADD R6, R6, 0x1, -R91 ;  /* 0x000000010606e824 */ /* 0x000fc400078e0a5b */
[----:B------:R-:W-:Y:S01]  /*2580*/  @!P5 IMAD.MOV R17, RZ, RZ, -R17 ;  /* 0x000000ffff11d224 */ /* 0x000fe200078e0a11 */
[C---:B------:R-:W-:Y:S01]  /*2590*/  ISETP.GT.U32.AND P6, PT, R91.reuse, R14, PT ;  /* 0x0000000e5b00720c */ /* 0x040fe20003fc4070 */
[--C-:B------:R-:W-:Y:S01]  /*25a0*/  @!P4 IMAD.IADD R10, R10, 0x1, -R91.reuse ;  /* 0x000000010a0ac824 */ /* 0x100fe200078e0a5b */
[----:B------:R-:W-:Y:S01]  /*25b0*/  ISETP.GT.U32.AND P5, PT, R91, R8, PT ;  /* 0x000000085b00720c */ /* 0x000fe20003fa4070 */
[----:B------:R-:W-:Y:S01]  /*25c0*/  IMAD.HI.U32 R5, R3, R16, RZ ;  /* 0x0000001003057227 */ /* 0x000fe200078e00ff */
[----:B------:R0:W-:Y:S02]  /*25d0*/  STL [R1+0x478], R17 ;  /* 0x0004781101007387 */ /* 0x0001e40000100800 */
[----:B------:R-:W-:Y:S01]  /*25e0*/  ISETP.GT.U32.AND P4, PT, R91, R10, PT ;  /* 0x0000000a5b00720c */ /* 0x000fe20003f84070 */
[----:B------:R-:W-:Y:S01]  /*25f0*/  @!P2 IMAD.IADD R12, R12, 0x1, -R91 ;  /* 0x000000010c0ca824 */ /* 0x000fe200078e0a5b */
[----:B------:R1:W-:Y:S01]  /*2600*/  STL [R1+0x494], R15 ;  /* 0x0004940f01007387 */ /* 0x0003e20000100800 */
[----:B------:R-:W-:-:S02]  /*2610*/  IMAD.MOV R11, RZ, RZ, -R5 ;  /* 0x000000ffff0b7224 */ /* 0x000fc400078e0a05 */
[----:B------:R-:W-:Y:S01]  /*2620*/  IMAD.MOV.U32 R48, RZ, RZ, R6 ;  /* 0x000000ffff307224 */ /* 0x000fe200078e0006 */
[----:B------:R-:W-:Y:S01]  /*2630*/  ISETP.GT.U32.AND P2, PT, R91, R12, PT ;  /* 0x0000000c5b00720c */ /* 0x000fe20003f44070 */
[--C-:B------:R-:W-:Y:S01]  /*2640*/  @!P6 IMAD.IADD R14, R14, 0x1, -R91.reuse ;  /* 0x000000010e0ee824 */ /* 0x100fe200078e0a5b */
[----:B0-----:R-:W-:Y:S01]  /*2650*/  LOP3.LUT R17, R90, 0x44, RZ, 0xfc, !PT ;  /* 0x000000445a117812 */ /* 0x001fe200078efcff */
[--C-:B------:R-:W-:Y:S01]  /*2660*/  @!P5 IMAD.IADD R8, R8, 0x1, -R91.reuse ;  /* 0x000000010808d824 */ /* 0x100fe200078e0a5b */
[----:B------:R-:W-:Y:S01]  /*2670*/  ISETP.GE.AND P5, PT, R21, RZ, PT ;  /* 0x000000ff1500720c */ /* 0x000fe20003fa6270 */
[C---:B------:R-:W-:Y:S01]  /*2680*/  IMAD R16, R91.reuse, R11, R16 ;  /* 0x0000000b5b107224 */ /* 0x040fe200078e0210 */
[----:B------:R-:W-:Y:S01]  /*2690*/  IABS R18, R17 ;  /* 0x0000001100127213 */ /* 0x000fe20000000000 */
[----:B------:R-:W-:Y:S01]  /*26a0*/  @!P4 IMAD.IADD R10, R10, 0x1, -R91 ;  /* 0x000000010a0ac824 */ /* 0x000fe200078e0a5b */
[----:B------:R-:W-:Y:S01]  /*26b0*/  ISETP.GT.U32.AND P6, PT, R91, R14, PT ;  /* 0x0000000e5b00720c */ /* 0x000fe20003fc4070 */
[----:B------:R-:W-:Y:S01]  /*26c0*/  IMAD.MOV.U32 R52, RZ, RZ, R8 ;  /* 0x000000ffff347224 */ /* 0x000fe200078e0008 */
[C---:B-1----:R-:W-:Y:S01]  /*26d0*/  LOP3.LUT R15, R90.reuse, 0x46, RZ, 0xfc, !PT ;  /* 0x000000465a0f7812 */ /* 0x042fe200078efcff */
[----:B------:R-:W-:Y:S01]  /*26e0*/  IMAD.HI.U32 R5, R3, R18, RZ ;  /* 0x0000001203057227 */ /* 0x000fe200078e00ff */
[----:B------:R-:W-:-:S02]  /*26f0*/  LOP3.LUT R21, R90, 0x48, RZ, 0xfc, !PT ;  /* 0x000000485a157812 */ /* 0x000fc400078efcff */
[----:B------:R-:W-:Y:S01]  /*2700*/  IABS R20, R15 ;  /* 0x0000000f00147213 */ /* 0x000fe20000000000 */
[----:B------:R-:W-:Y:S01]  /*2710*/  IMAD.MOV R5, RZ, RZ, -R5 ;  /* 0x000000ffff057224 */ /* 0x000fe200078e0a05 */
[----:B------:R-:W-:Y:S01]  /*2720*/  ISETP.GE.AND P4, PT, R22, RZ, PT ;  /* 0x000000ff1600720c */ /* 0x000fe20003f86270 */
[----:B------:R-:W-:Y:S01]  /*2730*/  @!P2 IMAD.IADD R12, R12, 0x1, -R91 ;  /* 0x000000010c0ca824 */ /* 0x000fe200078e0a5b */
[----:B------:R-:W-:Y:S01]  /*2740*/  IABS R22, R21 ;  /* 0x0000001500167213 */ /* 0x000fe20000000000 */
[C---:B------:R-:W-:Y:S01]  /*2750*/  IMAD R18, R91.reuse, R5, R18 ;  /* 0x000000055b127224 */ /* 0x040fe200078e0212 */
[----:B------:R-:W-:Y:S01]  /*2760*/  ISETP.GT.U32.AND P2, PT, R91, R16, PT ;  /* 0x000000105b00720c */ /* 0x000fe20003f44070 */
[----:B------:R-:W-:-:S04]  /*2770*/  IMAD.HI.U32 R9, R3, R20, RZ ;  /* 0x0000001403097227 */ /* 0x000fc800078e00ff */
[----:B------:R-:W-:Y:S01]  /*2780*/  @!P6 IMAD.IADD R14, R14, 0x1, -R91 ;  /* 0x000000010e0ee824 */ /* 0x000fe200078e0a5b */
[----:B------:R-:W-:Y:S01]  /*2790*/  ISETP.GT.U32.AND P6, PT, R91, R18, PT ;  /* 0x000000125b00720c */ /* 0x000fe20003fc4070 */
[----:B------:R-:W-:Y:S02]  /*27a0*/  IMAD.MOV R9, RZ, RZ, -R9 ;  /* 0x000000ffff097224 */ /* 0x000fe400078e0a09 */
[----:B------:R-:W-:-:S04]  /*27b0*/  IMAD.HI.U32 R5, R3, R22, RZ ;  /* 0x0000001603057227 */ /* 0x000fc800078e00ff */
[C---:B------:R-:W-:Y:S02]  /*27c0*/  IMAD R20, R91.reuse, R9, R20 ;  /* 0x000000095b147224 */ /* 0x040fe400078e0214 */
[----:B------:R-:W-:Y:S02]  /*27d0*/  IMAD.MOV R5, RZ, RZ, -R5 ;  /* 0x000000ffff057224 */ /* 0x000fe400078e0a05 */
[----:B------:R-:W-:Y:S01]  /*27e0*/  @!P2 IMAD.IADD R16, R16, 0x1, -R91 ;  /* 0x000000011010a824 */ /* 0x000fe200078e0a5b */
[C---:B------:R-:W-:Y:S01]  /*27f0*/  ISETP.GT.U32.AND P2, PT, R91.reuse, R20, PT ;  /* 0x000000145b00720c */ /* 0x040fe20003f44070 */
[----:B------:R-:W-:Y:S02]  /*2800*/  IMAD R22, R91, R5, R22 ;  /* 0x000000055b167224 */ /* 0x000fe400078e0216 */
[----:B------:R-:W-:-:S04]  /*2810*/  IMAD.HI.U32 R5, R3, R24, RZ ;  /* 0x0000001803057227 */ /* 0x000fc800078e00ff */
[----:B------:R-:W-:Y:S01]  /*2820*/  @!P6 IMAD.IADD R18, R18, 0x1, -R91 ;  /* 0x000000011212e824 */ /* 0x000fe200078e0a5b */
[C---:B------:R-:W-:Y:S01]  /*2830*/  ISETP.GT.U32.AND P6, PT, R91.reuse, R22, PT ;  /* 0x000000165b00720c */ /* 0x040fe20003fc4070 */
[----:B------:R-:W-:Y:S02]  /*2840*/  IMAD.MOV R11, RZ, RZ, -R5 ;  /* 0x000000ffff0b7224 */ /* 0x000fe400078e0a05 */
[----:B------:R-:W-:Y:S02]  /*2850*/  IMAD.MOV.U32 R31, RZ, RZ, R12 ;  /* 0x000000ffff1f7224 */ /* 0x000fe400078e000c */
[----:B------:R-:W-:Y:S01]  /*2860*/  IMAD R24, R91, R11, R24 ;  /* 0x0000000b5b187224 */ /* 0x000fe200078e0218 */
[----:B------:R-:W-:Y:S01]  /*2870*/  LOP3.LUT R11, R90, 0x52, RZ, 0xfc, !PT ;  /* 0x000000525a0b7812 */ /* 0x000fe200078efcff */
[----:B------:R-:W-:Y:S01]  /*2880*/  @!P2 IMAD.IADD R20, R20, 0x1, -R91 ;  /* 0x000000011414a824 */ /* 0x000fe200078e0a5b */
[----:B------:R-:W-:Y:S01]  /*2890*/  ISETP.GE.AND P2, PT, R19, RZ, PT ;  /* 0x000000ff1300720c */ /* 0x000fe20003f46270 */
[----:B------:R-:W-:Y:S01]  /*28a0*/  @!P4 IMAD.MOV R31, RZ, RZ, -R31 ;  /* 0x000000ffff1fc224 */ /* 0x000fe200078e0a1f */
[C---:B------:R-:W-:Y:S01]  /*28b0*/  ISETP.GT.U32.AND P4, PT, R91.reuse, R24, PT ;  /* 0x000000185b00720c */ /* 0x040fe20003f84070 */
[----:B------:R-:W-:Y:S01]  /*28c0*/  IMAD.MOV.U32 R33, RZ, RZ, R10 ;  /* 0x000000ffff217224 */ /* 0x000fe200078e000a */
[----:B------:R-:W-:Y:S01]  /*28d0*/  IABS R12, R11 ;  /* 0x0000000b000c7213 */ /* 0x000fe20000000000 */
[----:B------:R-:W-:Y:S01]  /*28e0*/  @!P6 IMAD.IADD R22, R22, 0x1, -R91 ;  /* 0x000000011616e824 */ /* 0x000fe200078e0a5b */
[----:B------:R-:W-:Y:S01]  /*28f0*/  ISETP.GT.U32.AND P6, PT, R91, R20, PT ;  /* 0x000000145b00720c */ /* 0x000fe20003fc4070 */
[----:B------:R-:W-:Y:S01]  /*2900*/  IMAD.HI.U32 R5, R3, R28, RZ ;  /* 0x0000001c03057227 */ /* 0x000fe200078e00ff */
[----:B------:R-:W-:-:S03]  /*2910*/  LOP3.LUT R19, R90, 0x5a, RZ, 0xfc, !PT ;  /* 0x0000005a5a137812 */ /* 0x000fc600078efcff */
[----:B------:R-:W-:Y:S01]  /*2920*/  @!P5 IMAD.MOV R33, RZ, RZ, -R33 ;  /* 0x000000ffff21d224 */ /* 0x000fe200078e0a21 */
[C---:B------:R-:W-:Y:S01]  /*2930*/  ISETP.GT.U32.AND P5, PT, R91.reuse, R22, PT ;  /* 0x000000165b00720c */ /* 0x040fe20003fa4070 */
[----:B------:R-:W-:Y:S02]  /*2940*/  IMAD.MOV R5, RZ, RZ, -R5 ;  /* 0x000000ffff057224 */ /* 0x000fe400078e0a05 */
[----:B------:R-:W-:Y:S01]  /*2950*/  @!P1 IMAD.MOV R52, RZ, RZ, -R52 ;  /* 0x000000ffff349224 */ /* 0x000fe200078e0a34 */
[----:B------:R-:W-:Y:S01]  /*2960*/  ISETP.GT.U32.AND P1, PT, R91, R18, PT ;  /* 0x000000125b00720c */ /* 0x000fe20003f24070 */
[----:B------:R-:W-:Y:S01]  /*2970*/  IMAD.HI.U32 R9, R3, R26, RZ ;  /* 0x0000001a03097227 */ /* 0x000fe200078e00ff */
[----:B------:R-:W-:Y:S03]  /*2980*/  STL [R1+0x498], R33 ;  /* 0x0004982101007387 */ /* 0x000fe60000100800 */
[----:B------:R-:W-:Y:S01]  /*2990*/  @!P3 IMAD.MOV R48, RZ, RZ, -R48 ;  /* 0x000000ffff30b224 */ /* 0x000fe200078e0a30 */
[C---:B------:R-:W-:Y:S01]  /*29a0*/  ISETP.GT.U32.AND P3, PT, R91.reuse, R16, PT ;  /* 0x000000105b00720c */ /* 0x040fe20003f64070 */
[----:B------:R-:W-:Y:S01]  /*29b0*/  IMAD R6, R91, R5, R28 ;  /* 0x000000055b067224 */ /* 0x000fe200078e021c */
[----:B------:R-:W-:Y:S01]  /*29c0*/  STL [R1+0x49c], R31 ;  /* 0x00049c1f01007387 */ /* 0x000fe20000100800 */
[----:B------:R-:W-:-:S02]  /*29d0*/  IMAD.MOV R9, RZ, RZ, -R9 ;  /* 0x000000ffff097224 */ /* 0x000fc400078e0a09 */
[----:B------:R-:W-:Y:S01]  /*29e0*/  @!P4 IMAD.IADD R24, R24, 0x1, -R91 ;  /* 0x000000011818c824 */ /* 0x000fe200078e0a5b */
[----:B------:R-:W-:Y:S01]  /*29f0*/  ISETP.GE.AND P4, PT, R21, RZ, PT ;  /* 0x000000ff1500720c */ /* 0x000fe20003f86270 */
[----:B------:R-:W-:Y:S01]  /*2a00*/  IMAD.HI.U32 R5, R3, R30, RZ ;  /* 0x0000001e03057227 */ /* 0x000fe200078e00ff */
[----:B------:R-:W-:-:S03]  /*2a10*/  LOP3.LUT R21, R90, 0x62, RZ, 0xfc, !PT ;  /* 0x000000625a157812 */ /* 0x000fc600078efcff */
[--C-:B------:R-:W-:Y:S01]  /*2a20*/  @!P6 IMAD.IADD R20, R20, 0x1, -R91.reuse ;  /* 0x000000011414e824 */ /* 0x100fe200078e0a5b */
[C---:B------:R-:W-:Y:S01]  /*2a30*/  ISETP.GT.U32.AND P6, PT, R91.reuse, R6, PT ;  /* 0x000000065b00720c */ /* 0x040fe20003fc4070 */
[----:B------:R-:W-:Y:S02]  /*2a40*/  IMAD R26, R91, R9, R26 ;  /* 0x000000095b1a7224 */ /* 0x000fe400078e021a */
[----:B------:R-:W-:Y:S02]  /*2a50*/  IMAD.MOV.U32 R36, RZ, RZ, R14 ;  /* 0x000000ffff247224 */ /* 0x000fe400078e000e */
[----:B------:R-:W-:Y:S01]  /*2a60*/  @!P5 IMAD.IADD R22, R22, 0x1, -R91 ;  /* 0x000000011616d824 */ /* 0x000fe200078e0a5b */
[----:B------:R-:W-:Y:S01]  /*2a70*/  ISETP.GE.AND P5, PT, R15, RZ, PT ;  /* 0x000000ff0f00720c */ /* 0x000fe20003fa6270 */
[----:B------:R-:W-:Y:S01]  /*2a80*/  IMAD.MOV R5, RZ, RZ, -R5 ;  /* 0x000000ffff057224 */ /* 0x000fe200078e0a05 */
[----:B------:R-:W-:Y:S01]  /*2a90*/  LOP3.LUT R15, R90, 0x66, RZ, 0xfc, !PT ;  /* 0x000000665a0f7812 */ /* 0x000fe200078efcff */
[----:B------:R-:W-:Y:S01]  /*2aa0*/  @!P2 IMAD.MOV R36, RZ, RZ, -R36 ;  /* 0x000000ffff24a224 */ /* 0x000fe200078e0a24 */
[----:B------:R-:W-:Y:S01]  /*2ab0*/  ISETP.GT.U32.AND P2, PT, R91, R26, PT ;  /* 0x0000001a5b00720c */ /* 0x000fe20003f44070 */
[--C-:B------:R-:W-:Y:S01]  /*2ac0*/  @!P1 IMAD.IADD R18, R18, 0x1, -R91.reuse ;  /* 0x0000000112129824 */ /* 0x100fe200078e0a5b */
[----:B------:R-:W-:Y:S01]  /*2ad0*/  ISETP.GE.AND P1, PT, R17, RZ, PT ;  /* 0x000000ff1100720c */ /* 0x000fe20003f26270 */
[--C-:B------:R-:W-:Y:S01]  /*2ae0*/  @!P3 IMAD.IADD R16, R16, 0x1, -R91.reuse ;  /* 0x000000011010b824 */ /* 0x100fe200078e0a5b */
[----:B------:R-:W-:Y:S01]  /*2af0*/  ISETP.GE.AND P3, PT, R13, RZ, PT ;  /* 0x000000ff0d00720c */ /* 0x000fe20003f66270 */
[C---:B------:R-:W-:Y:S01]  /*2b00*/  IMAD R8, R91.reuse, R5, R30 ;  /* 0x000000055b087224 */ /* 0x040fe200078e021e */
[C---:B------:R-:W-:Y:S01]  /*2b10*/  LOP3.LUT R13, R90.reuse, 0x54, RZ, 0xfc, !PT ;  /* 0x000000545a0d7812 */ /* 0x040fe200078efcff */
[----:B------:R-:W-:Y:S01]  /*2b20*/  IMAD.MOV.U32 R54, RZ, RZ, R22 ;  /* 0x000000ffff367224 */ /* 0x000fe200078e0016 */
[----:B------:R-:W-:Y:S01]  /*2b30*/  LOP3.LUT R17, R90, 0x5c, RZ, 0xfc, !PT ;  /* 0x0000005c5a117812 */ /* 0x000fe200078efcff */
[----:B------:R-:W-:Y:S01]  /*2b40*/  @!P6 IMAD.IADD R6, R6, 0x1, -R91 ;  /* 0x000000010606e824 */ /* 0x000fe200078e0a5b */
[C---:B------:R-:W-:Y:S01]  /*2b50*/  ISETP.GT.U32.AND P6, PT, R91.reuse, R24, PT ;  /* 0x000000185b00720c */ /* 0x040fe20003fc4070 */
[----:B------:R-:W-:Y:S01]  /*2b60*/  @!P4 IMAD.MOV R54, RZ, RZ, -R54 ;  /* 0x000000ffff36c224 */ /* 0x000fe200078e0a36 */
[----:B------:R-:W-:Y:S01]  /*2b70*/  ISETP.GT.U32.AND P4, PT, R91, R8, PT ;  /* 0x000000085b00720c */ /* 0x000fe20003f84070 */
[----:B------:R-:W-:-:S02]  /*2b80*/  IMAD.MOV.U32 R9, RZ, RZ, R18 ;  /* 0x000000ffff097224 */ /* 0x000fc400078e0012 */
[----:B------:R-:W-:Y:S01]  /*2b90*/  IMAD.MOV.U32 R10, RZ, RZ, R16 ;  /* 0x000000ffff0a7224 */ /* 0x000fe200078e0010 */
[----:B------:R-:W-:Y:S01]  /*2ba0*/  IABS R16, R19 ;  /* 0x0000001300107213 */ /* 0x000fe20000000000 */
[----:B------:R-:W-:Y:S01]  /*2bb0*/  @!P2 IMAD.IADD R26, R26, 0x1, -R91 ;  /* 0x000000011a1aa824 */ /* 0x000fe200078e0a5b */
[----:B------:R-:W-:Y:S01]  /*2bc0*/  ISETP.GE.AND P2, PT, R27, RZ, PT ;  /* 0x000000ff1b00720c */ /* 0x000fe20003f46270 */
[----:B------:R-:W-:Y:S01]  /*2bd0*/  @!P1 IMAD.MOV R9, RZ, RZ, -R9 ;  /* 0x000000ffff099224 */ /* 0x000fe200078e0a09 */
[C---:B------:R-:W-:Y:S01]  /*2be0*/  ISETP.GT.U32.AND P1, PT, R91.reuse, R6, PT ;  /* 0x000000065b00720c */ /* 0x040fe20003f24070 */
[----:B------:R-:W-:Y:S01]  /*2bf0*/  IMAD.MOV.U32 R5, RZ, RZ, R20 ;  /* 0x000000ffff057224 */ /* 0x000fe200078e0014 */
[----:B------:R-:W-:Y:S01]  /*2c00*/  IABS R20, R17 ;  /* 0x0000001100147213 */ /* 0x000fe20000000000 */
[----:B------:R-:W-:Y:S01]  /*2c10*/  @!P3 IMAD.MOV R10, RZ, RZ, -R10 ;  /* 0x000000ffff0ab224 */ /* 0x000fe200078e0a0a */
[----:B------:R-:W-:Y:S01]  /*2c20*/  ISETP.GT.U32.AND P3, PT, R91, R26, PT ;  /* 0x0000001a5b00720c */ /* 0x000fe20003f64070 */
[----:B------:R-:W-:Y:S01]  /*2c30*/  @!P5 IMAD.MOV R5, RZ, RZ, -R5 ;  /* 0x000000ffff05d224 */ /* 0x000fe200078e0a05 */
[----:B------:R-:W-:Y:S01]  /*2c40*/  ISETP.GE.AND P5, PT, R25, RZ, PT ;  /* 0x000000ff1900720c */ /* 0x000fe20003fa6270 */
[--C-:B------:R-:W-:Y:S01]  /*2c50*/  @!P4 IMAD.IADD R8, R8, 0x1, -R91.reuse ;  /* 0x000000010808c824 */ /* 0x100fe200078e0a5b */
[----:B------:R0:W-:Y:S01]  /*2c60*/  STL [R1+0x138], R10 ;  /* 0x0001380a01007387 */ /* 0x0001e20000100800 */
[----:B------:R-:W-:Y:S01]  /*2c70*/  @!P6 IMAD.IADD R24, R24, 0x1, -R91 ;  /* 0x000000011818e824 */ /* 0x000fe200078e0a5b */
[----:B------:R-:W-:-:S02]  /*2c80*/  ISETP.GE.AND P6, PT, R23, RZ, PT ;  /* 0x000000ff1700720c */ /* 0x000fc40003fc6270 */
[----:B------:R1:W-:Y:S01]  /*2c90*/  STL [R1+0x4a0], R9 ;  /* 0x0004a00901007387 */ /* 0x0003e20000100800 */
[----:B------:R-:W-:Y:S01]  /*2ca0*/  ISETP.GT.U32.AND P4, PT, R91, R8, PT ;  /* 0x000000085b00720c */ /* 0x000fe20003f84070 */
[--C-:B------:R-:W-:Y:S01]  /*2cb0*/  @!P1 IMAD.IADD R6, R6, 0x1, -R91.reuse ;  /* 0x0000000106069824 */ /* 0x100fe200078e0a5b */
[----:B------:R-:W-:Y:S01]  /*2cc0*/  ISETP.GE.AND P1, PT, R11, RZ, PT ;  /* 0x000000ff0b00720c */ /* 0x000fe20003f26270 */
[----:B------:R2:W-:Y:S01]  /*2cd0*/  STL [R1+0x4a4], R5 ;  /* 0x0004a40501007387 */ /* 0x0005e20000100800 */
[----:B------:R-:W-:Y:S01]  /*2ce0*/  @!P3 IMAD.IADD R26, R26, 0x1, -R91 ;  /* 0x000000011a1ab824 */ /* 0x000fe200078e0a5b */
[----:B0-----:R-:W-:Y:S01]  /*2cf0*/  IABS R10, R13 ;  /* 0x0000000d000a7213 */ /* 0x001fe20000000000 */
[----:B------:R-:W-:Y:S01]  /*2d00*/  IMAD.MOV.U32 R11, RZ, RZ, R6 ;  /* 0x000000ffff0b7224 */ /* 0x000fe200078e0006 */
[----:B------:R-:W-:Y:S01]  /*2d10*/  ISETP.GE.AND P3, PT, R29, RZ, PT ;  /* 0x000000ff1d00720c */ /* 0x000fe20003f66270 */
[----:B------:R-:W-:Y:S01]  /*2d20*/  IMAD.MOV.U32 R14, RZ, RZ, R24 ;  /* 0x000000ffff0e7224 */ /* 0x000fe200078e0018 */
[C---:B------:R-:W-:Y:S01]  /*2d30*/  LOP3.LUT R25, R90.reuse, 0x60, RZ, 0xfc, !PT ;  /* 0x000000605a197812 */ /* 0x040fe200078efcff */
[----:B-1----:R-:W-:Y:S01]  /*2d40*/  IMAD.HI.U32 R9, R3, R10, RZ ;  /* 0x0000000a03097227 */ /* 0x002fe200078e00ff */
[----:B------:R-:W-:-:S02]  /*2d50*/  LOP3.LUT R23, R90, 0x64, RZ, 0xfc, !PT ;  /* 0x000000645a177812 */ /* 0x000fc400078efcff */
[----:B------:R-:W-:Y:S01]  /*2d60*/  IABS R22, R25 ;  /* 0x0000001900167213 */ /* 0x000fe20000000000 */
[----:B--2---:R-:W-:Y:S01]  /*2d70*/  IMAD.HI.U32 R5, R3, R12, RZ ;  /* 0x0000000c03057227 */ /* 0x004fe200078e00ff */
[----:B------:R-:W-:-:S03]  /*2d80*/  IABS R24, R15 ;  /* 0x0000000f00187213 */ /* 0x000fc60000000000 */
[----:B------:R-:W-:Y:S02]  /*2d90*/  IMAD.MOV R5, RZ, RZ, -R5 ;  /* 0x000000ffff057224 */ /* 0x000fe400078e0a05 */
[----:B------:R-:W-:Y:S02]  /*2da0*/  @!P6 IMAD.MOV R11, RZ, RZ, -R11 ;  /* 0x000000ffff0be224 */ /* 0x000fe400078e0a0b */
[C---:B------:R-:W-:Y:S01]  /*2db0*/  IMAD R12, R91.reuse, R5, R12 ;  /* 0x000000055b0c7224 */ /* 0x040fe200078e020c */
[----:B------:R-:W-:Y:S01]  /*2dc0*/  LOP3.LUT R5, R90, 0x56, RZ, 0xfc, !PT ;  /* 0x000000565a057812 */ /* 0x000fe200078efcff */
[----:B------:R-:W-:Y:S02]  /*2dd0*/  IMAD.MOV R9, RZ, RZ, -R9 ;  /* 0x000000ffff097224 */ /* 0x000fe400078e0a09 */
[----:B------:R-:W-:Y:S01]  /*2de0*/  @!P4 IMAD.IADD R8, R8, 0x1, -R91 ;  /* 0x000000010808c824 */ /* 0x000fe200078e0a5b */
[C---:B------:R-:W-:Y:S01]  /*2df0*/  ISETP.GT.U32.AND P6, PT, R91.reuse, R12, PT ;  /* 0x0000000c5b00720c */ /* 0x040fe20003fc4070 */
[----:B------:R-:W-:Y:S01]  /*2e00*/  @!P2 IMAD.MOV R14, RZ, RZ, -R14 ;  /* 0x000000ffff0ea224 */ /* 0x000fe200078e0a0e */
[----:B------:R-:W-:Y:S01]  /*2e10*/  IABS R6, R5 ;  /* 0x0000000500067213 */ /* 0x000fe20000000000 */
[----:B------:R-:W-:Y:S01]  /*2e20*/  IMAD R10, R91, R9, R10 ;  /* 0x000000095b0a7224 */ /* 0x000fe200078e020a */
[----:B------:R-:W-:Y:S01]  /*2e30*/  LOP3.LUT R9, R90, 0x58, RZ, 0xfc, !PT ;  /* 0x000000585a097812 */ /* 0x000fe200078efcff */
[----:B------:R-:W-:Y:S01]  /*2e40*/  IMAD.MOV.U32 R35, RZ, RZ, R8 ;  /* 0x000000ffff237224 */ /* 0x000fe200078e0008 */
[----:B------:R0:W-:Y:S01]  /*2e50*/  STL [R1+0xd0], R14 ;  /* 0x0000d00e01007387 */ /* 0x0001e20000100800 */
[----:B------:R-:W-:-:S02]  /*2e60*/  ISETP.GE.AND P2, PT, R13, RZ, PT ;  /* 0x000000ff0d00720c */ /* 0x000fc40003f46270 */
[----:B------:R-:W-:Y:S01]  /*2e70*/  @!P3 IMAD.MOV R35, RZ, RZ, -R35 ;  /* 0x000000ffff23b224 */ /* 0x000fe200078e0a23 */
[----:B------:R-:W-:Y:S02]  /*2e80*/  ISETP.GT.U32.AND P3, PT, R91, R10, PT ;  /* 0x0000000a5b00720c */ /* 0x000fe40003f64070 */
[----:B------:R-:W-:Y:S01]  /*2e90*/  ISETP.GE.AND P4, PT, R9, RZ, PT ;  /* 0x000000ff0900720c */ /* 0x000fe20003f86270 */
[----:B------:R-:W-:Y:S01]  /*2ea0*/  @!P6 IMAD.IADD R12, R12, 0x1, -R91 ;  /* 0x000000010c0ce824 */ /* 0x000fe200078e0a5b */
[----:B------:R-:W-:Y:S01]  /*2eb0*/  LOP3.LUT R13, R90, 0x5e, RZ, 0xfc, !PT ;  /* 0x0000005e5a0d7812 */ /* 0x000fe200078efcff */
[----:B0-----:R-:W-:-:S03]  /*2ec0*/  IMAD.MOV.U32 R14, RZ, RZ, R26 ;  /* 0x000000ffff0e7224 */ /* 0x001fc600078e001a */
[----:B------:R-:W-:Y:S01]  /*2ed0*/  ISETP.GT.U32.AND P6, PT, R91, R12, PT ;  /* 0x0000000c5b00720c */ /* 0x000fe20003fc4070 */
[----:B------:R-:W-:Y:S01]  /*2ee0*/  @!P5 IMAD.MOV R14, RZ, RZ, -R14 ;  /* 0x000000ffff0ed224 */ /* 0x000fe200078e0a0e */
[----:B------:R-:W-:Y:S01]  /*2ef0*/  ISETP.GE.AND P5, PT, R5, RZ, PT ;  /* 0x000000ff0500720c */ /* 0x000fe20003fa6270 */
[----:B------:R-:W-:Y:S01]  /*2f00*/  IMAD.HI.U32 R5, R3, R6, RZ ;  /* 0x0000000603057227 */ /* 0x000fe200078e00ff */
[----:B------:R-:W-:Y:S02]  /*2f10*/  IABS R18, R13 ;  /* 0x0000000d00127213 */ /* 0x000fe40000000000 */
[----:B------:R0:W-:Y:S01]  /*2f20*/  STL [R1+0x4a8], R14 ;  /* 0x0004a80e01007387 */ /* 0x0001e20000100800 */
[----:B------:R-:W-:Y:S02]  /*2f30*/  IMAD.MOV R8, RZ, RZ, -R5 ;  /* 0x000000ffff087224 */ /* 0x000fe400078e0a05 */
[----:B------:R-:W-:Y:S01]  /*2f40*/  @!P3 IMAD.IADD R10, R10, 0x1, -R91 ;  /* 0x000000010a0ab824 */ /* 0x000fe200078e0a5b */
[----:B------:R1:W-:Y:S01]  /*2f50*/  STL [R1+0x4ac], R11 ;  /* 0x0004ac0b01007387 */ /* 0x0003e20000100800 */
[----:B------:R-:W-:-:S02]  /*2f60*/  IMAD R6, R91, R8, R6 ;  /* 0x000000085b067224 */ /* 0x000fc400078e0206 */
[----:B------:R-:W-:Y:S01]  /*2f70*/  @!P6 IMAD.IADD R12, R12, 0x1, -R91 ;  /* 0x000000010c0ce824 */ /* 0x000fe200078e0a5b */
[----:B------:R-:W-:Y:S02]  /*2f80*/  ISETP.GT.U32.AND P3, PT, R91, R10, PT ;  /* 0x0000000a5b00720c */ /* 0x000fe40003f64070 */
[----:B0-----:R-:W-:Y:S01]  /*2f90*/  IABS R14, R9 ;  /* 0x00000009000e7213 */ /* 0x001fe20000000000 */
[----:B------:R-:W-:Y:S01]  /*2fa0*/  IMAD.HI.U32 R9, R3, R20, RZ ;  /* 0x0000001403097227 */ /* 0x000fe200078e00ff */
[----:B------:R-:W-:-:S03]  /*2fb0*/  ISETP.GT.U32.AND P6, PT, R91, R6, PT ;  /* 0x000000065b00720c */ /* 0x000fc60003fc4070 */
[----:B------:R-:W-:-:S04]  /*2fc0*/  IMAD.HI.U32 R5, R3, R14, RZ ;  /* 0x0000000e03057227 */ /* 0x000fc800078e00ff */
[----:B------:R-:W-:Y:S02]  /*2fd0*/  IMAD.MOV R8, RZ, RZ, -R5 ;  /* 0x000000ffff087224 */ /* 0x000fe400078e0a05 */
[----:B------:R-:W-:-:S04]  /*2fe0*/  IMAD.HI.U32 R5, R3, R16, RZ ;  /* 0x0000001003057227 */ /* 0x000fc800078e00ff */
[----:B------:R-:W-:Y:S02]  /*2ff0*/  IMAD.MOV R5, RZ, RZ, -R5 ;  /* 0x000000ffff057224 */ /* 0x000fe400078e0a05 */
[C---:B------:R-:W-:Y:S02]  /*3000*/  IMAD R8, R91.reuse, R8, R14 ;  /* 0x000000085b087224 */ /* 0x040fe400078e020e */
[----:B------:R-:W-:Y:S02]  /*3010*/  IMAD.MOV R9, RZ, RZ, -R9 ;  /* 0x000000ffff097224 */ /* 0x000fe400078e0a09 */
[----:B------:R-:W-:Y:S02]  /*3020*/  IMAD.MOV.U32 R45, RZ, RZ, R12 ;  /* 0x000000ffff2d7224 */ /* 0x000fe400078e000c */
[C---:B------:R-:W-:Y:S01]  /*3030*/  IMAD R14, R91.reuse, R5, R16 ;  /* 0x000000055b0e7224 */ /* 0x040fe200078e0210 */
[----:B------:R-:W-:Y:S01]  /*3040*/  IABS R16, R21 ;  /* 0x0000001500107213 */ /* 0x000fe20000000000 */
[----:B------:R-:W-:-:S02]  /*3050*/  IMAD R20, R91, R9, R20 ;  /* 0x000000095b147224 */ /* 0x000fc400078e0214 */
[----:B------:R-:W-:Y:S01]  /*3060*/  @!P1 IMAD.MOV R45, RZ, RZ, -R45 ;  /* 0x000000ffff2d9224 */ /* 0x000fe200078e0a2d */
[C---:B------:R-:W-:Y:S01]  /*3070*/  ISETP.GT.U32.AND P1, PT, R91.reuse, R8, PT ;  /* 0x000000085b00720c */ /* 0x040fe20003f24070 */
[--C-:B------:R-:W-:Y:S01]  /*3080*/  @!P3 IMAD.IADD R10, R10, 0x1, -R91.reuse ;  /* 0x000000010a0ab824 */ /* 0x100fe200078e0a5b */
[C---:B------:R-:W-:Y:S01]  /*3090*/  ISETP.GT.U32.AND P3, PT, R91.reuse, R14, PT ;  /* 0x0000000e5b00720c */ /* 0x040fe20003f64070 */
[----:B------:R-:W-:Y:S01]  /*30a0*/  @!P6 IMAD.IADD R6, R6, 0x1, -R91 ;  /* 0x000000010606e824 */ /* 0x000fe200078e0a5b */
[----:B------:R-:W-:Y:S01]  /*30b0*/  ISETP.GT.U32.AND P6, PT, R91, R20, PT ;  /* 0x000000145b00720c */ /* 0x000fe20003fc4070 */
[----:B-1----:R-:W-:-:S04]  /*30c0*/  IMAD.HI.U32 R11, R3, R18, RZ ;  /* 0x00000012030b7227 */ /* 0x002fc800078e00ff */
[----:B------:R-:W-:Y:S02]  /*30d0*/  IMAD.MOV R11, RZ, RZ, -R11 ;  /* 0x000000ffff0b7224 */ /* 0x000fe400078e0a0b */
[----:B------:R-:W-:-:S04]  /*30e0*/  IMAD.HI.U32 R5, R3, R22, RZ ;  /* 0x0000001603057227 */ /* 0x000fc800078e00ff */
[--C-:B------:R-:W-:Y:S01]  /*30f0*/  @!P1 IMAD.IADD R8, R8, 0x1, -R91.reuse ;  /* 0x0000000108089824 */ /* 0x100fe200078e0a5b */
[C---:B------:R-:W-:Y:S01]  /*3100*/  ISETP.GT.U32.AND P1, PT, R91.reuse, R6, PT ;  /* 0x000000065b00720c */ /* 0x040fe20003f24070 */
[--C-:B------:R-:W-:Y:S02]  /*3110*/  @!P3 IMAD.IADD R14, R14, 0x1, -R91.reuse ;  /* 0x000000010e0eb824 */ /* 0x100fe400078e0a5b */
[----:B------:R-:W-:Y:S01]  /*3120*/  @!P6 IMAD.IADD R20, R20, 0x1, -R91 ;  /* 0x000000011414e824 */ /* 0x000fe200078e0a5b */
[C---:B------:R-:W-:Y:S01]  /*3130*/  ISETP.GT.U32.AND P3, PT, R91.reuse, R8, PT ;  /* 0x000000085b00720c */ /* 0x040fe20003f64070 */
[C---:B------:R-:W-:Y:S01]  /*3140*/  IMAD R12, R91.reuse, R11, R18 ;  /* 0x0000000b5b0c7224 */ /* 0x040fe200078e0212 */
[----:B------:R-:W-:Y:S01]  /*3150*/  ISETP.GT.U32.AND P6, PT, R91, R14, PT ;  /* 0x0000000e5b00720c */ /* 0x000fe20003fc4070 */
[----:B------:R-:W-:Y:S01]  /*3160*/  IMAD.MOV R5, RZ, RZ, -R5 ;  /* 0x000000ffff057224 */ /* 0x000fe200078e0a05 */
[----:B------:R-:W-:Y:S01]  /*3170*/  IABS R18, R23 ;  /* 0x0000001700127213 */ /* 0x000fe20000000000 */
[----:B------:R-:W-:-:S02]  /*3180*/  IMAD.MOV.U32 R26, RZ, RZ, R10 ;  /* 0x000000ffff1a7224 */ /* 0x000fc400078e000a */
[C---:B------:R-:W-:Y:S02]  /*3190*/  IMAD R22, R91.reuse, R5, R22 ;  /* 0x000000055b167224 */ /* 0x040fe400078e0216 */
[----:B------:R-:W-:Y:S01]  /*31a0*/  @!P1 IMAD.IADD R6, R6, 0x1, -R91 ;  /* 0x0000000106069824 */ /* 0x000fe200078e0a5b */
[----:B------:R-:W-:Y:S01]  /*31b0*/  ISETP.GT.U32.AND P1, PT, R91, R12, PT ;  /* 0x0000000c5b00720c */ /* 0x000fe20003f24070 */
[----:B------:R-:W-:-:S04]  /*31c0*/  IMAD.HI.U32 R9, R3, R18, RZ ;  /* 0x0000001203097227 */ /* 0x000fc800078e00ff */
[--C-:B------:R-:W-:Y:S01]  /*31d0*/  @!P6 IMAD.IADD R14, R14, 0x1, -R91.reuse ;  /* 0x000000010e0ee824 */ /* 0x100fe200078e0a5b */
[----:B------:R-:W-:Y:S01]  /*31e0*/  ISETP.GT.U32.AND P6, PT, R91, R22, PT ;  /* 0x000000165b00720c */ /* 0x000fe20003fc4070 */
[----:B------:R-:W-:Y:S01]  /*31f0*/  @!P3 IMAD.IADD R8, R8, 0x1, -R91 ;  /* 0x000000010808b824 */ /* 0x000fe200078e0a5b */
[----:B------:R-:W-:Y:S01]  /*3200*/  ISETP.GE.AND P3, PT, R19, RZ, PT ;  /* 0x000000ff1300720c */ /* 0x000fe20003f66270 */
[----:B------:R-:W-:-:S04]  /*3210*/  IMAD.HI.U32 R10, R3, R24, RZ ;  /* 0x00000018030a7227 */ /* 0x000fc800078e00ff */
[----:B------:R-:W-:Y:S01]  /*3220*/  @!P1 IMAD.IADD R12, R12, 0x1, -R91 ;  /* 0x000000010c0c9824 */ /* 0x000fe200078e0a5b */
[----:B------:R-:W-:Y:S01]  /*3230*/  ISETP.GE.AND P1, PT, R13, RZ, PT ;  /* 0x000000ff0d00720c */ /* 0x000fe20003f26270 */
[----:B------:R-:W-:Y:S01]  /*3240*/  @!P2 IMAD.MOV R26, RZ, RZ, -R26 ;  /* 0x000000ffff1aa224 */ /* 0x000fe200078e0a1a */
[C---:B------:R-:W-:Y:S01]  /*3250*/  ISETP.GT.U32.AND P2, PT, R91.reuse, R20, PT ;  /* 0x000000145b00720c */ /* 0x040fe20003f44070 */
[----:B------:R-:W-:Y:S02]  /*3260*/  IMAD.MOV R9, RZ, RZ, -R9 ;  /* 0x000000ffff097224 */ /* 0x000fe400078e0a09 */
[----:B------:R-:W-:Y:S01]  /*3270*/  @!P6 IMAD.IADD R22, R22, 0x1, -R91 ;  /* 0x000000011616e824 */ /* 0x000fe200078e0a5b */
[----:B------:R-:W-:Y:S01]  /*3280*/  ISETP.GT.U32.AND P6, PT, R91, R12, PT ;  /* 0x0000000c5b00720c */ /* 0x000fe20003fc4070 */
[----:B------:R-:W-:Y:S01]  /*3290*/  IMAD.HI.U32 R5, R3, R16, RZ ;  /* 0x0000001003057227 */ /* 0x000fe200078e00ff */
[----:B------:R0:W-:Y:S03]  /*32a0*/  STL [R1+0x4b4], R26 ;  /* 0x0004b41a01007387 */ /* 0x0001e60000100800 */
[----:B------:R-:W-:-:S02]  /*32b0*/  IMAD.MOV R11, RZ, RZ, -R10 ;  /* 0x000000ffff0b7224 */ /* 0x000fc400078e0a0a */
[C---:B------:R-:W-:Y:S01]  /*32c0*/  IMAD R10, R91.reuse, R9, R18 ;  /* 0x000000095b0a7224 */ /* 0x040fe200078e0212 */
[C---:B------:R-:W-:Y:S01]  /*32d0*/  LOP3.LUT R9, R90.reuse, 0x68, RZ, 0xfc, !PT ;  /* 0x000000685a097812 */ /* 0x040fe200078efcff */
[----:B------:R-:W-:Y:S02]  /*32e0*/  IMAD.MOV.U32 R47, RZ, RZ, R14 ;  /* 0x000000ffff2f7224 */ /* 0x000fe400078e000e */
[----:B------:R-:W-:Y:S02]  /*32f0*/  IMAD.MOV R5, RZ, RZ, -R5 ;  /* 0x000000ffff057224 */ /* 0x000fe400078e0a05 */
[C---:B------:R-:W-:Y:S01]  /*3300*/  IMAD R18, R91.reuse, R11, R24 ;  /* 0x0000000b5b127224 */ /* 0x040fe200078e0218 */
[----:B------:R-:W-:Y:S01]  /*3310*/  LOP3.LUT R11, R90, 0x6a, RZ, 0xfc, !PT ;  /* 0x0000006a5a0b7812 */ /* 0x000fe200078efcff */
[----:B------:R-:W-:Y:S01]  /*3320*/  @!P3 IMAD.MOV R47, RZ, RZ, -R47 ;  /* 0x000000ffff2fb224 */ /* 0x000fe200078e0a2f */
[C---:B------:R-:W-:Y:S01]  /*3330*/  ISETP.GT.U32.AND P3, PT, R91.reuse, R10, PT ;  /* 0x0000000a5b00720c */ /* 0x040fe20003f64070 */
[----:B------:R-:W-:Y:S01]  /*3340*/  IMAD R16, R91, R5, R16 ;  /* 0x000000055b107224 */ /* 0x000fe200078e0210 */
[----:B------:R-:W-:Y:S01]  /*3350*/  IABS R14, R11 ;  /* 0x0000000b000e7213 */ /* 0x000fe20000000000 */
[----:B0-----:R-:W-:-:S02]  /*3360*/  IMAD.MOV.U32 R26, RZ, RZ, R6 ;  /* 0x000000ffff1a7224 */ /* 0x001fc400078e0006 */
[--C-:B------:R-:W-:Y:S01]  /*3370*/  @!P6 IMAD.IADD R12, R12, 0x1, -R91.reuse ;  /* 0x000000010c0ce824 */ /* 0x100fe200078e0a5b */
[----:B------:R-:W-:Y:S01]  /*3380*/  ISETP.GT.U32.AND P6, PT, R91, R18, PT ;  /* 0x000000125b00720c */ /* 0x000fe20003fc4070 */
[--C-:B------:R-:W-:Y:S01]  /*3390*/  @!P2 IMAD.IADD R20, R20, 0x1, -R91.reuse ;  /* 0x000000011414a824 */ /* 0x100fe200078e0a5b */
[----:B------:R-:W-:Y:S01]  /*33a0*/  ISETP.GE.AND P2, PT, R17, RZ, PT ;  /* 0x000000ff1100720c */ /* 0x000fe20003f46270 */
[----:B------:R-:W-:Y:S01]  /*33b0*/  @!P5 IMAD.MOV R26, RZ, RZ, -R26 ;  /* 0x000000ffff1ad224 */ /* 0x000fe200078e0a1a */
[----:B------:R-:W-:Y:S01]  /*33c0*/  ISETP.GT.U32.AND P5, PT, R91, R16, PT ;  /* 0x000000105b00720c */ /* 0x000fe20003fa4070 */
[----:B------:R-:W-:Y:S01]  /*33d0*/  IMAD.MOV.U32 R5, RZ, RZ, R20 ;  /* 0x000000ffff057224 */ /* 0x000fe200078e0014 */
[----:B------:R-:W-:Y:S01]  /*33e0*/  LOP3.LUT R17, R90, 0x70, RZ, 0xfc, !PT ;  /* 0x000000705a117812 */ /* 0x000fe200078efcff */
[----:B------:R-:W-:Y:S01]  /*33f0*/  @!P3 IMAD.IADD R10, R10, 0x1, -R91 ;  /* 0x000000010a0ab824 */ /* 0x000fe200078e0a5b */
[----:B------:R-:W-:Y:S01]  /*3400*/  STL [R1+0x4b8], R26 ;  /* 0x0004b81a01007387 */ /* 0x000fe20000100800 */
[----:B------:R-:W-:Y:S01]  /*3410*/  IMAD.MOV.U32 R46, RZ, RZ, R8 ;  /* 0x000000ffff2e7224 */ /* 0x000fe200078e0008 */
[----:B------:R-:W-:Y:S01]  /*3420*/  IABS R8, R9 ;  /* 0x0000000900087213 */ /* 0x000fe20000000000 */
[----:B------:R-:W-:-:S04]  /*3430*/  IMAD.HI.U32 R6, R3, R14, RZ ;  /* 0x0000000e03067227 */ /* 0x000fc800078e00ff */
[----:B------:R-:W-:Y:S01]  /*3440*/  @!P6 IMAD.IADD R18, R18, 0x1, -R91 ;  /* 0x000000011212e824 */ /* 0x000fe200078e0a5b */
[----:B------:R-:W-:Y:S01]  /*3450*/  ISETP.GT.U32.AND P6, PT, R91, R10, PT ;  /* 0x0000000a5b00720c */ /* 0x000fe20003fc4070 */
[----:B------:R-:W-:Y:S01]  /*3460*/  @!P2 IMAD.MOV R5, RZ, RZ, -R5 ;  /* 0x000000ffff05a224 */ /* 0x000fe200078e0a05 */
[----:B------:R-:W-:Y:S01]  /*3470*/  ISETP.GE.AND P2, PT, R25, RZ, PT ;  /* 0x000000ff1900720c */ /* 0x000fe20003f46270 */
[----:B------:R-:W-:Y:S01]  /*3480*/  @!P5 IMAD.IADD R16, R16, 0x1, -R91 ;  /* 0x000000011010d824 */ /* 0x000fe200078e0a5b */
[----:B------:R-:W-:Y:S01]  /*3490*/  ISETP.GE.AND P5, PT, R23, RZ, PT ;  /* 0x000000ff1700720c */ /* 0x000fe20003fa6270 */
[----:B------:R-:W-:Y:S01]  /*34a0*/  IMAD.MOV R6, RZ, RZ, -R6 ;  /* 0x000000ffff067224 */ /* 0x000fe200078e0a06 */
[----:B------:R0:W-:Y:S01]  /*34b0*/  STL [R1+0x4bc], R5 ;  /* 0x0004bc0501007387 */ /* 0x0001e20000100800 */
[----:B------:R-:W-:Y:S01]  /*34c0*/  IMAD.MOV.U32 R13, RZ, RZ, R12 ;  /* 0x000000ffff0d7224 */ /* 0x000fe200078e000c */
[C---:B------:R-:W-:Y:S01]  /*34d0*/  ISETP.GT.U32.AND P3, PT, R91.reuse, R16, PT ;  /* 0x000000105b00720c */ /* 0x040fe20003f64070 */
[----:B------:R-:W-:Y:S01]  /*34e0*/  @!P4 IMAD.MOV R46, RZ, RZ, -R46 ;  /* 0x000000ffff2ec224 */ /* 0x000fe200078e0a2e */
[C---:B------:R-:W-:Y:S01]  /*34f0*/  ISETP.GT.U32.AND P4, PT, R91.reuse, R22, PT ;  /* 0x000000165b00720c */ /* 0x040fe20003f84070 */
[----:B------:R-:W-:-:S02]  /*3500*/  IMAD R12, R91, R6, R14 ;  /* 0x000000065b0c7224 */ /* 0x000fc400078e020e */
[----:B------:R-:W-:Y:S02]  /*3510*/  @!P6 IMAD.IADD R10, R10, 0x1, -R91 ;  /* 0x000000010a0ae824 */ /* 0x000fe400078e0a5b */
[----:B------:R-:W-:Y:S01]  /*3520*/  @!P1 IMAD.MOV R13, RZ, RZ, -R13 ;  /* 0x000000ffff0d9224 */ /* 0x000fe200078e0a0d */
[----:B------:R-:W-:Y:S01]  /*3530*/  ISETP.GT.U32.AND P6, PT, R91, R12, PT ;  /* 0x0000000c5b00720c */ /* 0x000fe20003fc4070 */
[----:B0-----:R-:W-:Y:S01]  /*3540*/  IMAD.HI.U32 R5, R3, R8, RZ ;  /* 0x0000000803057227 */ /* 0x001fe200078e00ff */
[----:B------:R-:W-:Y:S02]  /*3550*/  ISETP.GT.U32.AND P1, PT, R91, R18, PT ;  /* 0x000000125b00720c */ /* 0x000fe40003f24070 */
[----:B------:R0:W-:Y:S01]  /*3560*/  STL [R1+0x4d8], R13 ;  /* 0x0004d80d01007387 */ /* 0x0001e20000100800 */
[----:B------:R-:W-:Y:S02]  /*3570*/  IMAD.MOV R5, RZ, RZ, -R5 ;  /* 0x000000ffff057224 */ /* 0x000fe400078e0a05 */
[----:B------:R-:W-:-:S02]  /*3580*/  @!P3 IMAD.IADD R16, R16, 0x1, -R91 ;  /* 0x000000011010b824 */ /* 0x000fc400078e0a5b */
[----:B------:R-:W-:Y:S02]  /*3590*/  IMAD R8, R91, R5, R8 ;  /* 0x000000055b087224 */ /* 0x000fe400078e0208 */
[--C-:B------:R-:W-:Y:S01]  /*35a0*/  @!P4 IMAD.IADD R22, R22, 0x1, -R91.reuse ;  /* 0x000000011616c824 */ /* 0x100fe200078e0a5b */
[----:B------:R-:W-:Y:S01]  /*35b0*/  ISETP.GE.AND P4, PT, R21, RZ, PT ;  /* 0x000000ff1500720c */ /* 0x000fe20003f86270 */
[--C-:B------:R-:W-:Y:S01]  /*35c0*/  @!P6 IMAD.IADD R12, R12, 0x1, -R91.reuse ;  /* 0x000000010c0ce824 */ /* 0x100fe200078e0a5b */
[C---:B------:R-:W-:Y:S01]  /*35d0*/  ISETP.GT.U32.AND P3, PT, R91.reuse, R8, PT ;  /* 0x000000085b00720c */ /* 0x040fe20003f64070 */
[----:B------:R-:W-:Y:S01]  /*35e0*/  IMAD.MOV.U32 R33, RZ, RZ, R22 ;  /* 0x000000ffff217224 */ /* 0x000fe200078e0016 */
[----:B0-----:R-:W-:Y:S01]  /*35f0*/  LOP3.LUT R13, R90, 0x6c, RZ, 0xfc, !PT ;  /* 0x0000006c5a0d7812 */ /* 0x001fe200078efcff */
[----:B------:R-:W-:Y:S01]  /*3600*/  IMAD.MOV.U32 R34, RZ, RZ, R16 ;  /* 0x000000ffff227224 */ /* 0x000fe200078e0010 */
[----:B------:R-:W-:Y:S01]  /*3610*/  ISETP.GT.U32.AND P6, PT, R91, R12, PT ;  /* 0x0000000c5b00720c */ /* 0x000fe20003fc4070 */
[----:B------:R-:W-:Y:S01]  /*3620*/  @!P1 IMAD.IADD R18, R18, 0x1, -R91 ;  /* 0x0000000112129824 */ /* 0x000fe200078e0a5b */
[----:B------:R-:W-:Y:S01]  /*3630*/  IABS R14, R13 ;  /* 0x0000000d000e7213 */ /* 0x000fe20000000000 */
[----:B------:R-:W-:Y:S01]  /*3640*/  @!P2 IMAD.MOV R33, RZ, RZ, -R33 ;  /* 0x000000ffff21a224 */ /* 0x000fe200078e0a21 */
[----:B------:R-:W-:Y:S01]  /*3650*/  ISETP.GE.AND P1, PT, R9, RZ, PT ;  /* 0x000000ff0900720c */ /* 0x000fe20003f26270 */
[----:B------:R-:W-:Y:S01]  /*3660*/  IMAD.MOV.U32 R19, RZ, RZ, R10 ;  /* 0x000000ffff137224 */ /* 0x000fe200078e000a */
[----:B------:R-:W-:Y:S01]  /*3670*/  ISETP.GE.AND P2, PT, R15, RZ, PT ;  /* 0x000000ff0f00720c */ /* 0x000fe20003f46270 */
[----:B------:R-:W-:Y:S01]  /*3680*/  IMAD.HI.U32 R5, R3, R14, RZ ;  /* 0x0000000e03057227 */ /* 0x000fe200078e00ff */
[----:B------:R-:W-:-:S02]  /*3690*/  LOP3.LUT R15, R90, 0x6e, RZ, 0xfc, !PT ;  /* 0x0000006e5a0f7812 */ /* 0x000fc400078efcff */
[----:B------:R-:W-:Y:S01]  /*36a0*/  IABS R22, R17 ;  /* 0x0000001100167213 */ /* 0x000fe20000000000 */
[----:B------:R-:W-:Y:S01]  /*36b0*/  @!P3 IMAD.IADD R8, R8, 0x1, -R91 ;  /* 0x000000010808b824 */ /* 0x000fe200078e0a5b */
[----:B------:R-:W-:Y:S01]  /*36c0*/  IABS R20, R15 ;  /* 0x0000000f00147213 */ /* 0x000fe20000000000 */
[----:B------:R-:W-:Y:S01]  /*36d0*/  @!P4 IMAD.MOV R34, RZ, RZ, -R34 ;  /* 0x000000ffff22c224 */ /* 0x000fe200078e0a22 */
[----:B------:R-:W-:Y:S01]  /*36e0*/  ISETP.GE.AND P3, PT, R11, RZ, PT ;  /* 0x000000ff0b00720c */ /* 0x000fe20003f66270 */
[----:B------:R-:W-:Y:S01]  /*36f0*/  IMAD.MOV R9, RZ, RZ, -R5 ;  /* 0x000000ffff097224 */ /* 0x000fe200078e0a05 */
[C---:B------:R-:W-:Y:S01]  /*3700*/  ISETP.GT.U32.AND P4, PT, R91.reuse, R8, PT ;  /* 0x000000085b00720c */ /* 0x040fe20003f84070 */
[----:B------:R-:W-:Y:S01]  /*3710*/  @!P6 IMAD.IADD R12, R12, 0x1, -R91 ;  /* 0x000000010c0ce824 */ /* 0x000fe200078e0a5b */
[C---:B------:R-:W-:Y:S01]  /*3720*/  LOP3.LUT R21, R90.reuse, 0x7c, RZ, 0xfc, !PT ;  /* 0x0000007c5a157812 */ /* 0x040fe200078efcff */
[----:B------:R-:W-:Y:S01]  /*3730*/  IMAD R14, R91, R9, R14 ;  /* 0x000000095b0e7224 */ /* 0x000fe200078e020e */
[----:B------:R-:W-:Y:S01]  /*3740*/  LOP3.LUT R11, R90, 0x7a, RZ, 0xfc, !PT ;  /* 0x0000007a5a0b7812 */ /* 0x000fe200078efcff */
[----:B------:R-:W-:-:S03]  /*3750*/  IMAD.HI.U32 R5, R3, R20, RZ ;  /* 0x0000001403057227 */ /* 0x000fc600078e00ff */
[----:B------:R-:W-:Y:S01]  /*3760*/  ISETP.GT.U32.AND P6, PT, R91, R14, PT ;  /* 0x0000000e5b00720c */ /* 0x000fe20003fc4070 */
[----:B------:R-:W-:Y:S02]  /*3770*/  IMAD.MOV R5, RZ, RZ, -R5 ;  /* 0x000000ffff057224 */ /* 0x000fe400078e0a05 */
[----:B------:R-:W-:Y:S02]  /*3780*/  IMAD.MOV.U32 R10, RZ, RZ, R18 ;  /* 0x000000ffff0a7224 */ /* 0x000fe400078e0012 */
[----:B------:R-:W-:Y:S01]  /*3790*/  @!P4 IMAD.IADD R8, R8, 0x1, -R91 ;  /* 0x000000010808c824 */ /* 0x000fe200078e0a5b */
[----:B------:R-:W-:Y:S01]  /*37a0*/  ISETP.GE.AND P4, PT, R17, RZ, PT ;  /* 0x000000ff1100720c */ /* 0x000fe20003f86270 */
[----:B------:R-:W-:Y:S01]  /*37b0*/  IMAD R18, R91, R5, R20 ;  /* 0x000000055b127224 */ /* 0x000fe200078e0214 */
[C---:B------:R-:W-:Y:S01]  /*37c0*/  LOP3.LUT R5, R90.reuse, 0x72, RZ, 0xfc, !PT ;  /* 0x000000725a057812 */ /* 0x040fe200078efcff */
[----:B------:R-:W-:Y:S01]  /*37d0*/  IMAD.MOV.U32 R28, RZ, RZ, R8 ;  /* 0x000000ffff1c7224 */ /* 0x000fe200078e0008 */
[----:B------:R-:W-:Y:S01]  /*37e0*/  LOP3.LUT R17, R90, 0x76, RZ, 0xfc, !PT ;  /* 0x000000765a117812 */ /* 0x000fe200078efcff */
[----:B------:R-:W-:Y:S01]  /*37f0*/  IMAD.HI.U32 R6, R3, R22, RZ ;  /* 0x0000001603067227 */ /* 0x000fe200078e00ff */
[----:B------:R-:W-:-:S02]  /*3800*/  IABS R20, R5 ;  /* 0x0000000500147213 */ /* 0x000fc40000000000 */
[----:B------:R-:W-:Y:S01]  /*3810*/  IABS R16, R17 ;  /* 0x0000001100107213 */ /* 0x000fe20000000000 */
[----:B------:R-:W-:Y:S01]  /*3820*/  @!P1 IMAD.MOV R28, RZ, RZ, -R28 ;  /* 0x000000ffff1c9224 */ /* 0x000fe200078e0a1c */
[----:B------:R-:W-:Y:S01]  /*3830*/  ISETP.GT.U32.AND P1, PT, R91, R18, PT ;  /* 0x000000125b00720c */ /* 0x000fe20003f24070 */
[----:B------:R-:W-:Y:S02]  /*3840*/  @!P6 IMAD.IADD R14, R14, 0x1, -R91 ;  /* 0x000000010e0ee824 */ /* 0x000fe400078e0a5b */
[----:B------:R-:W-:Y:S01]  /*3850*/  @!P5 IMAD.MOV R19, RZ, RZ, -R19 ;  /* 0x000000ffff13d224 */ /* 0x000fe200078e0a13 */
[----:B------:R-:W-:Y:S01]  /*3860*/  ISETP.GE.AND P5, PT, R13, RZ, PT ;  /* 0x000000ff0d00720c */ /* 0x000fe20003fa6270 */
[----:B------:R-:W-:Y:S01]  /*3870*/  @!P2 IMAD.MOV R10, RZ, RZ, -R10 ;  /* 0x000000ffff0aa224 */ /* 0x000fe200078e0a0a */
[----:B------:R-:W-:Y:S01]  /*3880*/  ISETP.GT.U32.AND P6, PT, R91, R14, PT ;  /* 0x0000000e5b00720c */ /* 0x000fe20003fc4070 */
[----:B------:R-:W-:Y:S01]  /*3890*/  IMAD.MOV R6, RZ, RZ, -R6 ;  /* 0x000000ffff067224 */ /* 0x000fe200078e0a06 */
[----:B------:R-:W-:Y:S01]  /*38a0*/  ISETP.GE.AND P2, PT, R15, RZ, PT ;  /* 0x000000ff0f00720c */ /* 0x000fe20003f46270 */
[----:B------:R-:W-:Y:S01]  /*38b0*/  STL [R1+0x550], R19 ;  /* 0x0005501301007387 */ /* 0x000fe20000100800 */
[C---:B------:R-:W-:Y:S01]  /*38c0*/  LOP3.LUT R15, R90.reuse, 0x74, RZ, 0xfc, !PT ;  /* 0x000000745a0f7812 */ /* 0x040fe200078efcff */
[----:B------:R-:W-:Y:S01]  /*38d0*/  IMAD R6, R91, R6, R22 ;  /* 0x000000065b067224 */ /* 0x000fe200078e0216 */
[----:B------:R-:W-:Y:S01]  /*38e0*/  LOP3.LUT R13, R90, 0x78, RZ, 0xfc, !PT ;  /* 0x000000785a0d7812 */ /* 0x000fe200078efcff */
[----:B------:R0:W-:Y:S01]  /*38f0*/  STL [R1+0x620], R10 ;  /* 0x0006200a01007387 */ /* 0x0001e20000100800 */
[----:B------:R-:W-:Y:S01]  /*3900*/  IMAD.MOV.U32 R39, RZ, RZ, R12 ;  /* 0x000000ffff277224 */ /* 0x000fe200078e000c */
[----:B------:R-:W-:Y:S01]  /*3910*/  IABS R22, R11 ;  /* 0x0000000b00167213 */ /* 0x000fe20000000000 */
[----:B------:R-:W-:Y:S01]  /*3920*/  @!P1 IMAD.IADD R18, R18, 0x1, -R91 ;  /* 0x0000000112129824 */ /* 0x000fe200078e0a5b */
[----:B------:R-:W-:Y:S01]  /*3930*/  IABS R12, R13 ;  /* 0x0000000d000c7213 */ /* 0x000fe20000000000 */
[----:B------:R-:W-:Y:S01]  /*3940*/  @!P3 IMAD.MOV R39, RZ, RZ, -R39 ;  /* 0x000000ffff27b224 */ /* 0x000fe200078e0a27 */
[----:B------:R-:W-:Y:S01]  /*3950*/  ISETP.GE.AND P3, PT, R5, RZ, PT ;  /* 0x000000ff0500720c */ /* 0x000fe20003f66270 */
[----:B------:R-:W-:Y:S01]  /*3960*/  @!P6 IMAD.IADD R14, R14, 0x1, -R91 ;  /* 0x000000010e0ee824 */ /* 0x000fe200078e0a5b */
[----:B------:R-:W-:Y:S01]  /*3970*/  ISETP.GT.U32.AND P1, PT, R91, R18, PT ;  /* 0x000000125b00720c */ /* 0x000fe20003f24070 */
[----:B------:R-:W-:Y:S01]  /*3980*/  IMAD.HI.U32 R5, R3, R20, RZ ;  /* 0x0000001403057227 */ /* 0x000fe200078e00ff */
[----:B0-----:R-:W-:-:S02]  /*3990*/  IABS R10, R15 ;  /* 0x0000000f000a7213 */ /* 0x001fc40000000000 */
[----:B------:R-:W-:Y:S01]  /*39a0*/  ISETP.GT.U32.AND P6, PT, R91, R6, PT ;  /* 0x000000065b00720c */ /* 0x000fe20003fc4070 */
[----:B------:R-:W-:Y:S01]  /*39b0*/  IMAD.MOV R5, RZ, RZ, -R5 ;  /* 0x000000ffff057224 */ /* 0x000fe200078e0a05 */
[----:B------:R-:W-:Y:S01]  /*39c0*/  LOP3.LUT R19, R90, 0x7e, RZ, 0xfc, !PT ;  /* 0x0000007e5a137812 */ /* 0x000fe200078efcff */
[----:B------:R-:W-:-:S03]  /*39d0*/  IMAD.HI.U32 R8, R3, R10, RZ ;  /* 0x0000000a03087227 */ /* 0x000fc600078e00ff */
[----:B------:R-:W-:Y:S01]  /*39e0*/  IABS R24, R19 ;  /* 0x0000001300187213 */ /* 0x000fe20000000000 */
[----:B------:R-:W-:Y:S02]  /*39f0*/  IMAD.MOV R8, RZ, RZ, -R8 ;  /* 0x000000ffff087224 */ /* 0x000fe400078e0a08 */
[C---:B------:R-:W-:Y:S02]  /*3a00*/  IMAD R20, R91.reuse, R5, R20 ;  /* 0x000000055b147224 */ /* 0x040fe400078e0214 */
[C---:B------:R-:W-:Y:S02]  /*3a10*/  IMAD R8, R91.reuse, R8, R10 ;  /* 0x000000085b087224 */ /* 0x040fe400078e020a */
[--C-:B------:R-:W-:Y:S01]  /*3a20*/  @!P1 IMAD.IADD R18, R18, 0x1, -R91.reuse ;  /* 0x0000000112129824 */ /* 0x100fe200078e0a5b */
[C---:B------:R-:W-:Y:S01]  /*3a30*/  ISETP.GT.U32.AND P1, PT, R91.reuse, R20, PT ;  /* 0x000000145b00720c */ /* 0x040fe20003f24070 */
[----:B------:R-:W-:Y:S01]  /*3a40*/  @!P6 IMAD.IADD R6, R6, 0x1, -R91 ;  /* 0x000000010606e824 */ /* 0x000fe200078e0a5b */
[----:B------:R-:W-:Y:S01]  /*3a50*/  ISETP.GT.U32.AND P6, PT, R91, R8, PT ;  /* 0x000000085b00720c */ /* 0x000fe20003fc4070 */
[----:B------:R-:W-:-:S04]  /*3a60*/  IMAD.HI.U32 R5, R3, R16, RZ ;  /* 0x0000001003057227 */ /* 0x000fc800078e00ff */
[----:B------:R-:W-:Y:S02]  /*3a70*/  IMAD.MOV R5, RZ, RZ, -R5 ;  /* 0x000000ffff057224 */ /* 0x000fe400078e0a05 */
[----:B------:R-:W-:Y:S02]  /*3a80*/  IMAD.MOV.U32 R23, RZ, RZ, R14 ;  /* 0x000000ffff177224 */ /* 0x000fe400078e000e */
[C---:B------:R-:W-:Y:S01]  /*3a90*/  IMAD R16, R91.reuse, R5, R16 ;  /* 0x000000055b107224 */ /* 0x040fe200078e0210 */
[----:B------:R-:W-:Y:S01]  /*3aa0*/  IABS R5, R21 ;  /* 0x0000001500057213 */ /* 0x000fe20000000000 */
[--C-:B------:R-:W-:Y:S01]  /*3ab0*/  @!P1 IMAD.IADD R20, R20, 0x1, -R91.reuse ;  /* 0x0000000114149824 */ /* 0x100fe200078e0a5b */
[----:B------:R-:W-:Y:S01]  /*3ac0*/  ISETP.GT.U32.AND P1, PT, R91, R6, PT ;  /* 0x000000065b00720c */ /* 0x000fe20003f24070 */
[----:B------:R-:W-:Y:S02]  /*3ad0*/  @!P6 IMAD.IADD R8, R8, 0x1, -R91 ;  /* 0x000000010808e824 */ /* 0x000fe400078e0a5b */
[----:B------:R-:W-:-:S03]  /*3ae0*/  IMAD.HI.U32 R9, R3, R12, RZ ;  /* 0x0000000c03097227 */ /* 0x000fc600078e00ff */
[C---:B------:R-:W-:Y:S01]  /*3af0*/  ISETP.GT.U32.AND P6, PT, R91.reuse, R8, PT ;  /* 0x000000085b00720c */ /* 0x040fe20003fc4070 */
[----:B------:R-:W-:Y:S02]  /*3b00*/  IMAD.MOV.U32 R14, RZ, RZ, R5 ;  /* 0x000000ffff0e7224 */ /* 0x000fe400078e0005 */
[----:B------:R-:W-:Y:S01]  /*3b10*/  @!P5 IMAD.MOV R23, RZ, RZ, -R23 ;  /* 0x000000ffff17d224 */ /* 0x000fe200078e0a17 */
[C---:B------:R-:W-:Y:S01]  /*3b20*/  ISETP.GT.U32.AND P5, PT, R91.reuse, R20, PT ;  /* 0x000000145b00720c */ /* 0x040fe20003fa4070 */
[----:B------:R-:W-:Y:S01]  /*3b30*/  @!P2 IMAD.MOV R18, RZ, RZ, -R18 ;  /* 0x000000ffff12a224 */ /* 0x000fe200078e0a12 */
[----:B------:R-:W-:Y:S01]  /*3b40*/  ISETP.GT.U32.AND P2, PT, R91, R16, PT ;  /* 0x000000105b00720c */ /* 0x000fe20003f44070 */
[----:B------:R-:W-:Y:S01]  /*3b50*/  IMAD.MOV R9, RZ, RZ, -R9 ;  /* 0x000000ffff097224 */ /* 0x000fe200078e0a09 */
[----:B------:R-:W-:Y:S01]  /*3b60*/  STL [R1+0x628], R23 ;  /* 0x0006281701007387 */ /* 0x000fe20000100800 */
[----:B------:R-:W-:-:S03]  /*3b70*/  IMAD.HI.U32 R5, R3, R14, RZ ;  /* 0x0000000e03057227 */ /* 0x000fc600078e00ff */
[----:B------:R0:W-:Y:S01]  /*3b80*/  STL [R1+0x638], R18 ;  /* 0x0006381201007387 */ /* 0x0001e20000100800 */
[----:B------:R-:W-:-:S04]  /*3b90*/  IMAD.HI.U32 R10, R3, R22, RZ ;  /* 0x00000016030a7227 */ /* 0x000fc800078e00ff */
[C---:B------:R-:W-:Y:S01]  /*3ba0*/  IMAD R12, R91.reuse, R9, R12 ;  /* 0x000000095b0c7224 */ /* 0x040fe200078e020c */
[----:B------:R-:W-:Y:S01]  /*3bb0*/  LOP3.LUT R9, R90, 0x80, RZ, 0xfc, !PT ;  /* 0x000000805a097812 */ /* 0x000fe200078efcff */
[----:B------:R-:W-:Y:S02]  /*3bc0*/  IMAD.MOV R10, RZ, RZ, -R10 ;  /* 0x000000ffff0a7224 */ /* 0x000fe400078e0a0a */
[----:B------:R-:W-:Y:S01]  /*3bd0*/  @!P1 IMAD.IADD R6, R6, 0x1, -R91 ;  /* 0x0000000106069824 */ /* 0x000fe200078e0a5b */
[C---:B------:R-:W-:Y:S01]  /*3be0*/  ISETP.GT.U32.AND P1, PT, R91.reuse, R12, PT ;  /* 0x0000000c5b00720c */ /* 0x040fe20003f24070 */
[----:B0-----:R-:W-:Y:S02]  /*3bf0*/  IMAD.MOV R18, RZ, RZ, -R5 ;  /* 0x000000ffff127224 */ /* 0x001fe400078e0a05 */
[C---:B------:R-:W-:Y:S01]  /*3c00*/  IMAD R10, R91.reuse, R10, R22 ;  /* 0x0000000a5b0a7224 */ /* 0x040fe200078e0216 */
[----:B------:R-:W-:Y:S01]  /*3c10*/  IABS R22, R9 ;  /* 0x0000000900167213 */ /* 0x000fe20000000000 */
[----:B------:R-:W-:-:S02]  /*3c20*/  IMAD R14, R91, R18, R14 ;  /* 0x000000125b0e7224 */ /* 0x000fc400078e020e */
[--C-:B------:R-:W-:Y:S02]  /*3c30*/  @!P6 IMAD.IADD R8, R8, 0x1, -R91.reuse ;  /* 0x000000010808e824 */ /* 0x100fe400078e0a5b */
[--C-:B------:R-:W-:Y:S01]  /*3c40*/  @!P5 IMAD.IADD R20, R20, 0x1, -R91.reuse ;  /* 0x000000011414d824 */ /* 0x100fe200078e0a5b */
[C---:B------:R-:W-:Y:S01]  /*3c50*/  ISETP.GT.U32.AND P6, PT, R91.reuse, R14, PT ;  /* 0x0000000e5b00720c */ /* 0x040fe20003fc4070 */
[--C-:B------:R-:W-:Y:S01]  /*3c60*/  @!P2 IMAD.IADD R16, R16, 0x1, -R91.reuse ;  /* 0x000000011010a824 */ /* 0x100fe200078e0a5b */
[----:B------:R-:W-:Y:S01]  /*3c70*/  ISETP.GT.U32.AND P5, PT, R91, R10, PT ;  /* 0x0000000a5b00720c */ /* 0x000fe20003fa4070 */
[----:B------:R-:W-:Y:S01]  /*3c80*/  @!P1 IMAD.IADD R12, R12, 0x1, -R91 ;  /* 0x000000010c0c9824 */ /* 0x000fe200078e0a5b */
[----:B------:R-:W-:Y:S01]  /*3c90*/  ISETP.GE.AND P2, PT, R15, RZ, PT ;  /* 0x000000ff0f00720c */ /* 0x000fe20003f46270 */
[----:B------:R-:W-:Y:S01]  /*3ca0*/  IMAD.HI.U32 R15, R3, R22, RZ ;  /* 0x00000016030f7227 */ /* 0x000fe200078e00ff */
[----:B------:R-:W-:-:S03]  /*3cb0*/  ISETP.GE.AND P1, PT, R17, RZ, PT ;  /* 0x000000ff1100720c */ /* 0x000fc60003f26270 */
[----:B------:R-:W-:Y:S02]  /*3cc0*/  IMAD.MOV.U32 R37, RZ, RZ, R20 ;  /* 0x000000ffff257224 */ /* 0x000fe400078e0014 */
[----:B------:R-:W-:Y:S02]  /*3cd0*/  IMAD.MOV R15, RZ, RZ, -R15 ;  /* 0x000000ffff0f7224 */ /* 0x000fe400078e0a0f */
[--C-:B------:R-:W-:Y:S01]  /*3ce0*/  @!P6 IMAD.IADD R14, R14, 0x1, -R91.reuse ;  /* 0x000000010e0ee824 */ /* 0x100fe200078e0a5b */
[C---:B------:R-:W-:Y:S01]  /*3cf0*/  ISETP.GT.U32.AND P6, PT, R91.reuse, R12, PT ;  /* 0x0000000c5b00720c */ /* 0x040fe20003fc4070 */
[----:B------:R-:W-:Y:S01]  /*3d00*/  @!P5 IMAD.IADD R10, R10, 0x1, -R91 ;  /* 0x000000010a0ad824 */ /* 0x000fe200078e0a5b */
[C---:B------:R-:W-:Y:S01]  /*3d10*/  ISETP.GT.U32.AND P5, PT, R91.reuse, R16, PT ;  /* 0x000000105b00720c */ /* 0x040fe20003fa4070 */
[----:B------:R-:W-:Y:S02]  /*3d20*/  @!P3 IMAD.MOV R37, RZ, RZ, -R37 ;  /* 0x000000ffff25b224 */ /* 0x000fe400078e0a25 */
[----:B------:R-:W-:Y:S01]  /*3d30*/  IMAD.MOV.U32 R38, RZ, RZ, R6 ;  /* 0x000000ffff267224 */ /* 0x000fe200078e0006 */
[C---:B------:R-:W-:Y:S01]  /*3d40*/  ISETP.GT.U32.AND P3, PT, R91.reuse, R10, PT ;  /* 0x0000000a5b00720c */ /* 0x040fe20003f64070 */
[----:B------:R-:W-:-:S02]  /*3d50*/  IMAD R6, R91, R15, R22 ;  /* 0x0000000f5b067224 */ /* 0x000fc400078e0216 */
[----:B------:R-:W-:-:S04]  /*3d60*/  IMAD.HI.U32 R5, R3, R24, RZ ;  /* 0x0000001803057227 */ /* 0x000fc800078e00ff */
[----:B------:R-:W-:Y:S01]  /*3d70*/  @!P6 IMAD.IADD R12, R12, 0x1, -R91 ;  /* 0x000000010c0ce824 */ /* 0x000fe200078e0a5b */
[----:B------:R-:W-:Y:S01]  /*3d80*/  ISETP.GT.U32.AND P6, PT, R91, R6, PT ;  /* 0x000000065b00720c */ /* 0x000fe20003fc4070 */
[----:B------:R-:W-:Y:S02]  /*3d90*/  IMAD.MOV R5, RZ, RZ, -R5 ;  /* 0x000000ffff057224 */ /* 0x000fe400078e0a05 */
[--C-:B------:R-:W-:Y:S01]  /*3da0*/  @!P5 IMAD.IADD R16, R16, 0x1, -R91.reuse ;  /* 0x000000011010d824 */ /* 0x100fe200078e0a5b */
[----:B------:R-:W-:Y:S01]  /*3db0*/  ISETP.GE.AND P5, PT, R13, RZ, PT ;  /* 0x000000ff0d00720c */ /* 0x000fe20003fa6270 */
[----:B------:R-:W-:Y:S01]  /*3dc0*/  IMAD R18, R91, R5, R24 ;  /* 0x000000055b127224 */ /* 0x000fe200078e0218 */
[----:B------:R-:W-:Y:S01]  /*3dd0*/  LOP3.LUT R5, R90, 0x82, RZ, 0xfc, !PT ;  /* 0x000000825a057812 */ /* 0x000fe200078efcff */
[--C-:B------:R-:W-:Y:S01]  /*3de0*/  @!P3 IMAD.IADD R10, R10, 0x1, -R91.reuse ;  /* 0x000000010a0ab824 */ /* 0x100fe200078e0a5b */
[----:B------:R-:W-:Y:S01]  /*3df0*/  LOP3.LUT R13, R90, 0x84, RZ, 0xfc, !PT ;  /* 0x000000845a0d7812 */ /* 0x000fe200078efcff */
[----:B------:R-:W-:Y:S01]  /*3e00*/  @!P4 IMAD.MOV R38, RZ, RZ, -R38 ;  /* 0x000000ffff26c224 */ /* 0x000fe200078e0a26 */
[----:B------:R-:W-:Y:S01]  /*3e10*/  ISETP.GE.AND P3, PT, R11, RZ, PT ;  /* 0x000000ff0b00720c */ /* 0x000fe20003f66270 */
[----:B------:R-:W-:Y:S01]  /*3e20*/  IMAD.MOV.U32 R15, RZ, RZ, R12 ;  /* 0x000000ffff0f7224 */ /* 0x000fe200078e000c */
[----:B------:R-:W-:Y:S01]  /*3e30*/  ISETP.GT.U32.AND P4, PT, R91, R14, PT ;  /* 0x0000000e5b00720c */ /* 0x000fe20003f84070 */
[----:B------:R-:W-:Y:S01]  /*3e40*/  @!P6 IMAD.IADD R6, R6, 0x1, -R91 ;  /* 0x000000010606e824 */ /* 0x000fe200078e0a5b */
[----:B------:R-:W-:Y:S01]  /*3e50*/  IABS R20, R5 ;  /* 0x0000000500147213 */ /* 0x000fe20000000000 */
[----:B------:R-:W-:Y:S01]  /*3e60*/  IMAD.MOV.U32 R23, RZ, RZ, R8 ;  /* 0x000000ffff177224 */ /* 0x000fe200078e0008 */
[----:B------:R-:W-:Y:S01]  /*3e70*/  IABS R11, R13 ;  /* 0x0000000d000b7213 */ /* 0x000fe20000000000 */
[----:B------:R-:W-:-:S02]  /*3e80*/  IMAD.MOV.U32 R17, RZ, RZ, R16 ;  /* 0x000000ffff117224 */ /* 0x000fc400078e0010 */
[----:B------:R-:W-:-:S04]  /*3e90*/  IMAD.HI.U32 R8, R3, R20, RZ ;  /* 0x0000001403087227 */ /* 0x000fc800078e00ff */
[----:B------:R-:W-:Y:S02]  /*3ea0*/  IMAD.MOV.U32 R16, RZ, RZ, R11 ;  /* 0x000000ffff107224 */ /* 0x000fe400078e000b */
[----:B------:R-:W-:Y:S01]  /*3eb0*/  @!P5 IMAD.MOV R15, RZ, RZ, -R15 ;  /* 0x000000ffff0fd224 */ /* 0x000fe200078e0a0f */
[C---:B------:R-:W-:Y:S01]  /*3ec0*/  ISETP.GT.U32.AND P5, PT, R91.reuse, R6, PT ;  /* 0x000000065b00720c */ /* 0x040fe20003fa4070 */
[----:B------:R-:W-:Y:S01]  /*3ed0*/  @!P2 IMAD.MOV R23, RZ, RZ, -R23 ;  /* 0x000000ffff17a224 */ /* 0x000fe200078e0a17 */
[----:B------:R-:W-:Y:S01]  /*3ee0*/  ISETP.GT.U32.AND P2, PT, R91, R18, PT ;  /* 0x000000125b00720c */ /* 0x000fe20003f44070 */
[----:B------:R-:W-:Y:S02]  /*3ef0*/  IMAD.MOV R8, RZ, RZ, -R8 ;  /* 0x000000ffff087224 */ /* 0x000fe400078e0a08 */
[----:B------:R-:W-:Y:S01]  /*3f00*/  @!P1 IMAD.MOV R17, RZ, RZ, -R17 ;  /* 0x000000ffff119224 */ /* 0x000fe200078e0a11 */
[----:B------:R-:W-:Y:S01]  /*3f10*/  STL [R1+0x640], R23 ;  /* 0x0006401701007387 */ /* 0x000fe20000100800 */
[----:B------:R-:W-:-:S03]  /*3f20*/  IMAD.HI.U32 R11, R3, R16, RZ ;  /* 0x00000010030b7227 */ /* 0x000fc600078e00ff */
[----:B------:R-:W-:Y:S01]  /*3f30*/  STL [R1+0x648], R17 ;  /* 0x0006481101007387 */ /* 0x000fe20000100800 */
[----:B------:R-:W-:Y:S01]  /*3f40*/  @!P3 IMAD.MOV R10, RZ, RZ, -R10 ;  /* 0x000000ffff0ab224 */ /* 0x000fe200078e0a0a */
[----:B------:R-:W-:Y:S01]  /*3f50*/  ISETP.GE.AND P3, PT, R9, RZ, PT ;  /* 0x000000ff0900720c */ /* 0x000fe20003f66270 */
[----:B------:R-:W-:Y:S01]  /*3f60*/  @!P4 IMAD.IADD R14, R14, 0x1, -R91 ;  /* 0x000000010e0ec824 */ /* 0x000fe200078e0a5b */
[----:B------:R-:W-:Y:S01]  /*3f70*/  ISETP.GE.AND P4, PT, R21, RZ, PT ;  /* 0x000000ff1500720c */ /* 0x000fe20003f86270 */
[C---:B------:R-:W-:Y:S01]  /*3f80*/  IMAD R8, R91.reuse, R8, R20 ;  /* 0x000000085b087224 */ /* 0x040fe200078e0214 */
[----:B------:R0:W-:Y:S01]  /*3f90*/  STL [R1+0x44], R15 ;  /* 0x0000440f01007387 */ /* 0x0001e20000100800 */
[----:B------:R-:W-:Y:S02]  /*3fa0*/  IMAD.MOV R11, RZ, RZ, -R11 ;  /* 0x000000ffff0b7224 */ /* 0x000fe400078e0a0b */
[----:B------:R-:W-:Y:S01]  /*3fb0*/  @!P5 IMAD.IADD R6, R6, 0x1, -R91 ;  /* 0x000000010606d824 */ /* 0x000fe200078e0a5b */
[----:B------:R1:W-:Y:S01]  /*3fc0*/  STL [R1+0x40], R10 ;  /* 0x0000400a01007387 */ /* 0x0003e20000100800 */
[----:B------:R-:W-:Y:S01]  /*3fd0*/  ISETP.GT.U32.AND P6, PT, R91, R8, PT ;  /* 0x000000085b00720c */ /* 0x000fe20003fc4070 */
[----:B------:R-:W-:-:S02]  /*3fe0*/  IMAD.MOV.U32 R12, RZ, RZ, R14 ;  /* 0x000000ffff0c7224 */ /* 0x000fc400078e000e */
[----:B------:R-:W-:Y:S01]  /*3ff0*/  @!P2 IMAD.IADD R18, R18, 0x1, -R91 ;  /* 0x000000011212a824 */ /* 0x000fe200078e0a5b */
[----:B------:R-:W-:Y:S01]  /*4000*/  ISETP.GE.AND P2, PT, R19, RZ, PT ;  /* 0x000000ff1300720c */ /* 0x000fe20003f46270 */
[----:B------:R-:W-:Y:S01]  /*4010*/  IMAD.MOV.U32 R31, RZ, RZ, R6 ;  /* 0x000000ffff1f7224 */ /* 0x000fe200078e0006 */
[C---:B0-----:R-:W-:Y:S01]  /*4020*/  LOP3.LUT R15, R90.reuse, 0x88, RZ, 0xfc, !PT ;  /* 0x000000885a0f7812 */ /* 0x041fe200078efcff */
[----:B------:R-:W-:Y:S01]  /*4030*/  @!P4 IMAD.MOV R12, RZ, RZ, -R12 ;  /* 0x000000ffff0cc224 */ /* 0x000fe200078e0a0c */
[----:B------:R-:W-:Y:S01]  /*4040*/  ISETP.GE.AND P4, PT, R5, RZ, PT ;  /* 0x000000ff0500720c */ /* 0x000fe20003f86270 */
[C---:B-1----:R-:W-:Y:S01]  /*4050*/  IMAD R10, R91.reuse, R11, R16 ;  /* 0x0000000b5b0a7224 */ /* 0x042fe200078e0210 */
[----:B------:R-:W-:Y:S01]  /*4060*/  LOP3.LUT R5, R90, 0x86, RZ, 0xfc, !PT ;  /* 0x000000865a057812 */ /* 0x000fe200078efcff */
[----:B------:R-:W-:Y:S01]  /*4070*/  @!P3 IMAD.MOV R31, RZ, RZ, -R31 ;  /* 0x000000ffff1fb224 */ /* 0x000fe200078e0a1f */
[C---:B------:R-:W-:Y:S01]  /*4080*/  ISETP.GT.U32.AND P1, PT, R91.reuse, R18, PT ;  /* 0x000000125b00720c */ /* 0x040fe20003f24070 */
[----:B------:R-:W-:Y:S01]  /*4090*/  @!P6 IMAD.IADD R8, R8, 0x1, -R91 ;  /* 0x000000010808e824 */ /* 0x000fe200078e0a5b */
[----:B------:R-:W-:Y:S01]  /*40a0*/  ISETP.GT.U32.AND P5, PT, R91, R10, PT ;  /* 0x0000000a5b00720c */ /* 0x000fe20003fa4070 */
[----:B------:R0:W-:Y:S01]  /*40b0*/  STL [R1+0x650], R12 ;  /* 0x0006500c01007387 */ /* 0x0001e20000100800 */
[----:B------:R-:W-:-:S02]  /*40c0*/  IABS R14, R5 ;  /* 0x00000005000e7213 */ /* 0x000fc40000000000 */
[----:B------:R-:W-:Y:S02]  /*40d0*/  LOP3.LUT R11, R90, 0x8c, RZ, 0xfc, !PT ;  /* 0x0000008c5a0b7812 */ /* 0x000fe400078efcff */
[----:B------:R-:W-:Y:S01]  /*40e0*/  ISETP.GE.AND P6, PT, R5, RZ, PT ;  /* 0x000000ff0500720c */ /* 0x000fe20003fc6270 */
[----:B------:R-:W-:Y:S01]  /*40f0*/  IMAD.HI.U32 R9, R3, R14, RZ ;  /* 0x0000000e03097227 */ /* 0x000fe200078e00ff */
[----:B------:R-:W-:Y:S02]  /*4100*/  IABS R5, R11 ;  /* 0x0000000b00057213 */ /* 0x000fe40000000000 */
[----:B------:R-:W-:Y:S01]  /*4110*/  ISETP.GE.AND P3, PT, R15, RZ, PT ;  /* 0x000000ff0f00720c */ /* 0x000fe20003f66270 */
[----:B------:R-:W-:Y:S01]  /*4120*/  IMAD.MOV R6, RZ, RZ, -R9 ;  /* 0x000000ffff067224 */ /* 0x000fe200078e0a09 */
[----:B0-----:R-:W-:Y:S01]  /*4130*/  IABS R12, R15 ;  /* 0x0000000f000c7213 */ /* 0x001fe20000000000 */
[----:B------:R-:W-:Y:S01]  /*4140*/  @!P5 IMAD.IADD R10, R10, 0x1, -R91 ;  /* 0x000000010a0ad824 */ /* 0x000fe200078e0a5b */
[C---:B------:R-:W-:Y:S01]  /*4150*/  ISETP.GT.U32.AND P5, PT, R91.reuse, R8, PT ;  /* 0x000000085b00720c */ /* 0x040fe20003fa4070 */
[----:B------:R-:W-:-:S02]  /*4160*/  IMAD R6, R91, R6, R14 ;  /* 0x000000065b067224 */ /* 0x000fc400078e020e */
[----:B------:R-:W-:Y:S01]  /*4170*/  @!P1 IMAD.IADD R18, R18, 0x1, -R91 ;  /* 0x0000000112129824 */ /* 0x000fe200078e0a5b */
[----:B------:R-:W-:Y:S01]  /*4180*/  ISETP.GE.AND P1, PT, R13, RZ, PT ;  /* 0x000000ff0d00720c */ /* 0x000fe20003f26270 */
[----:B------:R-:W-:Y:S01]  /*4190*/  IMAD.HI.U32 R9, R3, R12, RZ ;  /* 0x0000000c03097227 */ /* 0x000fe200078e00ff */
[----:B------:R-:W-:-:S03]  /*41a0*/  LOP3.LUT R13, R90, 0x8a, RZ, 0xfc, !PT ;  /* 0x0000008a5a0d7812 */ /* 0x000fc600078efcff */
[----:B------:R-:W-:Y:S01]  /*41b0*/  IMAD.MOV.U32 R17, RZ, RZ, R18 ;  /* 0x000000ffff117224 */ /* 0x000fe200078e0012 */
[----:B------:R-:W-:Y:S01]  /*41c0*/  IABS R88, R13 ;  /* 0x0000000d00587213 */ /* 0x000fe20000000000 */
[----:B------:R-:W-:Y:S01]  /*41d0*/  IMAD.MOV R89, RZ, RZ, -R9 ;  /* 0x000000ffff597224 */ /* 0x000fe200078e0a09 */
[----:B------:R-:W-:Y:S01]  /*41e0*/  LOP3.LUT R18, R90, 0x94, RZ, 0xfc, !PT ;  /* 0x000000945a127812 */ /* 0x000fe200078efcff */
[----:B------:R-:W-:Y:S01]  /*41f0*/  @!P5 IMAD.IADD R8, R8, 0x1, -R91 ;  /* 0x000000010808d824 */ /* 0x000fe200078e0a5b */
[C---:B------:R-:W-:Y:S01]  /*4200*/  ISETP.GT.U32.AND P5, PT, R91.reuse, R6, PT ;  /* 0x000000065b00720c */ /* 0x040fe20003fa4070 */
[----:B------:R-:W-:Y:S01]  /*4210*/  @!P2 IMAD.MOV R17, RZ, RZ, -R17 ;  /* 0x000000ffff11a224 */ /* 0x000fe200078e0a11 */
[C---:B------:R-:W-:Y:S01]  /*4220*/  ISETP.GT.U32.AND P2, PT, R91.reuse, R10, PT ;  /* 0x0000000a5b00720c */ /* 0x040fe20003f44070 */
[C---:B------:R-:W-:Y:S01]  /*4230*/  IMAD R89, R91.reuse, R89, R12 ;  /* 0x000000595b597224 */ /* 0x040fe200078e020c */
[----:B------:R-:W-:Y:S01]  /*4240*/  IABS R12, R18 ;  /* 0x00000012000c7213 */ /* 0x000fe20000000000 */
[----:B------:R-:W-:Y:S01]  /*4250*/  IMAD.MOV.U32 R30, RZ, RZ, R8 ;  /* 0x000000ffff1e7224 */ /* 0x000fe200078e0008 */
[----:B------:R0:W-:Y:S01]  /*4260*/  STL [R1+0x658], R17 ;  /* 0x0006581101007387 */ /* 0x0001e20000100800 */
[----:B------:R-:W-:Y:S01]  /*4270*/  IMAD.MOV.U32 R14, RZ, RZ, R5 ;  /* 0x000000ffff0e7224 */ /* 0x000fe200078e0005 */
[----:B------:R-:W-:Y:S01]  /*4280*/  LOP3.LUT R8, R90, 0x92, RZ, 0xfc, !PT ;  /* 0x000000925a087812 */ /* 0x000fe200078efcff */
[----:B------:R-:W-:Y:S01]  /*4290*/  @!P4 IMAD.MOV R30, RZ, RZ, -R30 ;  /* 0x000000ffff1ec224 */ /* 0x000fe200078e0a1e */
[----:B------:R-:W-:Y:S01]  /*42a0*/  ISETP.GT.U32.AND P4, PT, R91, R89, PT ;  /* 0x000000595b00720c */ /* 0x000fe20003f84070 */
[----:B------:R-:W-:Y:S01]  /*42b0*/  IMAD.HI.U32 R9, R3, R14, RZ ;  /* 0x0000000e03097227 */ /* 0x000fe200078e00ff */
[----:B------:R-:W-:-:S03]  /*42c0*/  IABS R84, R8 ;  /* 0x0000000800547213 */ /* 0x000fc60000000000 */
[--C-:B------:R-:W-:Y:S02]  /*42d0*/  @!P5 IMAD.IADD R6, R6, 0x1, -R91.reuse ;  /* 0x000000010606d824 */ /* 0x100fe400078e0a5b */
[----:B------:R-:W-:Y:S01]  /*42e0*/  @!P2 IMAD.IADD R10, R10, 0x1, -R91 ;  /* 0x000000010a0aa824 */ /* 0x000fe200078e0a5b */
[----:B------:R-:W-:Y:S01]  /*42f0*/  ISETP.GE.AND P2, PT, R13, RZ, PT ;  /* 0x000000ff0d00720c */ /* 0x000fe20003f46270 */
[----:B------:R-:W-:Y:S01]  /*4300*/  IMAD.MOV R9, RZ, RZ, -R9 ;  /* 0x000000ffff097224 */ /* 0x000fe200078e0a09 */
[----:B------:R-:W-:Y:S01]  /*4310*/  ISETP.GT.U32.AND P5, PT, R91, R6, PT ;  /* 0x000000065b00720c */ /* 0x000fe20003fa4070 */
[----:B------:R-:W-:Y:S01]  /*4320*/  IMAD.HI.U32 R5, R3, R88, RZ ;  /* 0x0000005803057227 */ /* 0x000fe200078e00ff */
[----:B------:R-:W-:-:S03]  /*4330*/  LOP3.LUT R13, R90, 0x8e, RZ, 0xfc, !PT ;  /* 0x0000008e5a0d7812 */ /* 0x000fc600078efcff */
[----:B------:R-:W-:Y:S01]  /*4340*/  IMAD.MOV.U32 R16, RZ, RZ, R10 ;  /* 0x000000ffff107224 */ /* 0x000fe200078e000a */
[----:B0-----:R-:W-:Y:S01]  /*4350*/  IABS R17, R13 ;  /* 0x0000000d00117213 */ /* 0x001fe20000000000 */
[----:B------:R-:W-:Y:S02]  /*4360*/  IMAD R10, R91, R9, R14 ;  /* 0x000000095b0a7224 */ /* 0x000fe400078e020e */
[----:B------:R-:W-:Y:S02]  /*4370*/  IMAD.MOV R5, RZ, RZ, -R5 ;  /* 0x000000ffff057224 */ /* 0x000fe400078e0a05 */
[--C-:B------:R-:W-:Y:S02]  /*4380*/  @!P4 IMAD.IADD R89, R89, 0x1, -R91.reuse ;  /* 0x000000015959c824 */ /* 0x100fe400078e0a5b */
[----:B------:R-:W-:Y:S02]  /*4390*/  @!P5 IMAD.IADD R6, R6, 0x1, -R91 ;  /* 0x000000010606d824 */ /* 0x000fe400078e0a5b */
[C---:B------:R-:W-:Y:S01]  /*43a0*/  IMAD R88, R91.reuse, R5, R88 ;  /* 0x000000055b587224 */ /* 0x040fe200078e0258 */
[----:B------:R-:W-:Y:S01]  /*43b0*/  ISETP.GT.U32.AND P4, PT, R91, R89, PT ;  /* 0x000000595b00720c */ /* 0x000fe20003f84070 */
[----:B------:R-:W-:-:S02]  /*43c0*/  IMAD.MOV.U32 R15, RZ, RZ, R6 ;  /* 0x000000ffff0f7224 */ /* 0x000fc400078e0006 */
[----:B------:R-:W-:Y:S01]  /*43d0*/  @!P1 IMAD.MOV R16, RZ, RZ, -R16 ;  /* 0x000000ffff109224 */ /* 0x000fe200078e0a10 */
[C---:B------:R-:W-:Y:S01]  /*43e0*/  ISETP.GT.U32.AND P5, PT, R91.reuse, R88, PT ;  /* 0x000000585b00720c */ /* 0x040fe20003fa4070 */
[----:B------:R-:W-:Y:S01]  /*43f0*/  @!P6 IMAD.MOV R15, RZ, RZ, -R15 ;  /* 0x000000ffff0fe224 */ /* 0x000fe200078e0a0f */
[----:B------:R-:W-:Y:S01]  /*4400*/  ISETP.GT.U32.AND P6, PT, R91, R10, PT ;  /* 0x0000000a5b00720c */ /* 0x000fe20003fc4070 */
[----:B------:R-:W-:Y:S01]  /*4410*/  IMAD.HI.U32 R14, R3, R17, RZ ;  /* 0x00000011030e7227 */ /* 0x000fe200078e00ff */
[----:B------:R-:W-:Y:S01]  /*4420*/  ISETP.GE.AND P1, PT, R11, RZ, PT ;  /* 0x000000ff0b00720c */ /* 0x000fe20003f26270 */
[----:B------:R-:W-:Y:S01]  /*4430*/  STL [R1+0x660], R16 ;  /* 0x0006601001007387 */ /* 0x000fe20000100800 */
[C---:B------:R-:W-:Y:S01]  /*4440*/  LOP3.LUT R11, R90.reuse, 0x90, RZ, 0xfc, !PT ;  /* 0x000000905a0b7812 */ /* 0x040fe200078efcff */
[----:B------:R-:W-:Y:S02]  /*4450*/  IMAD.HI.U32 R6, R3, R84, RZ ;  /* 0x0000005403067227 */ /* 0x000fe400078e00ff */
[----:B------:R0:W-:Y:S01]  /*4460*/  STL [R1+0x66c], R15 ;  /* 0x00066c0f01007387 */ /* 0x0001e20000100800 */
[----:B------:R-:W-:Y:S01]  /*4470*/  IABS R85, R11 ;  /* 0x0000000b00557213 */ /* 0x000fe20000000000 */
[--C-:B------:R-:W-:Y:S01]  /*4480*/  @!P4 IMAD.IADD R89, R89, 0x1, -R91.reuse ;  /* 0x000000015959c824 */ /* 0x100fe200078e0a5b */
[----:B------:R-:W-:Y:S01]  /*4490*/  ISETP.GE.AND P4, PT, R13, RZ, PT ;  /* 0x000000ff0d00720c */ /* 0x000fe20003f86270 */
[----:B------:R-:W-:Y:S01]  /*44a0*/  IMAD.MOV R13, RZ, RZ, -R14 ;  /* 0x000000ffff0d7224 */ /* 0x000fe200078e0a0e */
[----:B------:R-:W-:Y:S01]  /*44b0*/  LOP3.LUT R14, R90, 0x9a, RZ, 0xfc, !PT ;  /* 0x0000009a5a0e7812 */ /* 0x000fe200078efcff */
[----:B------:R-:W-:-:S02]  /*44c0*/  @!P6 IMAD.IADD R10, R10, 0x1, -R91 ;  /* 0x000000010a0ae824 */ /* 0x000fc400078e0a5b */
[----:B------:R-:W-:Y:S01]  /*44d0*/  @!P5 IMAD.IADD R88, R88, 0x1, -R91 ;  /* 0x000000015858d824 */ /* 0x000fe200078e0a5b */
[----:B------:R-:W-:Y:S01]  /*44e0*/  IABS R82, R14 ;  /* 0x0000000e00527213 */ /* 0x000fe20000000000 */
[C---:B------:R-:W-:Y:S01]  /*44f0*/  IMAD R17, R91.reuse, R13, R17 ;  /* 0x0000000d5b117224 */ /* 0x040fe200078e0211 */
[C---:B------:R-:W-:Y:S01]  /*4500*/  ISETP.GT.U32.AND P6, PT, R91.reuse, R10, PT ;  /* 0x0000000a5b00720c */ /* 0x040fe20003fc4070 */
[----:B------:R-:W-:Y:S01]  /*4510*/  IMAD.MOV R6, RZ, RZ, -R6 ;  /* 0x000000ffff067224 */ /* 0x000fe200078e0a06 */
[----:B------:R-:W-:Y:S01]  /*4520*/  ISETP.GT.U32.AND P5, PT, R91, R88, PT ;  /* 0x000000585b00720c */ /* 0x000fe20003fa4070 */
[----:B------:R-:W-:Y:S01]  /*4530*/  IMAD.HI.U32 R9, R3, R85, RZ ;  /* 0x0000005503097227 */ /* 0x000fe200078e00ff */
[C---:B------:R-:W-:Y:S02]  /*4540*/  LOP3.LUT R13, R90.reuse, 0x98, RZ, 0xfc, !PT ;  /* 0x000000985a0d7812 */ /* 0x040fe400078efcff */
[----:B0-----:R-:W-:Y:S01]  /*4550*/  LOP3.LUT R15, R90, 0x9c, RZ, 0xfc, !PT ;  /* 0x0000009c5a0f7812 */ /* 0x001fe200078efcff */
[----:B------:R-:W-:Y:S01]  /*4560*/  @!P3 IMAD.MOV R89, RZ, RZ, -R89 ;  /* 0x000000ffff59b224 */ /* 0x000fe200078e0a59 */
[----:B------:R-:W-:Y:S01]  /*4570*/  ISETP.GT.U32.AND P3, PT, R91, R17, PT ;  /* 0x000000115b00720c */ /* 0x000fe20003f64070 */
[----:B------:R-:W-:Y:S01]  /*4580*/  IMAD.HI.U32 R5, R3, R12, RZ ;  /* 0x0000000c03057227 */ /* 0x000fe200078e00ff */
[----:B------:R-:W-:-:S03]  /*4590*/  IABS R83, R13 ;  /* 0x0000000d00537213 */ /* 0x000fc60000000000 */
[C---:B------:R-:W-:Y:S01]  /*45a0*/  IMAD R84, R91.reuse, R6, R84 ;  /* 0x000000065b547224 */ /* 0x040fe200078e0254 */
[----:B------:R-:W-:Y:S01]  /*45b0*/  LOP3.LUT R6, R90, 0x96, RZ, 0xfc, !PT ;  /* 0x000000965a067812 */ /* 0x000fe200078efcff */
[----:B------:R-:W-:Y:S02]  /*45c0*/  IMAD.MOV R9, RZ, RZ, -R9 ;  /* 0x000000ffff097224 */ /* 0x000fe400078e0a09 */
[----:B------:R-:W-:Y:S01]  /*45d0*/  IMAD.MOV R5, RZ, RZ, -R5 ;  /* 0x000000ffff057224 */ /* 0x000fe200078e0a05 */
[----:B------:R-:W-:Y:S01]  /*45e0*/  IABS R16, R6 ;  /* 0x0000000600107213 */ /* 0x000fe20000000000 */
[----:B------:R-:W-:Y:S01]  /*45f0*/  @!P6 IMAD.IADD R10, R10, 0x1, -R91 ;  /* 0x000000010a0ae824 */ /* 0x000fe200078e0a5b */
[C---:B------:R-:W-:Y:S01]  /*4600*/  ISETP.GT.U32.AND P6, PT, R91.reuse, R84, PT ;  /* 0x000000545b00720c */ /* 0x040fe20003fc4070 */
[C---:B------:R-:W-:Y:S02]  /*4610*/  IMAD R85, R91.reuse, R9, R85 ;  /* 0x000000095b557224 */ /* 0x040fe400078e0255 */
[C---:B------:R-:W-:Y:S01]  /*4620*/  IMAD R12, R91.reuse, R5, R12 ;  /* 0x000000055b0c7224 */ /* 0x040fe200078e020c */
[----:B------:R-:W-:Y:S01]  /*4630*/  IABS R5, R15 ;  /* 0x0000000f00057213 */ /* 0x000fe20000000000 */
[--C-:B------:R-:W-:Y:S01]  /*4640*/  @!P5 IMAD.IADD R88, R88, 0x1, -R91.reuse ;  /* 0x000000015858d824 */ /* 0x100fe200078e0a5b */
[----:B------:R-:W-:Y:S01]  /*4650*/  ISETP.GT.U32.AND P5, PT, R91, R85, PT ;  /* 0x000000555b00720c */ /* 0x000fe20003fa4070 */
[----:B------:R-:W-:Y:S01]  /*4660*/  @!P3 IMAD.IADD R17, R17, 0x1, -R91 ;  /* 0x000000011111b824 */ /* 0x000fe200078e0a5b */
[----:B------:R-:W-:Y:S01]  /*4670*/  ISETP.GT.U32.AND P3, PT, R91, R12, PT ;  /* 0x0000000c5b00720c */ /* 0x000fe20003f64070 */
[----:B------:R-:W-:-:S04]  /*4680*/  IMAD.HI.U32 R19, R3, R16, RZ ;  /* 0x0000001003137227 */ /* 0x000fc800078e00ff */
[----:B------:R-:W-:Y:S01]  /*4690*/  @!P6 IMAD.IADD R84, R84, 0x1, -R91 ;  /* 0x000000015454e824 */ /* 0x000fe200078e0a5b */
[----:B------:R-:W-:Y:S01]  /*46a0*/  ISETP.GT.U32.AND P6, PT, R91, R17, PT ;  /* 0x000000115b00720c */ /* 0x000fe20003fc4070 */
[----:B------:R-:W-:Y:S02]  /*46b0*/  IMAD.MOV R19, RZ, RZ, -R19 ;  /* 0x000000ffff137224 */ /* 0x000fe400078e0a13 */
[----:B------:R-:W-:Y:S01]  /*46c0*/  IMAD.MOV.U32 R20, RZ, RZ, R10 ;  /* 0x000000ffff147224 */ /* 0x000fe200078e000a */
[----:B------:R-:W-:Y:S01]  /*46d0*/  LOP3.LUT R10, R90, 0x9e, RZ, 0xfc, !PT ;  /* 0x0000009e5a0a7812 */ /* 0x000fe200078efcff */
[--C-:B------:R-:W-:Y:S01]  /*46e0*/  @!P5 IMAD.IADD R85, R85, 0x1, -R91.reuse ;  /* 0x000000015555d824 */ /* 0x100fe200078e0a5b */
[----:B------:R-:W-:Y:S01]  /*46f0*/  ISETP.GE.AND P5, PT, R11, RZ, PT ;  /* 0x000000ff0b00720c */ /* 0x000fe20003fa6270 */
[----:B------:R-:W-:Y:S02]  /*4700*/  @!P3 IMAD.IADD R12, R12, 0x1, -R91 ;  /* 0x000000010c0cb824 */ /* 0x000fe400078e0a5b */
[C---:B------:R-:W-:Y:S01]  /*4710*/  IMAD R11, R91.reuse, R19, R16 ;  /* 0x000000135b0b7224 */ /* 0x040fe200078e0210 */
[----:B------:R-:W-:Y:S01]  /*4720*/  ISETP.GT.U32.AND P3, PT, R91, R85, PT ;  /* 0x000000555b00720c */ /* 0x000fe20003f64070 */
[----:B------:R-:W-:Y:S01]  /*4730*/  IMAD.HI.U32 R9, R3, R83, RZ ;  /* 0x0000005303097227 */ /* 0x000fe200078e00ff */
[----:B------:R-:W-:-:S03]  /*4740*/  IABS R19, R10 ;  /* 0x0000000a00137213 */ /* 0x000fc60000000000 */
[----:B------:R-:W-:Y:S01]  /*4750*/  @!P1 IMAD.MOV R20, RZ, RZ, -R20 ;  /* 0x000000ffff149224 */ /* 0x000fe200078e0a14 */
[----:B------:R-:W-:Y:S01]  /*4760*/  ISETP.GT.U32.AND P1, PT, R91, R12, PT ;  /* 0x0000000c5b00720c */ /* 0x000fe20003f24070 */
[----:B------:R-:W-:-:S03]  /*4770*/  IMAD.HI.U32 R16, R3, R82, RZ ;  /* 0x0000005203107227 */ /* 0x000fc600078e00ff */
[----:B------:R0:W-:Y:S01]  /*4780*/  STL [R1+0x668], R20 ;  /* 0x0006681401007387 */ /* 0x0001e20000100800 */
[----:B------:R-:W-:Y:S01]  /*4790*/  @!P6 IMAD.IADD R17, R17, 0x1, -R91 ;  /* 0x000000011111e824 */ /* 0x000fe200078e0a5b */
[C---:B------:R-:W-:Y:S01]  /*47a0*/  ISETP.GT.U32.AND P6, PT, R91.reuse, R11, PT ;  /* 0x0000000b5b00720c */ /* 0x040fe20003fc4070 */
[----:B------:R-:W-:Y:S02]  /*47b0*/  IMAD.MOV R9, RZ, RZ, -R9 ;  /* 0x000000ffff097224 */ /* 0x000fe400078e0a09 */
[----:B------:R-:W-:Y:S02]  /*47c0*/  IMAD.MOV R16, RZ, RZ, -R16 ;  /* 0x000000ffff107224 */ /* 0x000fe400078e0a10 */
[C---:B------:R-:W-:Y:S02]  /*47d0*/  IMAD R83, R91.reuse, R9, R83 ;  /* 0x000000095b537224 */ /* 0x040fe400078e0253 */
[C---:B------:R-:W-:Y:S02]  /*47e0*/  IMAD R82, R91.reuse, R16, R82 ;  /* 0x000000105b527224 */ /* 0x040fe400078e0252 */
[----:B------:R-:W-:Y:S01]  /*47f0*/  @!P2 IMAD.MOV R88, RZ, RZ, -R88 ;  /* 0x000000ffff58a224 */ /* 0x000fe200078e0a58 */
[----:B------:R-:W-:Y:S01]  /*4800*/  ISETP.GT.U32.AND P2, PT, R91, R84, PT ;  /* 0x000000545b00720c */ /* 0x000fe20003f44070 */
[----:B------:R-:W-:Y:S01]  /*4810*/  @!P3 IMAD.IADD R85, R85, 0x1, -R91 ;  /* 0x000000015555b824 */ /* 0x000fe200078e0a5b */
[----:B------:R-:W-:Y:S01]  /*4820*/  ISETP.GT.U32.AND P3, PT, R91, R83, PT ;  /* 0x000000535b00720c */ /* 0x000fe20003f64070 */
[----:B------:R-:W-:-:S04]  /*4830*/  IMAD.HI.U32 R9, R3, R5, RZ ;  /* 0x0000000503097227 */ /* 0x000fc800078e00ff */
[----:B------:R-:W-:Y:S01]  /*4840*/  @!P1 IMAD.IADD R12, R12, 0x1, -R91 ;  /* 0x000000010c0c9824 */ /* 0x000fe200078e0a5b */
[----:B------:R-:W-:Y:S01]  /*4850*/  ISETP.GT.U32.AND P1, PT, R91, R82, PT ;  /* 0x000000525b00720c */ /* 0x000fe20003f24070 */
[----:B------:R-:W-:Y:S02]  /*4860*/  IMAD.MOV R9, RZ, RZ, -R9 ;  /* 0x000000ffff097224 */ /* 0x000fe400078e0a09 */
[----:B------:R-:W-:Y:S02]  /*4870*/  @!P6 IMAD.IADD R11, R11, 0x1, -R91 ;  /* 0x000000010b0be824 */ /* 0x000fe400078e0a5b */
[----:B------:R-:W-:Y:S02]  /*4880*/  IMAD.MOV.U32 R21, RZ, RZ, R17 ;  /* 0x000000ffff157224 */ /* 0x000fe400078e0011 */
[C---:B------:R-:W-:Y:S01]  /*4890*/  IMAD R5, R91.reuse, R9, R5 ;  /* 0x000000095b057224 */ /* 0x040fe200078e0205 */
[----:B------:R-:W-:Y:S01]  /*48a0*/  LOP3.LUT R9, R90, 0xa2, RZ, 0xfc, !PT ;  /* 0x000000a25a097812 */ /* 0x000fe200078efcff */
[----:B------:R-:W-:Y:S01]  /*48b0*/  @!P4 IMAD.MOV R21, RZ, RZ, -R21 ;  /* 0x000000ffff15c224 */ /* 0x000fe200078e0a15 */
[----:B------:R-:W-:Y:S01]  /*48c0*/  ISETP.GT.U32.AND P4, PT, R91, R11, PT ;  /* 0x0000000b5b00720c */ /* 0x000fe20003f84070 */
[----:B0-----:R-:W-:Y:S01]  /*48d0*/  IMAD.HI.U32 R20, R3, R19, RZ ;  /* 0x0000001303147227 */ /* 0x001fe200078e00ff */
[----:B------:R-:W-:-:S02]  /*48e0*/  ISETP.GT.U32.AND P6, PT, R91, R5, PT ;  /* 0x000000055b00720c */ /* 0x000fc40003fc4070 */
[----:B------:R-:W-:Y:S01]  /*48f0*/  STL [R1+0x670], R21 ;  /* 0x0006701501007387 */ /* 0x000fe20000100800 */
[--C-:B------:R-:W-:Y:S01]  /*4900*/  @!P2 IMAD.IADD R84, R84, 0x1, -R91.reuse ;  /* 0x000000015454a824 */ /* 0x100fe200078e0a5b */
[----:B------:R-:W-:Y:S01]  /*4910*/  ISETP.GE.AND P2, PT, R8, RZ, PT ;  /* 0x000000ff0800720c */ /* 0x000fe20003f46270 */
[--C-:B------:R-:W-:Y:S01]  /*4920*/  @!P3 IMAD.IADD R83, R83, 0x1, -R91.reuse ;  /* 0x000000015353b824 */ /* 0x100fe200078e0a5b */
[----:B------:R-:W-:Y:S01]  /*4930*/  ISETP.GE.AND P3, PT, R18, RZ, PT ;  /* 0x000000ff1200720c */ /* 0x000fe20003f66270 */
[----:B------:R-:W-:Y:S01]  /*4940*/  IMAD.MOV R20, RZ, RZ, -R20 ;  /* 0x000000ffff147224 */ /* 0x000fe200078e0a14 */
[----:B------:R-:W-:Y:S01]  /*4950*/  LOP3.LUT R8, R90, 0xa0, RZ, 0xfc, !PT ;  /* 0x000000a05a087812 */ /* 0x000fe200078efcff */
[----:B------:R-:W-:Y:S01]  /*4960*/  @!P1 IMAD.IADD R82, R82, 0x1, -R91 ;  /* 0x0000000152529824 */ /* 0x000fe200078e0a5b */
[----:B------:R-:W-:Y:S01]  /*4970*/  ISETP.GE.AND P1, PT, R6, RZ, PT ;  /* 0x000000ff0600720c */ /* 0x000fe20003f26270 */
[C---:B------:R-:W-:Y:S01]  /*4980*/  IMAD R6, R91.reuse, R20, R19 ;  /* 0x000000145b067224 */ /* 0x040fe200078e0213 */
[----:B------:R-:W-:Y:S01]  /*4990*/  IABS R16, R8 ;  /* 0x0000000800107213 */ /* 0x000fe20000000000 */
[----:B------:R-:W-:Y:S01]  /*49a0*/  @!P5 IMAD.MOV R85, RZ, RZ, -R85 ;  /* 0x000000ffff55d224 */ /* 0x000fe200078e0a55 */
[----:B------:R-:W-:Y:S01]  /*49b0*/  ISETP.GT.U32.AND P5, PT, R91, R83, PT ;  /* 0x000000535b00720c */ /* 0x000fe20003fa4070 */
[----:B------:R-:W-:Y:S01]  /*49c0*/  @!P4 IMAD.IADD R11, R11, 0x1, -R91 ;  /* 0x000000010b0bc824 */ /* 0x000fe200078e0a5b */
[----:B------:R-:W-:Y:S01]  /*49d0*/  ISETP.GT.U32.AND P4, PT, R91, R6, PT ;  /* 0x000000065b00720c */ /* 0x000fe20003f84070 */
[----:B------:R-:W-:Y:S01]  /*49e0*/  IMAD.HI.U32 R17, R3, R16, RZ ;  /* 0x0000001003117227 */ /* 0x000fe200078e00ff */
[----:B------:R-:W-:-:S03]  /*49f0*/  IABS R18, R9 ;  /* 0x0000000900127213 */ /* 0x000fc60000000000 */
[----:B------:R-:W-:Y:S02]  /*4a00*/  @!P6 IMAD.IADD R5, R5, 0x1, -R91 ;  /* 0x000000010505e824 */ /* 0x000fe400078e0a5b */
[----:B------:R-:W-:Y:S01]  /*4a10*/  @!P3 IMAD.MOV R12, RZ, RZ, -R12 ;  /* 0x000000ffff0cb224 */ /* 0x000fe200078e0a0c */
[----:B------:R-:W-:Y:S01]  /*4a20*/  ISETP.GE.AND P3, PT, R13, RZ, PT ;  /* 0x000000ff0d00720c */ /* 0x000fe20003f66270 */
[----:B------:R-:W-:Y:S01]  /*4a30*/  @!P2 IMAD.MOV R84, RZ, RZ, -R84 ;  /* 0x000000ffff54a224 */ /* 0x000fe200078e0a54 */
[C---:B------:R-:W-:Y:S01]  /*4a40*/  ISETP.GT.U32.AND P2, PT, R91.reuse, R82, PT ;  /* 0x000000525b00720c */ /* 0x040fe20003f44070 */
[----:B------:R-:W-:Y:S01]  /*4a50*/  IMAD.MOV R17, RZ, RZ, -R17 ;  /* 0x000000ffff117224 */ /* 0x000fe200078e0a11 */
[----:B------:R-:W-:Y:S01]  /*4a60*/  ISETP.GT.U32.AND P6, PT, R91, R5, PT ;  /* 0x000000055b00720c */ /* 0x000fe20003fc4070 */
[----:B------:R-:W-:Y:S01]  /*4a70*/  IMAD.HI.U32 R13, R3, R18, RZ ;  /* 0x00000012030d7227 */ /* 0x000fe200078e00ff */
[----:B------:R0:W-:Y:S03]  /*4a80*/  STL [R1+0x678], R12 ;  /* 0x0006780c01007387 */ /* 0x0001e60000100800 */
[----:B------:R-:W-:-:S02]  /*4a90*/  IMAD R16, R91, R17, R16 ;  /* 0x000000115b107224 */ /* 0x000fc400078e0210 */
[----:B------:R-:W-:Y:S02]  /*4aa0*/  IMAD.MOV R13, RZ, RZ, -R13 ;  /* 0x000000ffff0d7224 */ /* 0x000fe400078e0a0d */
[--C-:B------:R-:W-:Y:S01]  /*4ab0*/  @!P5 IMAD.IADD R83, R83, 0x1, -R91.reuse ;  /* 0x000000015353d824 */ /* 0x100fe200078e0a5b */
[C---:B------:R-:W-:Y:S01]  /*4ac0*/  ISETP.GT.U32.AND P5, PT, R91.reuse, R16, PT ;  /* 0x000000105b00720c */ /* 0x040fe20003fa4070 */
[----:B------:R-:W-:Y:S01]  /*4ad0*/  @!P4 IMAD.IADD R6, R6, 0x1, -R91 ;  /* 0x000000010606c824 */ /* 0x000fe200078e0a5b */
[C---:B0-----:R-:W-:Y:S01]  /*4ae0*/  LOP3.LUT R12, R90.reuse, 0xa4, RZ, 0xfc, !PT ;  /* 0x000000a45a0c7812 */ /* 0x041fe200078efcff */
[C---:B------:R-:W-:Y:S01]  /*4af0*/  IMAD R18, R91.reuse, R13, R18 ;  /* 0x0000000d5b127224 */ /* 0x040fe200078e0212 */
[----:B------:R-:W-:Y:S01]  /*4b00*/  LOP3.LUT R13, R90, 0xac, RZ, 0xfc, !PT ;  /* 0x000000ac5a0d7812 */ /* 0x000fe200078efcff */
[----:B------:R-:W-:Y:S01]  /*4b10*/  IMAD.MOV.U32 R19, RZ, RZ, R11 ;  /* 0x000000ffff137224 */ /* 0x000fe200078e000b */
[C---:B------:R-:W-:Y:S01]  /*4b20*/  ISETP.GT.U32.AND P4, PT, R91.reuse, R6, PT ;  /* 0x000000065b00720c */ /* 0x040fe20003f84070 */
[----:B------:R-:W-:Y:S01]  /*4b30*/  @!P2 IMAD.IADD R82, R82, 0x1, -R91 ;  /* 0x000000015252a824 */ /* 0x000fe200078e0a5b */
[----:B------:R-:W-:Y:S01]  /*4b40*/  ISETP.GE.AND P2, PT, R14, RZ, PT ;  /* 0x000000ff0e00720c */ /* 0x000fe20003f46270 */
[----:B------:R-:W-:Y:S01]  /*4b50*/  @!P1 IMAD.MOV R19, RZ, RZ, -R19 ;  /* 0x000000ffff139224 */ /* 0x000fe200078e0a13 */
[----:B------:R-:W-:Y:S01]  /*4b60*/  ISETP.GT.U32.AND P1, PT, R91, R18, PT ;  /* 0x000000125b00720c */ /* 0x000fe20003f24070 */
[----:B------:R-:W-:Y:S01]  /*4b70*/  @!P6 IMAD.IADD R5, R5, 0x1, -R91 ;  /* 0x000000010505e824 */ /* 0x000fe200078e0a5b */
[----:B------:R-:W-:Y:S01]  /*4b80*/  ISETP.GE.AND P6, PT, R15, RZ, PT ;  /* 0x000000ff0f00720c */ /* 0x000fe20003fc6270 */
[----:B------:R-:W-:Y:S01]  /*4b90*/  @!P3 IMAD.MOV R83, RZ, RZ, -R83 ;  /* 0x000000ffff53b224 */ /* 0x000fe200078e0a53 */
[----:B------:R-:W-:Y:S01]  /*4ba0*/  ISETP.GE.AND P3, PT, R10, RZ, PT ;  /* 0x000000ff0a00720c */ /* 0x000fe20003f66270 */
[--C-:B------:R-:W-:Y:S01]  /*4bb0*/  @!P5 IMAD.IADD R16, R16, 0x1, -R91.reuse ;  /* 0x000000011010d824 */ /* 0x100fe200078e0a5b */
[----:B------:R-:W-:Y:S01]  /*4bc0*/  IABS R14, R12 ;  /* 0x0000000c000e7213 */ /* 0x000fe20000000000 */
[----:B------:R-:W-:Y:S01]  /*4bd0*/  STL [R1+0x68c], R19 ;  /* 0x00068c1301007387 */ /* 0x000fe20000100800 */
[----:B------:R-:W-:Y:S01]  /*4be0*/  LOP3.LUT R11, R90, 0xb4, RZ, 0xfc, !PT ;  /* 0x000000b45a0b7812 */ /* 0x000fe200078efcff */
[----:B------:R-:W-:Y:S01]  /*4bf0*/  @!P4 IMAD.IADD R6, R6, 0x1, -R91 ;  /* 0x000000010606c824 */ /* 0x000fe200078e0a5b */
[----:B------:R-:W-:Y:S01]  /*4c00*/  ISETP.GT.U32.AND P5, PT, R91, R16, PT ;  /* 0x000000105b00720c */ /* 0x000fe20003fa4070 */
[----:B------:R-:W-:Y:S01]  /*4c10*/  IMAD.HI.U32 R10, R3, R14, RZ ;  /* 0x0000000e030a7227 */ /* 0x000fe200078e00ff */
[----:B------:R-:W-:-:S02]  /*4c20*/  ISETP.GE.AND P4, PT, R12, RZ, PT ;  /* 0x000000ff0c00720c */ /* 0x000fc40003f86270 */
[----:B------:R-:W-:Y:S01]  /*4c30*/  LOP3.LUT R12, R90, 0xa6, RZ, 0xfc, !PT ;  /* 0x000000a65a0c7812 */ /* 0x000fe200078efcff */
[----:B------:R-:W-:Y:S02]  /*4c40*/  @!P1 IMAD.IADD R18, R18, 0x1, -R91 ;  /* 0x0000000112129824 */ /* 0x000fe400078e0a5b */
[----:B------:R-:W-:Y:S01]  /*4c50*/  @!P2 IMAD.MOV R82, RZ, RZ, -R82 ;  /* 0x000000ffff52a224 */ /* 0x000fe200078e0a52 */
[----:B------:R-:W-:Y:S01]  /*4c60*/  ISETP.GE.AND P2, PT, R8, RZ, PT ;  /* 0x000000ff0800720c */ /* 0x000fe20003f46270 */
[----:B------:R-:W-:Y:S01]  /*4c70*/  @!P6 IMAD.MOV R5, RZ, RZ, -R5 ;  /* 0x000000ffff05e224 */ /* 0x000fe200078e0a05 */
[----:B------:R-:W-:Y:S01]  /*4c80*/  ISETP.GT.U32.AND P1, PT, R91, R18, PT ;  /* 0x000000125b00720c */ /* 0x000fe20003f24070 */
[----:B------:R-:W-:Y:S01]  /*4c90*/  IMAD.MOV.U32 R8, RZ, RZ, R6 ;  /* 0x000000ffff087224 */ /* 0x000fe200078e0006 */
[----:B------:R-:W-:Y:S01]  /*4ca0*/  ISETP.GE.AND P6, PT, R9, RZ, PT ;  /* 0x000000ff0900720c */ /* 0x000fe20003fc6270 */
[----:B------:R-:W-:Y:S01]  /*4cb0*/  IMAD.MOV R10, RZ, RZ, -R10 ;  /* 0x000000ffff0a7224 */ /* 0x000fe200078e0a0a */
[----:B------:R0:W-:Y:S01]  /*4cc0*/  STL [R1+0x688], R5 ;  /* 0x0006880501007387 */ /* 0x0001e20000100800 */
[----:B------:R-:W-:Y:S01]  /*4cd0*/  @!P3 IMAD.MOV R8, RZ, RZ, -R8 ;  /* 0x000000ffff08b224 */ /* 0x000fe200078e0a08 */
[----:B------:R-:W-:Y:S01]  /*4ce0*/  ISETP.GE.AND P3, PT, R12, RZ, PT ;  /* 0x000000ff0c00720c */ /* 0x000fe20003f66270 */
[----:B------:R-:W-:Y:S01]  /*4cf0*/  @!P5 IMAD.IADD R16, R16, 0x1, -R91 ;  /* 0x000000011010d824 */ /* 0x000fe200078e0a5b */
[----:B------:R-:W-:-:S02]  /*4d00*/  IABS R12, R12 ;  /* 0x0000000c000c7213 */ /* 0x000fc40000000000 */
[----:B------:R1:W-:Y:S01]  /*4d10*/  STL [R1+0x694], R8 ;  /* 0x0006940801007387 */ /* 0x0003e20000100800 */
[----:B------:R-:W-:Y:S01]  /*4d20*/  IMAD.MOV.U32 R81, RZ, RZ, R16 ;  /* 0x000000ffff517224 */ /* 0x000fe200078e0010 */
[----:B------:R-:W-:Y:S01]  /*4d30*/  LOP3.LUT R6, R90, 0xaa, RZ, 0xfc, !PT ;  /* 0x000000aa5a067812 */ /* 0x000fe200078efcff */
[----:B------:R-:W-:Y:S02]  /*4d40*/  @!P1 IMAD.IADD R18, R18, 0x1, -R91 ;  /* 0x0000000112129824 */ /* 0x000fe400078e0a5b */
[C---:B0-----:R-:W-:Y:S01]  /*4d50*/  IMAD R5, R91.reuse, R10, R14 ;  /* 0x0000000a5b057224 */ /* 0x041fe200078e020e */
[----:B------:R-:W-:Y:S01]  /*4d60*/  IABS R78, R6 ;  /* 0x00000006004e7213 */ /* 0x000fe20000000000 */
[----:B------:R-:W-:Y:S01]  /*4d70*/  IMAD.MOV.U32 R80, RZ, RZ, R18 ;  /* 0x000000ffff507224 */ /* 0x000fe200078e0012 */
[----:B------:R-:W-:Y:S01]  /*4d80*/  ISETP.GE.AND P1, PT, R6, RZ, PT ;  /* 0x000000ff0600720c */ /* 0x000fe20003f26270 */
[----:B------:R-:W-:Y:S01]  /*4d90*/  @!P2 IMAD.MOV R81, RZ, RZ, -R81 ;  /* 0x000000ffff51a224 */ /* 0x000fe200078e0a51 */
[----:B------:R-:W-:Y:S01]  /*4da0*/  ISETP.GT.U32.AND P5, PT, R91, R5, PT ;  /* 0x000000055b00720c */ /* 0x000fe20003fa4070 */
[----:B-1----:R-:W-:Y:S01]  /*4db0*/  IMAD.HI.U32 R8, R3, R12, RZ ;  /* 0x0000000c03087227 */ /* 0x002fe200078e00ff */
[----:B------:R-:W-:-:S02]  /*4dc0*/  ISETP.GE.AND P2, PT, R79, RZ, PT ;  /* 0x000000ff4f00720c */ /* 0x000fc40003f46270 */
[----:B------:R-:W-:Y:S01]  /*4dd0*/  IABS R79, R79 ;  /* 0x0000004f004f7213 */ /* 0x000fe20000000000 */
[----:B------:R-:W-:Y:S01]  /*4de0*/  IMAD.MOV R8, RZ, RZ, -R8 ;  /* 0x000000ffff087224 */ /* 0x000fe200078e0a08 */
[----:B------:R-:W-:Y:S01]  /*4df0*/  LOP3.LUT R14, R90, 0xae, RZ, 0xfc, !PT ;  /* 0x000000ae5a0e7812 */ /* 0x000fe200078efcff */
[----:B------:R-:W-:Y:S02]  /*4e00*/  @!P6 IMAD.MOV R80, RZ, RZ, -R80 ;  /* 0x000000ffff50e224 */ /* 0x000fe400078e0a50 */
[----:B------:R-:W-:Y:S01]  /*4e10*/  IMAD R12, R91, R8, R12 ;  /* 0x000000085b0c7224 */ /* 0x000fe200078e020c */
[----:B------:R-:W-:Y:S01]  /*4e20*/  IABS R8, R13 ;  /* 0x0000000d00087213 */ /* 0x000fe20000000000 */
[----:B------:R-:W-:-:S03]  /*4e30*/  IMAD.HI.U32 R9, R3, R79, RZ ;  /* 0x0000004f03097227 */ /* 0x000fc600078e00ff */
[----:B------:R-:W-:Y:S01]  /*4e40*/  ISETP.GT.U32.AND P6, PT, R91, R12, PT ;  /* 0x0000000c5b00720c */ /* 0x000fe20003fc4070 */
[----:B------:R-:W-:Y:S02]  /*4e50*/  @!P5 IMAD.IADD R5, R5, 0x1, -R91 ;  /* 0x000000010505d824 */ /* 0x000fe400078e0a5b */
[----:B------:R-:W-:-:S03]  /*4e60*/  IMAD.HI.U32 R6, R3, R78, RZ ;  /* 0x0000004e03067227 */ /* 0x000fc600078e00ff */
[C---:B------:R-:W-:Y:S01]  /*4e70*/  ISETP.GT.U32.AND P5, PT, R91.reuse, R5, PT ;  /* 0x000000055b00720c */ /* 0x040fe20003fa4070 */
[----:B------:R-:W-:Y:S02]  /*4e80*/  IMAD.MOV R9, RZ, RZ, -R9 ;  /* 0x000000ffff097224 */ /* 0x000fe400078e0a09 */
[----:B------:R-:W-:Y:S02]  /*4e90*/  IMAD.MOV R6, RZ, RZ, -R6 ;  /* 0x000000ffff067224 */ /* 0x000fe400078e0a06 */
[C---:B------:R-:W-:Y:S01]  /*4ea0*/  IMAD R79, R91.reuse, R9, R79 ;  /* 0x000000095b4f7224 */ /* 0x040fe200078e024f */
[----:B------:R-:W-:Y:S01]  /*4eb0*/  LOP3.LUT R9, R90, 0xb0, RZ, 0xfc, !PT ;  /* 0x000000b05a097812 */ /* 0x000fe200078efcff */
[----:B------:R-:W-:Y:S02]  /*4ec0*/  @!P6 IMAD.IADD R12, R12, 0x1, -R91 ;  /* 0x000000010c0ce824 */ /* 0x000fe400078e0a5b */
[----:B------:R-:W-:Y:S01]  /*4ed0*/  IMAD R78, R91, R6, R78 ;  /* 0x000000065b4e7224 */ /* 0x000fe200078e024e */
[----:B------:R-:W-:Y:S01]  /*4ee0*/  IABS R77, R9 ;  /* 0x00000009004d7213 */ /* 0x000fe20000000000 */
[----:B------:R-:W-:Y:S01]  /*4ef0*/  IMAD.HI.U32 R6, R3, R8, RZ ;  /* 0x0000000803067227 */ /* 0x000fe200078e00ff */
[----:B------:R-:W-:-:S03]  /*4f00*/  ISETP.GT.U32.AND P6, PT, R91, R12, PT ;  /* 0x0000000c5b00720c */ /* 0x000fc60003fc4070 */
[----:B------:R-:W-:Y:S01]  /*4f10*/  @!P5 IMAD.IADD R5, R5, 0x1, -R91 ;  /* 0x000000010505d824 */ /* 0x000fe200078e0a5b */
[----:B------:R-:W-:Y:S01]  /*4f20*/  ISETP.GT.U32.AND P5, PT, R91, R79, PT ;  /* 0x0000004f5b00720c */ /* 0x000fe20003fa4070 */
[----:B------:R-:W-:-:S04]  /*4f30*/  IMAD.HI.U32 R15, R3, R77, RZ ;  /* 0x0000004d030f7227 */ /* 0x000fc800078e00ff */
[----:B------:R-:W-:Y:S02]  /*4f40*/  IMAD.MOV.U32 R10, RZ, RZ, R5 ;  /* 0x000000ffff0a7224 */ /* 0x000fe400078e0005 */
[----:B------:R-:W-:Y:S01]  /*4f50*/  IMAD.MOV R5, RZ, RZ, -R6 ;  /* 0x000000ffff057224 */ /* 0x000fe200078e0a06 */
[----:B------:R-:W-:Y:S01]  /*4f60*/  IABS R6, R14 ;  /* 0x0000000e00067213 */ /* 0x000fe20000000000 */
[--C-:B------:R-:W-:Y:S02]  /*4f70*/  @!P6 IMAD.IADD R12, R12, 0x1, -R91.reuse ;  /* 0x000000010c0ce824 */ /* 0x100fe400078e0a5b */
[----:B------:R-:W-:Y:S01]  /*4f80*/  IMAD R8, R91, R5, R8 ;  /* 0x000000055b087224 */ /* 0x000fe200078e0208 */
[----:B------:R-:W-:Y:S01]  /*4f90*/  IABS R5, R11 ;  /* 0x0000000b00057213 */ /* 0x000fe20000000000 */
[----:B------:R-:W-:Y:S02]  /*4fa0*/  @!P5 IMAD.IADD R79, R79, 0x1, -R91 ;  /* 0x000000014f4fd824 */ /* 0x000fe400078e0a5b */
[----:B------:R-:W-:Y:S01]  /*4fb0*/  IMAD.HI.U32 R16, R3, R6, RZ ;  /* 0x0000000603107227 */ /* 0x000fe200078e00ff */
[----:B------:R-:W-:-:S02]  /*4fc0*/  ISETP.GT.U32.AND P6, PT, R91, R8, PT ;  /* 0x000000085b00720c */ /* 0x000fc40003fc4070 */
[C---:B------:R-:W-:Y:S01]  /*4fd0*/  ISETP.GT.U32.AND P5, PT, R91.reuse, R79, PT ;  /* 0x0000004f5b00720c */ /* 0x040fe20003fa4070 */
[----:B------:R-:W-:Y:S01]  /*4fe0*/  @!P4 IMAD.MOV R10, RZ, RZ, -R10 ;  /* 0x000000ffff0ac224 */ /* 0x000fe200078e0a0a */
[C---:B------:R-:W-:Y:S01]  /*4ff0*/  ISETP.GT.U32.AND P4, PT, R91.reuse, R78, PT ;  /* 0x0000004e5b00720c */ /* 0x040fe20003f84070 */
[----:B------:R-:W-:Y:S02]  /*5000*/  IMAD.MOV R16, RZ, RZ, -R16 ;  /* 0x000000ffff107224 */ /* 0x000fe400078e0a10 */
[----:B------:R-:W-:Y:S01]  /*5010*/  IMAD.MOV.U32 R17, RZ, RZ, R12 ;  /* 0x000000ffff117224 */ /* 0x000fe200078e000c */
[----:B------:R0:W-:Y:S01]  /*5020*/  STL [R1+0x690], R10 ;  /* 0x0006900a01007387 */ /* 0x0001e20000100800 */
[----:B------:R-:W-:Y:S01]  /*5030*/  IMAD R6, R91, R16, R6 ;  /* 0x000000105b067224 */ /* 0x000fe200078e0206 */
[----:B------:R-:W-:Y:S01]  /*5040*/  LOP3.LUT R12, R90, 0xb6, RZ, 0xfc, !PT ;  /* 0x000000b65a0c7812 */ /* 0x000fe200078efcff */
[----:B------:R-:W-:Y:S02]  /*5050*/  @!P3 IMAD.MOV R17, RZ, RZ, -R17 ;  /* 0x000000ffff11b224 */ /* 0x000fe400078e0a11 */
[--C-:B------:R-:W-:Y:S01]  /*5060*/  @!P6 IMAD.IADD R8, R8, 0x1, -R91.reuse ;  /* 0x000000010808e824 */ /* 0x100fe200078e0a5b */
[----:B------:R-:W-:Y:S01]  /*5070*/  ISETP.GE.AND P6, PT, R13, RZ, PT ;  /* 0x000000ff0d00720c */ /* 0x000fe20003fc6270 */
[--C-:B------:R-:W-:Y:S01]  /*5080*/  @!P5 IMAD.IADD R79, R79, 0x1, -R91.reuse ;  /* 0x000000014f4fd824 */ /* 0x100fe200078e0a5b */
[C---:B------:R-:W-:Y:S01]  /*5090*/  ISETP.GT.U32.AND P5, PT, R91.reuse, R6, PT ;  /* 0x000000065b00720c */ /* 0x040fe20003fa4070 */
[----:B------:R-:W-:Y:S01]  /*50a0*/  @!P4 IMAD.IADD R78, R78, 0x1, -R91 ;  /* 0x000000014e4ec824 */ /* 0x000fe200078e0a5b */
[----:B------:R-:W-:Y:S01]  /*50b0*/  ISETP.GT.U32.AND P3, PT, R91, R8, PT ;  /* 0x000000085b00720c */ /* 0x000fe20003f64070 */
[----:B------:R-:W-:Y:S01]  /*50c0*/  IMAD.HI.U32 R16, R3, R5, RZ ;  /* 0x0000000503107227 */ /* 0x000fe200078e00ff */
[----:B0-----:R-:W-:Y:S01]  /*50d0*/  LOP3.LUT R10, R90, 0xb2, RZ, 0xfc, !PT ;  /* 0x000000b25a0a7812 */ /* 0x001fe200078efcff */
[----:B------:R0:W-:Y:S01]  /*50e0*/  STL [R1+0x698], R17 ;  /* 0x0006981101007387 */ /* 0x0001e20000100800 */
[C---:B------:R-:W-:Y:S01]  /*50f0*/  ISETP.GT.U32.AND P4, PT, R91.reuse, R78, PT ;  /* 0x0000004e5b00720c */ /* 0x040fe20003f84070 */
[----:B------:R-:W-:Y:S01]  /*5100*/  IMAD.MOV R15, RZ, RZ, -R15 ;  /* 0x000000ffff0f7224 */ /* 0x000fe200078e0a0f */
[----:B------:R-:W-:Y:S01]  /*5110*/  IABS R76, R10 ;  /* 0x0000000a004c7213 */ /* 0x000fe20000000000 */
[----:B------:R-:W-:Y:S01]  /*5120*/  IMAD.MOV R16, RZ, RZ, -R16 ;  /* 0x000000ffff107224 */ /* 0x000fe200078e0a10 */
[----:B------:R-:W-:Y:S01]  /*5130*/  IABS R13, R12 ;  /* 0x0000000c000d7213 */ /* 0x000fe20000000000 */
[----:B------:R-:W-:-:S02]  /*5140*/  IMAD R77, R91, R15, R77 ;  /* 0x0000000f5b4d7224 */ /* 0x000fc400078e024d */
[--C-:B------:R-:W-:Y:S01]  /*5150*/  @!P5 IMAD.IADD R6, R6, 0x1, -R91.reuse ;  /* 0x000000010606d824 */ /* 0x100fe200078e0a5b */
[----:B------:R-:W-:Y:S01]  /*5160*/  ISETP.GE.AND P5, PT, R14, RZ, PT ;  /* 0x000000ff0e00720c */ /* 0x000fe20003fa6270 */
[----:B------:R-:W-:Y:S02]  /*5170*/  @!P3 IMAD.IADD R8, R8, 0x1, -R91 ;  /* 0x000000010808b824 */ /* 0x000fe400078e0a5b */
[----:B------:R-:W-:Y:S02]  /*5180*/  IMAD R5, R91, R16, R5 ;  /* 0x000000105b057224 */ /* 0x000fe400078e0205 */
[----:B0-----:R-:W-:Y:S02]  /*5190*/  IMAD.MOV.U32 R17, RZ, RZ, R8 ;  /* 0x000000ffff117224 */ /* 0x001fe400078e0008 */
[----:B------:R-:W-:-:S04]  /*51a0*/  IMAD.HI.U32 R15, R3, R76, RZ ;  /* 0x0000004c030f7227 */ /* 0x000fc800078e00ff */
[----:B------:R-:W-:Y:S01]  /*51b0*/  @!P2 IMAD.MOV R79, RZ, RZ, -R79 ;  /* 0x000000ffff4fa224 */ /* 0x000fe200078e0a4f */
[C---:B------:R-:W-:Y:S01]  /*51c0*/  ISETP.GT.U32.AND P2, PT, R91.reuse, R6, PT ;  /* 0x000000065b00720c */ /* 0x040fe20003f44070 */
[----:B------:R-:W-:Y:S01]  /*51d0*/  @!P6 IMAD.MOV R17, RZ, RZ, -R17 ;  /* 0x000000ffff11e224 */ /* 0x000fe200078e0a11 */
[C---:B------:R-:W-:Y:S01]  /*51e0*/  ISETP.GT.U32.AND P6, PT, R91.reuse, R5, PT ;  /* 0x000000055b00720c */ /* 0x040fe20003fc4070 */
[----:B------:R-:W-:Y:S02]  /*51f0*/  IMAD.MOV R15, RZ, RZ, -R15 ;  /* 0x000000ffff0f7224 */ /* 0x000fe400078e0a0f */
[----:B------:R-:W-:Y:S01]  /*5200*/  @!P4 IMAD.IADD R78, R78, 0x1, -R91 ;  /* 0x000000014e4ec824 */ /* 0x000fe200078e0a5b */
[C---:B------:R-:W-:Y:S01]  /*5210*/  ISETP.GT.U32.AND P4, PT, R91.reuse, R77, PT ;  /* 0x0000004d5b00720c */ /* 0x040fe20003f84070 */
[----:B------:R-:W-:Y:S01]  /*5220*/  IMAD R76, R91, R15, R76 ;  /* 0x0000000f5b4c7224 */ /* 0x000fe200078e024c */
[----:B------:R-:W-:Y:S01]  /*5230*/  STL [R1+0x6a0], R17 ;  /* 0x0006a01101007387 */ /* 0x000fe20000100800 */
[----:B------:R-:W-:Y:S01]  /*5240*/  @!P1 IMAD.MOV R78, RZ, RZ, -R78 ;  /* 0x000000ffff4e9224 */ /* 0x000fe200078e0a4e */
[----:B------:R-:W-:Y:S01]  /*5250*/  ISETP.GE.AND P1, PT, R9, RZ, PT ;  /* 0x000000ff0900720c */ /* 0x000fe20003f26270 */
[----:B------:R-:W-:Y:S01]  /*5260*/  IMAD.HI.U32 R8, R3, R13, RZ ;  /* 0x0000000d03087227 */ /* 0x000fe200078e00ff */
[----:B------:R-:W-:-:S02]  /*5270*/  ISETP.GT.U32.AND P3, PT, R91, R76, PT ;  /* 0x0000004c5b00720c */ /* 0x000fc40003f64070 */
[----:B------:R-:W-:Y:S01]  /*5280*/  LOP3.LUT R9, R90, 0xb8, RZ, 0xfc, !PT ;  /* 0x000000b85a097812 */ /* 0x000fe200078efcff */
[--C-:B------:R-:W-:Y:S01]  /*5290*/  @!P2 IMAD.IADD R6, R6, 0x1, -R91.reuse ;  /* 0x000000010606a824 */ /* 0x100fe200078e0a5b */
[----:B------:R-:W-:Y:S01]  /*52a0*/  ISETP.GE.AND P2, PT, R10, RZ, PT ;  /* 0x000000ff0a00720c */ /* 0x000fe20003f46270 */
[----:B------:R-:W-:Y:S01]  /*52b0*/  IMAD.MOV R8, RZ, RZ, -R8 ;  /* 0x000000ffff087224 */ /* 0x000fe200078e0a08 */
[----:B------:R-:W-:Y:S01]  /*52c0*/  IABS R75, R9 ;  /* 0x00000009004b7213 */ /* 0x000fe20000000000 */
[--C-:B------:R-:W-:Y:S01]  /*52d0*/  @!P6 IMAD.IADD R5, R5, 0x1, -R91.reuse ;  /* 0x000000010505e824 */ /* 0x100fe200078e0a5b */
[----:B------:R-:W-:Y:S01]  /*52e0*/  LOP3.LUT R10, R90, 0xba, RZ, 0xfc, !PT ;  /* 0x000000ba5a0a7812 */ /* 0x000fe200078efcff */
[----:B------:R-:W-:Y:S02]  /*52f0*/  @!P4 IMAD.IADD R77, R77, 0x1, -R91 ;  /* 0x000000014d4dc824 */ /* 0x000fe400078e0a5b */
[C---:B------:R-:W-:Y:S01]  /*5300*/  IMAD R8, R91.reuse, R8, R13 ;  /* 0x000000085b087224 */ /* 0x040fe200078e020d */
[C---:B------:R-:W-:Y:S01]  /*5310*/  ISETP.GT.U32.AND P6, PT, R91.reuse, R5, PT ;  /* 0x000000055b00720c */ /* 0x040fe20003fc4070 */
[----:B------:R-:W-:Y:S01]  /*5320*/  IMAD.MOV.U32 R14, RZ, RZ, R6 ;  /* 0x000000ffff0e7224 */ /* 0x000fe200078e0006 */
[----:B------:R-:W-:Y:S01]  /*5330*/  ISETP.GT.U32.AND P4, PT, R91, R77, PT ;  /* 0x0000004d5b00720c */ /* 0x000fe20003f84070 */
[----:B------:R-:W-:-:S04]  /*5340*/  IMAD.HI.U32 R6, R3, R75, RZ ;  /* 0x0000004b03067227 */ /* 0x000fc800078e00ff */
[----:B------:R-:W-:Y:S01]  /*5350*/  @!P5 IMAD.MOV R14, RZ, RZ, -R14 ;  /* 0x000000ffff0ed224 */ /* 0x000fe200078e0a0e */
[----:B------:R-:W-:Y:S01]  /*5360*/  ISETP.GT.U32.AND P5, PT, R91, R8, PT ;  /* 0x000000085b00720c */ /* 0x000fe20003fa4070 */
[--C-:B------:R-:W-:Y:S02]  /*5370*/  @!P3 IMAD.IADD R76, R76, 0x1, -R91.reuse ;  /* 0x000000014c4cb824 */ /* 0x100fe400078e0a5b */
[----:B------:R-:W-:Y:S01]  /*5380*/  IMAD.MOV R6, RZ, RZ, -R6 ;  /* 0x000000ffff067224 */ /* 0x000fe200078e0a06 */
[----:B------:R0:W-:Y:S01]  /*5390*/  STL [R1+0x6a8], R14 ;  /* 0x0006a80e01007387 */ /* 0x0001e20000100800 */
[----:B------:R-:W-:Y:S01]  /*53a0*/  @!P6 IMAD.IADD R5, R5, 0x1, -R91 ;  /* 0x000000010505e824 */ /* 0x000fe200078e0a5b */
[C---:B------:R-:W-:Y:S01]  /*53b0*/  ISETP.GT.U32.AND P3, PT, R91.reuse, R76, PT ;  /* 0x0000004c5b00720c */ /* 0x040fe20003f64070 */
[----:B------:R-:W-:Y:S02]  /*53c0*/  IMAD R75, R91, R6, R75 ;  /* 0x000000065b4b7224 */ /* 0x000fe400078e024b */
[----:B------:R-:W-:Y:S01]  /*53d0*/  @!P4 IMAD.IADD R77, R77, 0x1, -R91 ;  /* 0x000000014d4dc824 */ /* 0x000fe200078e0a5b */
[----:B------:R-:W-:Y:S01]  /*53e0*/  ISETP.GE.AND P4, PT, R11, RZ, PT ;  /* 0x000000ff0b00720c */ /* 0x000fe20003f86270 */
[----:B------:R-:W-:Y:S01]  /*53f0*/  IMAD.MOV.U32 R13, RZ, RZ, R5 ;  /* 0x000000ffff0d7224 */ /* 0x000fe200078e0005 */
[----:B------:R-:W-:Y:S01]  /*5400*/  ISETP.GT.U32.AND P6, PT, R91, R75, PT ;  /* 0x0000004b5b00720c */ /* 0x000fe20003fc4070 */
[----:B------:R-:W-:Y:S01]  /*5410*/  @!P5 IMAD.IADD R8, R8, 0x1, -R91 ;  /* 0x000000010808d824 */ /* 0x000fe200078e0a5b */
[----:B------:R-:W-:Y:S01]  /*5420*/  IABS R11, R10 ;  /* 0x0000000a000b7213 */ /* 0x000fe20000000000 */
[----:B------:R-:W-:Y:S01]  /*5430*/  @!P1 IMAD.MOV R77, RZ, RZ, -R77 ;  /* 0x000000ffff4d9224 */ /* 0x000fe200078e0a4d */
[----:B------:R-:W-:-:S02]  /*5440*/  LOP3.LUT R5, R90, 0xc0, RZ, 0xfc, !PT ;  /* 0x000000c05a057812 */ /* 0x000fc400078efcff */
[----:B------:R-:W-:Y:S01]  /*5450*/  ISETP.GT.U32.AND P5, PT, R91, R8, PT ;  /* 0x000000085b00720c */ /* 0x000fe20003fa4070 */
[--C-:B------:R-:W-:Y:S01]  /*5460*/  @!P3 IMAD.IADD R76, R76, 0x1, -R91.reuse ;  /* 0x000000014c4cb824 */ /* 0x100fe200078e0a5b */
[----:B------:R-:W-:Y:S01]  /*5470*/  ISETP.GE.AND P3, PT, R9, RZ, PT ;  /* 0x000000ff0900720c */ /* 0x000fe20003f66270 */
[----:B------:R-:W-:Y:S01]  /*5480*/  IMAD.HI.U32 R6, R3, R11, RZ ;  /* 0x0000000b03067227 */ /* 0x000fe200078e00ff */
[----:B------:R-:W-:Y:S02]  /*5490*/  LOP3.LUT R9, R90, 0xbc, RZ, 0xfc, !PT ;  /* 0x000000bc5a097812 */ /* 0x000fe400078efcff */
[----:B------:R-:W-:Y:S01]  /*54a0*/  IABS R73, R5 ;  /* 0x0000000500497213 */ /* 0x000fe20000000000 */
[----:B------:R-:W-:Y:S01]  /*54b0*/  @!P2 IMAD.MOV R76, RZ, RZ, -R76 ;  /* 0x000000ffff4ca224 */ /* 0x000fe200078e0a4c */
[----:B------:R-:W-:Y:S01]  /*54c0*/  ISETP.GE.AND P2, PT, R10, RZ, PT ;  /* 0x000000ff0a00720c */ /* 0x000fe20003f46270 */
[----:B------:R-:W-:Y:S01]  /*54d0*/  IMAD.MOV R6, RZ, RZ, -R6 ;  /* 0x000000ffff067224 */ /* 0x000fe200078e0a06 */
[----:B------:R-:W-:Y:S01]  /*54e0*/  IABS R10, R9 ;  /* 0x00000009000a7213 */ /* 0x000fe20000000000 */
[----:B------:R-:W-:Y:S01]  /*54f0*/  @!P6 IMAD.IADD R75, R75, 0x1, -R91 ;  /* 0x000000014b4be824 */ /* 0x000fe200078e0a5b */
[----:B------:R-:W-:Y:S01]  /*5500*/  ISETP.GE.AND P1, PT, R12, RZ, PT ;  /* 0x000000ff0c00720c */ /* 0x000fe20003f26270 */
[----:B------:R-:W-:-:S02]  /*5510*/  IMAD R74, R91, R6, R11 ;  /* 0x000000065b4a7224 */ /* 0x000fc400078e020b */
[----:B------:R-:W-:Y:S01]  /*5520*/  IMAD.HI.U32 R11, R3, R10, RZ ;  /* 0x0000000a030b7227 */ /* 0x000fe200078e00ff */
[----:B------:R-:W-:-:S03]  /*5530*/  ISETP.GT.U32.AND P6, PT, R91, R75, PT ;  /* 0x0000004b5b00720c */ /* 0x000fc60003fc4070 */
[----:B------:R-:W-:Y:S01]  /*5540*/  @!P5 IMAD.IADD R8, R8, 0x1, -R91 ;  /* 0x000000010808d824 */ /* 0x000fe200078e0a5b */
[----:B------:R-:W-:Y:S01]  /*5550*/  ISETP.GT.U32.AND P5, PT, R91, R74, PT ;  /* 0x0000004a5b00720c */ /* 0x000fe20003fa4070 */
[----:B------:R-:W-:Y:S02]  /*5560*/  IMAD.MOV R11, RZ, RZ, -R11 ;  /* 0x000000ffff0b7224 */ /* 0x000fe400078e0a0b */
[----:B------:R-:W-:-:S04]  /*5570*/  IMAD.HI.U32 R6, R3, R73, RZ ;  /* 0x0000004903067227 */ /* 0x000fc800078e00ff */
[----:B0-----:R-:W-:Y:S01]  /*5580*/  IMAD R14, R91, R11, R10 ;  /* 0x0000000b5b0e7224 */ /* 0x001fe200078e020a */
[C---:B------:R-:W-:Y:S01]  /*5590*/  LOP3.LUT R10, R90.reuse, 0xca, RZ, 0xfc, !PT ;  /* 0x000000ca5a0a7812 */ /* 0x040fe200078efcff */
[----:B------:R-:W-:Y:S01]  /*55a0*/  IMAD.MOV R6, RZ, RZ, -R6 ;  /* 0x000000ffff067224 */ /* 0x000fe200078e0a06 */
[----:B------:R-:W-:Y:S01]  /*55b0*/  LOP3.LUT R11, R90, 0xd0, RZ, 0xfc, !PT ;  /* 0x000000d05a0b7812 */ /* 0x000fe200078efcff */
[----:B------:R-:W-:Y:S01]  /*55c0*/  @!P6 IMAD.IADD R75, R75, 0x1, -R91 ;  /* 0x000000014b4be824 */ /* 0x000fe200078e0a5b */
[C---:B------:R-:W-:Y:S01]  /*55d0*/  ISETP.GT.U32.AND P6, PT, R91.reuse, R14, PT ;  /* 0x0000000e5b00720c */ /* 0x040fe20003fc4070 */
[----:B------:R-:W-:Y:S01]  /*55e0*/  IMAD R73, R91, R6, R73 ;  /* 0x000000065b497224 */ /* 0x000fe200078e0249 */
[----:B------:R-:W-:Y:S01]  /*55f0*/  IABS R70, R10 ;  /* 0x0000000a00467213 */ /* 0x000fe20000000000 */
[----:B------:R-:W-:Y:S01]  /*5600*/  IMAD.MOV.U32 R12, RZ, RZ, R8 ;  /* 0x000000ffff0c7224 */ /* 0x000fe200078e0008 */
[----:B------:R-:W-:Y:S01]  /*5610*/  IABS R69, R11 ;  /* 0x0000000b00457213 */ /* 0x000fe20000000000 */
[----:B------:R-:W-:Y:S01]  /*5620*/  @!P4 IMAD.MOV R13, RZ, RZ, -R13 ;  /* 0x000000ffff0dc224 */ /* 0x000fe200078e0a0d */
[----:B------:R-:W-:Y:S01]  /*5630*/  ISETP.GE.AND P4, PT, R5, RZ, PT ;  /* 0x000000ff0500720c */ /* 0x000fe20003f86270 */
[----:B------:R-:W-:Y:S01]  /*5640*/  @!P5 IMAD.IADD R74, R74, 0x1, -R91 ;  /* 0x000000014a4ad824 */ /* 0x000fe200078e0a5b */
[----:B------:R-:W-:Y:S01]  /*5650*/  ISETP.GT.U32.AND P5, PT, R91, R73, PT ;  /* 0x000000495b00720c */ /* 0x000fe20003fa4070 */
[----:B------:R-:W-:Y:S01]  /*5660*/  @!P1 IMAD.MOV R12, RZ, RZ, -R12 ;  /* 0x000000ffff0c9224 */ /* 0x000fe200078e0a0c */
[----:B------:R-:W-:Y:S01]  /*5670*/  STL [R1+0x6b0], R13 ;  /* 0x0006b00d01007387 */ /* 0x000fe20000100800 */
[----:B------:R-:W-:Y:S01]  /*5680*/  @!P3 IMAD.MOV R75, RZ, RZ, -R75 ;  /* 0x000000ffff4bb224 */ /* 0x000fe200078e0a4b */
[----:B------:R-:W-:Y:S01]  /*5690*/  LOP3.LUT R5, R90, 0xc2, RZ, 0xfc, !PT ;  /* 0x000000c25a057812 */ /* 0x000fe200078efcff */
[----:B------:R-:W-:Y:S01]  /*56a0*/  @!P6 IMAD.IADD R14, R14, 0x1, -R91 ;  /* 0x000000010e0ee824 */ /* 0x000fe200078e0a5b */
[----:B------:R0:W-:Y:S01]  /*56b0*/  STL [R1+0x6b8], R12 ;  /* 0x0006b80c01007387 */ /* 0x0001e20000100800 */
[----:B------:R-:W-:Y:S01]  /*56c0*/  IMAD.HI.U32 R6, R3, R70, RZ ;  /* 0x0000004603067227 */ /* 0x000fe200078e00ff */
[----:B------:R-:W-:-:S02]  /*56d0*/  IABS R72, R5 ;  /* 0x0000000500487213 */ /* 0x000fc40000000000 */
[----:B------:R-:W-:Y:S01]  /*56e0*/  ISETP.GT.U32.AND P3, PT, R91, R14, PT ;  /* 0x0000000e5b00720c */ /* 0x000fe20003f64070 */
[----:B------:R-:W-:Y:S01]  /*56f0*/  IMAD.MOV R6, RZ, RZ, -R6 ;  /* 0x000000ffff067224 */ /* 0x000fe200078e0a06 */
[----:B------:R-:W-:Y:S01]  /*5700*/  ISETP.GE.AND P1, PT, R5, RZ, PT ;  /* 0x000000ff0500720c */ /* 0x000fe20003f26270 */
[----:B------:R-:W-:Y:S01]  /*5710*/  @!P5 IMAD.IADD R73, R73, 0x1, -R91 ;  /* 0x000000014949d824 */ /* 0x000fe200078e0a5b */
[C---:B------:R-:W-:Y:S01]  /*5720*/  ISETP.GT.U32.AND P6, PT, R91.reuse, R74, PT ;  /* 0x0000004a5b00720c */ /* 0x040fe20003fc4070 */
[----:B------:R-:W-:Y:S01]  /*5730*/  IMAD R70, R91, R6, R70 ;  /* 0x000000065b467224 */ /* 0x000fe200078e0246 */
[C---:B0-----:R-:W-:Y:S01]  /*5740*/  LOP3.LUT R12, R90.reuse, 0xc8, RZ, 0xfc, !PT ;  /* 0x000000c85a0c7812 */ /* 0x041fe200078efcff */
[----:B------:R-:W-:Y:S01]  /*5750*/  IMAD.HI.U32 R5, R3, R72, RZ ;  /* 0x0000004803057227 */ /* 0x000fe200078e00ff */
[----:B------:R-:W-:Y:S02]  /*5760*/  ISETP.GT.U32.AND P5, PT, R91, R73, PT ;  /* 0x000000495b00720c */ /* 0x000fe40003fa4070 */
[----:B------:R-:W-:Y:S01]  /*5770*/  IABS R71, R12 ;  /* 0x0000000c00477213 */ /* 0x000fe20000000000 */
[----:B------:R-:W-:Y:S01]  /*5780*/  IMAD.MOV R5, RZ, RZ, -R5 ;  /* 0x000000ffff057224 */ /* 0x000fe200078e0a05 */
[----:B------:R-:W-:Y:S01]  /*5790*/  LOP3.LUT R6, R90, 0xd8, RZ, 0xfc, !PT ;  /* 0x000000d85a067812 */ /* 0x000fe200078efcff */
[----:B------:R-:W-:-:S02]  /*57a0*/  @!P3 IMAD.IADD R14, R14, 0x1, -R91 ;  /* 0x000000010e0eb824 */ /* 0x000fc400078e0a5b */
[----:B------:R-:W-:Y:S01]  /*57b0*/  IMAD.HI.U32 R8, R3, R71, RZ ;  /* 0x0000004703087227 */ /* 0x000fe200078e00ff */
[----:B------:R-:W-:Y:S02]  /*57c0*/  IABS R67, R6 ;  /* 0x0000000600437213 */ /* 0x000fe40000000000 */
[----:B------:R0:W-:Y:S01]  /*57d0*/  STL [R1+0x2b0], R14 ;  /* 0x0002b00e01007387 */ /* 0x0001e20000100800 */
[----:B------:R-:W-:Y:S02]  /*57e0*/  IMAD.MOV R8, RZ, RZ, -R8 ;  /* 0x000000ffff087224 */ /* 0x000fe400078e0a08 */
[----:B------:R-:W-:Y:S01]  /*57f0*/  @!P5 IMAD.IADD R73, R73, 0x1, -R91 ;  /* 0x000000014949d824 */ /* 0x000fe200078e0a5b */
[C---:B------:R-:W-:Y:S01]  /*5800*/  ISETP.GT.U32.AND P5, PT, R91.reuse, R70, PT ;  /* 0x000000465b00720c */ /* 0x040fe20003fa4070 */
[C---:B------:R-:W-:Y:S01]  /*5810*/  IMAD R71, R91.reuse, R8, R71 ;  /* 0x000000085b477224 */ /* 0x040fe200078e0247 */
[C---:B------:R-:W-:Y:S01]  /*5820*/  LOP3.LUT R8, R90.reuse, 0xda, RZ, 0xfc, !PT ;  /* 0x000000da5a087812 */ /* 0x040fe200078efcff */
[----:B------:R-:W-:Y:S01]  /*5830*/  IMAD R72, R91, R5, R72 ;  /* 0x000000055b487224 */ /* 0x000fe200078e0248 */
[----:B------:R-:W-:Y:S01]  /*5840*/  LOP3.LUT R5, R90, 0xd2, RZ, 0xfc, !PT ;  /* 0x000000d25a057812 */ /* 0x000fe200078efcff */
[----:B------:R-:W-:Y:S01]  /*5850*/  IMAD.HI.U32 R13, R3, R69, RZ ;  /* 0x00000045030d7227 */ /* 0x000fe200078e00ff */
[----:B------:R-:W-:-:S02]  /*5860*/  ISETP.GT.U32.AND P3, PT, R91, R71, PT ;  /* 0x000000475b00720c */ /* 0x000fc40003f64070 */
[----:B------:R-:W-:Y:S01]  /*5870*/  IABS R68, R5 ;  /* 0x0000000500447213 */ /* 0x000fe20000000000 */
[----:B------:R-:W-:Y:S01]  /*5880*/  @!P6 IMAD.IADD R74, R74, 0x1, -R91 ;  /* 0x000000014a4ae824 */ /* 0x000fe200078e0a5b */
[C---:B------:R-:W-:Y:S01]  /*5890*/  ISETP.GT.U32.AND P6, PT, R91.reuse, R72, PT ;  /* 0x000000485b00720c */ /* 0x040fe20003fc4070 */
[----:B------:R-:W-:Y:S01]  /*58a0*/  IMAD.MOV R13, RZ, RZ, -R13 ;  /* 0x000000ffff0d7224 */ /* 0x000fe200078e0a0d */
[----:B------:R-:W-:Y:S01]  /*58b0*/  IABS R66, R8 ;  /* 0x0000000800427213 */ /* 0x000fe20000000000 */
[----:B------:R-:W-:Y:S02]  /*58c0*/  @!P5 IMAD.IADD R70, R70, 0x1, -R91 ;  /* 0x000000014646d824 */ /* 0x000fe400078e0a5b */
[----:B------:R-:W-:Y:S02]  /*58d0*/  IMAD R69, R91, R13, R69 ;  /* 0x0000000d5b457224 */ /* 0x000fe400078e0245 */
[----:B------:R-:W-:-:S04]  /*58e0*/  IMAD.HI.U32 R13, R3, R68, RZ ;  /* 0x00000044030d7227 */ /* 0x000fc800078e00ff */
[----:B------:R-:W-:Y:S02]  /*58f0*/  @!P3 IMAD.IADD R71, R71, 0x1, -R91 ;  /* 0x000000014747b824 */ /* 0x000fe400078e0a5b */
[----:B------:R-:W-:Y:S02]  /*5900*/  IMAD.MOV R13, RZ, RZ, -R13 ;  /* 0x000000ffff0d7224 */ /* 0x000fe400078e0a0d */
[----:B------:R-:W-:Y:S01]  /*5910*/  @!P6 IMAD.IADD R72, R72, 0x1, -R91 ;  /* 0x000000014848e824 */ /* 0x000fe200078e0a5b */
[C---:B------:R-:W-:Y:S01]  /*5920*/  ISETP.GT.U32.AND P5, PT, R91.reuse, R71, PT ;  /* 0x000000475b00720c */ /* 0x040fe20003fa4070 */
[----:B------:R-:W-:Y:S01]  /*5930*/  @!P4 IMAD.MOV R73, RZ, RZ, -R73 ;  /* 0x000000ffff49c224 */ /* 0x000fe200078e0a49 */
[C---:B------:R-:W-:Y:S01]  /*5940*/  ISETP.GT.U32.AND P4, PT, R91.reuse, R69, PT ;  /* 0x000000455b00720c */ /* 0x040fe20003f84070 */
[C---:B------:R-:W-:Y:S01]  /*5950*/  IMAD R68, R91.reuse, R13, R68 ;  /* 0x0000000d5b447224 */ /* 0x040fe200078e0244 */
[----:B------:R-:W-:Y:S01]  /*5960*/  ISETP.GT.U32.AND P3, PT, R91, R72, PT ;  /* 0x000000485b00720c */ /* 0x000fe20003f64070 */
[----:B------:R-:W-:Y:S01]  /*5970*/  @!P2 IMAD.MOV R74, RZ, RZ, -R74 ;  /* 0x000000ffff4aa224 */ /* 0x000fe200078e0a4a */
[----:B------:R-:W-:Y:S01]  /*5980*/  ISETP.GE.AND P6, PT, R12, RZ, PT ;  /* 0x000000ff0c00720c */ /* 0x000fe20003fc6270 */
[----:B------:R-:W-:Y:S01]  /*5990*/  IMAD.HI.U32 R12, R3, R67, RZ ;  /* 0x00000043030c7227 */ /* 0x000fe200078e00ff */
[----:B------:R-:W-:-:S03]  /*59a0*/  ISETP.GT.U32.AND P2, PT, R91, R70, PT ;  /* 0x000000465b00720c */ /* 0x000fc60003f44070 */
[----:B------:R-:W-:Y:S02]  /*59b0*/  IMAD.MOV R12, RZ, RZ, -R12 ;  /* 0x000000ffff0c7224 */ /* 0x000fe400078e0a0c */
        /* <DEDUP_REMOVED lines=8> */
[----:B------:R-:W-:Y:S01]  /*5a40*/  IMAD.MOV R10, RZ, RZ, -R10 ;  /* 0x000000ffff0a7224 */ /* 0x000fe200078e0a0a */
[----:B------:R-:W-:Y:S01]  /*5a50*/  IABS R65, R5 ;  /* 0x0000000500417213 */ /* 0x000fe20000000000 */
[----:B------:R-:W-:Y:S02]  /*5a60*/  @!P1 IMAD.MOV R72, RZ, RZ, -R72 ;  /* 0x000000ffff489224 */ /* 0x000fe400078e0a48 */
[----:B------:R-:W-:Y:S01]  /*5a70*/  @!P5 IMAD.IADD R68, R68, 0x1, -R91 ;  /* 0x000000014444d824 */ /* 0x000fe200078e0a5b */
[C---:B------:R-:W-:Y:S01]  /*5a80*/  ISETP.GT.U32.AND P5, PT, R91.reuse, R69, PT ;  /* 0x000000455b00720c */ /* 0x040fe20003fa4070 */
[C---:B------:R-:W-:Y:S02]  /*5a90*/  IMAD R66, R91.reuse, R10, R66 ;  /* 0x0000000a5b427224 */ /* 0x040fe400078e0242 */
[C---:B------:R-:W-:Y:S01]  /*5aa0*/  IMAD R67, R91.reuse, R12, R67 ;  /* 0x0000000c5b437224 */ /* 0x040fe200078e0243 */
[----:B------:R-:W-:Y:S01]  /*5ab0*/  ISETP.GT.U32.AND P1, PT, R91, R68, PT ;  /* 0x000000445b00720c */ /* 0x000fe20003f24070 */
[----:B------:R-:W-:Y:S01]  /*5ac0*/  @!P2 IMAD.IADD R70, R70, 0x1, -R91 ;  /* 0x000000014646a824 */ /* 0x000fe200078e0a5b */
[----:B------:R-:W-:Y:S01]  /*5ad0*/  ISETP.GE.AND P2, PT, R11, RZ, PT ;  /* 0x000000ff0b00720c */ /* 0x000fe20003f46270 */
[----:B------:R-:W-:Y:S01]  /*5ae0*/  @!P6 IMAD.MOV R71, RZ, RZ, -R71 ;  /* 0x000000ffff47e224 */ /* 0x000fe200078e0a47 */
[----:B------:R-:W-:Y:S01]  /*5af0*/  ISETP.GT.U32.AND P6, PT, R91, R67, PT ;  /* 0x000000435b00720c */ /* 0x000fe20003fc4070 */
[----:B------:R-:W-:Y:S01]  /*5b00*/  IMAD.HI.U32 R10, R3, R65, RZ ;  /* 0x00000041030a7227 */ /* 0x000fe200078e00ff */
[----:B------:R-:W-:-:S03]  /*5b10*/  LOP3.LUT R11, R90, 0xe2, RZ, 0xfc, !PT ;  /* 0x000000e25a0b7812 */ /* 0x000fc600078efcff */
[--C-:B------:R-:W-:Y:S01]  /*5b20*/  @!P5 IMAD.IADD R69, R69, 0x1, -R91.reuse ;  /* 0x000000014545d824 */ /* 0x100fe200078e0a5b */
[----:B------:R-:W-:Y:S01]  /*5b30*/  ISETP.GT.U32.AND P5, PT, R91, R66, PT ;  /* 0x000000425b00720c */ /* 0x000fe20003fa4070 */
[----:B------:R-:W-:Y:S01]  /*5b40*/  @!P3 IMAD.MOV R70, RZ, RZ, -R70 ;  /* 0x000000ffff46b224 */ /* 0x000fe200078e0a46 */
[----:B------:R-:W-:Y:S01]  /*5b50*/  IABS R64, R11 ;  /* 0x0000000b00407213 */ /* 0x000fe20000000000 */
[--C-:B------:R-:W-:Y:S01]  /*5b60*/  @!P1 IMAD.IADD R68, R68, 0x1, -R91.reuse ;  /* 0x0000000144449824 */ /* 0x100fe200078e0a5b */
[----:B------:R-:W-:Y:S01]  /*5b70*/  ISETP.GE.AND P1, PT, R8, RZ, PT ;  /* 0x000000ff0800720c */ /* 0x000fe20003f26270 */
[----:B------:R-:W-:Y:S01]  /*5b80*/  IMAD.MOV R10, RZ, RZ, -R10 ;  /* 0x000000ffff0a7224 */ /* 0x000fe200078e0a0a */
[----:B------:R-:W-:Y:S01]  /*5b90*/  LOP3.LUT R8, R90, 0xe8, RZ, 0xfc, !PT ;  /* 0x000000e85a087812 */ /* 0x000fe200078efcff */
[----:B------:R-:W-:Y:S01]  /*5ba0*/  @!P6 IMAD.IADD R67, R67, 0x1, -R91 ;  /* 0x000000014343e824 */ /* 0x000fe200078e0a5b */
[----:B------:R-:W-:Y:S01]  /*5bb0*/  ISETP.GE.AND P3, PT, R6, RZ, PT ;  /* 0x000000ff0600720c */ /* 0x000fe20003f66270 */
[----:B------:R-:W-:Y:S01]  /*5bc0*/  IMAD.HI.U32 R6, R3, R64, RZ ;  /* 0x0000004003067227 */ /* 0x000fe200078e00ff */
[----:B------:R-:W-:-:S02]  /*5bd0*/  IABS R63, R8 ;  /* 0x00000008003f7213 */ /* 0x000fc40000000000 */
[C---:B------:R-:W-:Y:S01]  /*5be0*/  ISETP.GT.U32.AND P6, PT, R91.reuse, R67, PT ;  /* 0x000000435b00720c */ /* 0x040fe20003fc4070 */
[----:B------:R-:W-:Y:S02]  /*5bf0*/  @!P5 IMAD.IADD R66, R66, 0x1, -R91 ;  /* 0x000000014242d824 */ /* 0x000fe400078e0a5b */
[----:B------:R-:W-:Y:S02]  /*5c00*/  IMAD.MOV R6, RZ, RZ, -R6 ;  /* 0x000000ffff067224 */ /* 0x000fe400078e0a06 */
[C---:B------:R-:W-:Y:S01]  /*5c10*/  IMAD R65, R91.reuse, R10, R65 ;  /* 0x0000000a5b417224 */ /* 0x040fe200078e0241 */
[----:B------:R-:W-:Y:S01]  /*5c20*/  ISETP.GT.U32.AND P5, PT, R91, R66, PT ;  /* 0x000000425b00720c */ /* 0x000fe20003fa4070 */
[----:B------:R-:W-:Y:S01]  /*5c30*/  IMAD.HI.U32 R12, R3, R63, RZ ;  /* 0x0000003f030c7227 */ /* 0x000fe200078e00ff */
[----:B------:R-:W-:-:S03]  /*5c40*/  LOP3.LUT R10, R90, 0xea, RZ, 0xfc, !PT ;  /* 0x000000ea5a0a7812 */ /* 0x000fc600078efcff */
[C---:B------:R-:W-:Y:S01]  /*5c50*/  IMAD R64, R91.reuse, R6, R64 ;  /* 0x000000065b407224 */ /* 0x040fe200078e0240 */
[----:B------:R-:W-:Y:S01]  /*5c60*/  IABS R62, R10 ;  /* 0x0000000a003e7213 */ /* 0x000fe20000000000 */
[----:B------:R-:W-:Y:S01]  /*5c70*/  @!P2 IMAD.MOV R69, RZ, RZ, -R69 ;  /* 0x000000ffff45a224 */ /* 0x000fe200078e0a45 */
[C---:B------:R-:W-:Y:S01]  /*5c80*/  ISETP.GT.U32.AND P2, PT, R91.reuse, R65, PT ;  /* 0x000000415b00720c */ /* 0x040fe20003f44070 */
[----:B------:R-:W-:Y:S02]  /*5c90*/  IMAD.MOV R12, RZ, RZ, -R12 ;  /* 0x000000ffff0c7224 */ /* 0x000fe400078e0a0c */
[----:B------:R-:W-:Y:S01]  /*5ca0*/  @!P4 IMAD.MOV R68, RZ, RZ, -R68 ;  /* 0x000000ffff44c224 */ /* 0x000fe200078e0a44 */
[C---:B------:R-:W-:Y:S01]  /*5cb0*/  ISETP.GT.U32.AND P4, PT, R91.reuse, R64, PT ;  /* 0x000000405b00720c */ /* 0x040fe20003f84070 */
[----:B------:R-:W-:Y:S02]  /*5cc0*/  @!P5 IMAD.IADD R66, R66, 0x1, -R91 ;  /* 0x000000014242d824 */ /* 0x000fe400078e0a5b */
[----:B------:R-:W-:-:S02]  /*5cd0*/  IMAD R63, R91, R12, R63 ;  /* 0x0000000c5b3f7224 */ /* 0x000fc400078e023f */
[----:B------:R-:W-:Y:S02]  /*5ce0*/  @!P1 IMAD.MOV R66, RZ, RZ, -R66 ;  /* 0x000000ffff429224 */ /* 0x000fe400078e0a42 */
[--C-:B------:R-:W-:Y:S01]  /*5cf0*/  @!P6 IMAD.IADD R67, R67, 0x1, -R91.reuse ;  /* 0x000000014343e824 */ /* 0x100fe200078e0a5b */
[----:B------:R-:W-:Y:S01]  /*5d00*/  ISETP.GT.U32.AND P1, PT, R91, R63, PT ;  /* 0x0000003f5b00720c */ /* 0x000fe20003f24070 */
[----:B------:R-:W-:Y:S01]  /*5d10*/  @!P2 IMAD.IADD R65, R65, 0x1, -R91 ;  /* 0x000000014141a824 */ /* 0x000fe200078e0a5b */
[----:B------:R-:W-:Y:S01]  /*5d20*/  ISETP.GE.AND P6, PT, R5, RZ, PT ;  /* 0x000000ff0500720c */ /* 0x000fe20003fc6270 */
[----:B------:R-:W-:Y:S01]  /*5d30*/  @!P3 IMAD.MOV R67, RZ, RZ, -R67 ;  /* 0x000000ffff43b224 */ /* 0x000fe200078e0a43 */
[----:B---3--:R-:W-:Y:S01]  /*5d40*/  LEA R5, P5, R4, UR12, 0x1 ;  /* 0x0000000c04057c11 */ /* 0x008fe2000f8a08ff */
[----:B------:R-:W-:Y:S01]  /*5d50*/  @!P4 IMAD.IADD R64, R64, 0x1, -R91 ;  /* 0x000000014040c824 */ /* 0x000fe200078e0a5b */
[----:B------:R-:W-:Y:S02]  /*5d60*/  LEA R6, P2, R7, UR12, 0x1 ;  /* 0x0000000c07067c11 */ /* 0x000fe4000f8408ff */
[----:B------:R-:W-:-:S02]  /*5d70*/  LEA.HI.X.SX32 R4, R4, UR13, 0x1, P5 ;  /* 0x0000000d04047c11 */ /* 0x000fc4000a8f0eff */
[----:B------:R-:W-:Y:S02]  /*5d80*/  ISETP.GT.U32.AND P5, PT, R91, R65, PT ;  /* 0x000000415b00720c */ /* 0x000fe40003fa4070 */
[----:B------:R-:W-:Y:S01]  /*5d90*/  ISETP.GE.AND P3, PT, R8, RZ, PT ;  /* 0x000000ff0800720c */ /* 0x000fe20003f66270 */
[----:B------:R-:W-:Y:S01]  /*5da0*/  @!P1 IMAD.IADD R63, R63, 0x1, -R91 ;  /* 0x000000013f3f9824 */ /* 0x000fe200078e0a5b */
[----:B------:R-:W-:Y:S02]  /*5db0*/  LOP3.LUT R8, R90, 0xf0, RZ, 0xfc, !PT ;  /* 0x000000f05a087812 */ /* 0x000fe400078efcff */
[----:B------:R-:W-:Y:S02]  /*5dc0*/  LEA.HI.X.SX32 R7, R7, UR13, 0x1, P2 ;  /* 0x0000000d07077c11 */ /* 0x000fe400090f0eff */
[----:B------:R-:W-:Y:S02]  /*5dd0*/  ISETP.GT.U32.AND P2, PT, R91, R64, PT ;  /* 0x000000405b00720c */ /* 0x000fe40003f44070 */
[----:B------:R-:W-:Y:S01]  /*5de0*/  ISETP.GE.AND P4, PT, R11, RZ, PT ;  /* 0x000000ff0b00720c */ /* 0x000fe20003f86270 */
[----:B------:R-:W-:Y:S01]  /*5df0*/  IMAD.HI.U32 R11, R3, R62, RZ ;  /* 0x0000003e030b7227 */ /* 0x000fe200078e00ff */
[----:B------:R-:W-:-:S02]  /*5e00*/  IABS R61, R8 ;  /* 0x00000008003d7213 */ /* 0x000fc40000000000 */
[----:B------:R-:W-:Y:S01]  /*5e10*/  ISETP.GT.U32.AND P1, PT, R91, R63, PT ;  /* 0x0000003f5b00720c */ /* 0x000fe20003f24070 */
[----:B------:R-:W-:Y:S02]  /*5e20*/  IMAD.MOV R11, RZ, RZ, -R11 ;  /* 0x000000ffff0b7224 */ /* 0x000fe400078e0a0b */
[----:B------:R-:W-:-:S04]  /*5e30*/  IMAD.HI.U32 R12, R3, R61, RZ ;  /* 0x0000003d030c7227 */ /* 0x000fc800078e00ff */
[--C-:B------:R-:W-:Y:S01]  /*5e40*/  @!P5 IMAD.IADD R65, R65, 0x1, -R91.reuse ;  /* 0x000000014141d824 */ /* 0x100fe200078e0a5b */
[----:B------:R-:W-:Y:S01]  /*5e50*/  ISETP.GE.AND P5, PT, R10, RZ, PT ;  /* 0x000000ff0a00720c */ /* 0x000fe20003fa6270 */
[C---:B------:R-:W-:Y:S01]  /*5e60*/  IMAD R62, R91.reuse, R11, R62 ;  /* 0x0000000b5b3e7224 */ /* 0x040fe200078e023e */
[C---:B------:R-:W-:Y:S01]  /*5e70*/  LOP3.LUT R11, R90.reuse, 0xf2, RZ, 0xfc, !PT ;  /* 0x000000f25a0b7812 */ /* 0x040fe200078efcff */
[----:B------:R-:W-:Y:S01]  /*5e80*/  IMAD.MOV R12, RZ, RZ, -R12 ;  /* 0x000000ffff0c7224 */ /* 0x000fe200078e0a0c */
[----:B------:R-:W-:Y:S01]  /*5e90*/  LOP3.LUT R10, R90, 0xf8, RZ, 0xfc, !PT ;  /* 0x000000f85a0a7812 */ /* 0x000fe200078efcff */
[----:B------:R-:W-:Y:S01]  /*5ea0*/  @!P2 IMAD.IADD R64, R64, 0x1, -R91 ;  /* 0x000000014040a824 */ /* 0x000fe200078e0a5b */
[----:B------:R-:W-:Y:S01]  /*5eb0*/  ISETP.GE.AND P2, PT, R8, RZ, PT ;  /* 0x000000ff0800720c */ /* 0x000fe20003f46270 */
[----:B------:R-:W-:Y:S01]  /*5ec0*/  @!P6 IMAD.MOV R65, RZ, RZ, -R65 ;  /* 0x000000ffff41e224 */ /* 0x000fe200078e0a41 */
[----:B------:R-:W-:Y:S01]  /*5ed0*/  LOP3.LUT R8, R90, 0xfa, RZ, 0xfc, !PT ;  /* 0x000000fa5a087812 */ /* 0x000fe200078efcff */
[C---:B------:R-:W-:Y:S01]  /*5ee0*/  IMAD R61, R91.reuse, R12, R61 ;  /* 0x0000000c5b3d7224 */ /* 0x040fe200078e023d */
[----:B------:R-:W-:Y:S01]  /*5ef0*/  ISETP.GT.U32.AND P6, PT, R91, R62, PT ;  /* 0x0000003e5b00720c */ /* 0x000fe20003fc4070 */
[----:B------:R-:W-:Y:S01]  /*5f00*/  @!P1 IMAD.IADD R63, R63, 0x1, -R91 ;  /* 0x000000013f3f9824 */ /* 0x000fe200078e0a5b */
[----:B------:R-:W-:Y:S01]  /*5f10*/  IABS R58, R8 ;  /* 0x00000008003a7213 */ /* 0x000fe20000000000 */
[----:B------:R-:W-:Y:S01]  /*5f20*/  @!P4 IMAD.MOV R64, RZ, RZ, -R64 ;  /* 0x000000ffff40c224 */ /* 0x000fe200078e0a40 */
[----:B------:R-:W-:-:S02]  /*5f30*/  IABS R60, R11 ;  /* 0x0000000b003c7213 */ /* 0x000fc40000000000 */
[----:B------:R-:W-:Y:S02]  /*5f40*/  IABS R59, R10 ;  /* 0x0000000a003b7213 */ /* 0x000fe40000000000 */
[----:B------:R-:W-:Y:S01]  /*5f50*/  ISETP.GT.U32.AND P1, PT, R91, R61, PT ;  /* 0x0000003d5b00720c */ /* 0x000fe20003f24070 */
[----:B------:R-:W-:Y:S01]  /*5f60*/  IMAD.HI.U32 R13, R3, R60, RZ ;  /* 0x0000003c030d7227 */ /* 0x000fe200078e00ff */
[----:B------:R-:W-:-:S03]  /*5f70*/  ISETP.GE.AND P4, PT, R11, RZ, PT ;  /* 0x000000ff0b00720c */ /* 0x000fc60003f86270 */
[----:B------:R-:W-:-:S04]  /*5f80*/  IMAD.HI.U32 R11, R3, R58, RZ ;  /* 0x0000003a030b7227 */ /* 0x000fc800078e00ff */
[----:B------:R-:W-:-:S04]  /*5f90*/  IMAD.HI.U32 R12, R3, R59, RZ ;  /* 0x0000003b030c7227 */ /* 0x000fc800078e00ff */
[----:B------:R-:W-:Y:S02]  /*5fa0*/  @!P6 IMAD.IADD R62, R62, 0x1, -R91 ;  /* 0x000000013e3ee824 */ /* 0x000fe400078e0a5b */
[----:B------:R-:W-:Y:S02]  /*5fb0*/  IMAD.MOV R11, RZ, RZ, -R11 ;  /* 0x000000ffff0b7224 */ /* 0x000fe400078e0a0b */
[----:B------:R-:W-:Y:S01]  /*5fc0*/  IMAD.MOV R13, RZ, RZ, -R13 ;  /* 0x000000ffff0d7224 */ /* 0x000fe200078e0a0d */
[C---:B------:R-:W-:Y:S01]  /*5fd0*/  ISETP.GT.U32.AND P6, PT, R91.reuse, R62, PT ;  /* 0x0000003e5b00720c */ /* 0x040fe20003fc4070 */
[----:B------:R-:W-:Y:S02]  /*5fe0*/  IMAD.MOV R12, RZ, RZ, -R12 ;  /* 0x000000ffff0c7224 */ /* 0x000fe400078e0a0c */
[C---:B------:R-:W-:Y:S02]  /*5ff0*/  IMAD R58, R91.reuse, R11, R58 ;  /* 0x0000000b5b3a7224 */ /* 0x040fe400078e023a */
[----:B------:R-:W-:-:S02]  /*6000*/  IMAD R60, R91, R13, R60 ;  /* 0x0000000d5b3c7224 */ /* 0x000fc400078e023c */
[----:B------:R-:W-:Y:S02]  /*6010*/  IMAD R59, R91, R12, R59 ;  /* 0x0000000c5b3b7224 */ /* 0x000fe400078e023b */
[----:B------:R-:W-:Y:S02]  /*6020*/  VIADD R11, R86, 0xffffffff ;  /* 0xffffffff560b7836 */ /* 0x000fe40000000000 */
[----:B------:R-:W-:Y:S01]  /*6030*/  @!P1 IMAD.IADD R61, R61, 0x1, -R91 ;  /* 0x000000013d3d9824 */ /* 0x000fe200078e0a5b */
[----:B0-----:R-:W-:Y:S06]  /*6040*/  BRA.U UP0, `(.L_x_5) ;  /* 0x0000000100187547 */ /* 0x001fec000b800000 */
[----:B------:R-:W-:Y:S01]  /*6050*/  ELECT P1, URZ, PT ;  /* 0x0000000000ff782f */ /* 0x000fe20003820000 */
[----:B------:R-:W-:Y:S01]  /*6060*/  IMAD.MOV.U32 R12, RZ, RZ, 0x1 ;  /* 0x00000001ff0c7424 */ /* 0x000fe200078e00ff */
[----:B------:R-:W-:Y:S01]  /*6070*/  UMOV UR5, 0x40 ;  /* 0x0000004000057882 */ /* 0x000fe20000000000 */
[----:B------:R-:W-:Y:S01]  /*6080*/  UVIRTCOUNT.DEALLOC.SMPOOL 0x80 ;  /* 0x000000800000784c */ /* 0x000fe20000000000 */
[----:B------:R-:W-:-:S09]  /*6090*/  ULEA UR5, UR4, UR5, 0x18 ;  /* 0x0000000504057291 */ /* 0x000fd2000f8ec0ff */
[----:B------:R0:W-:Y:S03]  /*60a0*/  @P1 STS.U8 [UR5], R12 ;  /* 0x0000000cff001988 */ /* 0x0001e60008000005 */
.L_x_5:
[----:B------:R-:W-:Y:S01]  /*60b0*/  UIADD3 UR10, UPT, UPT, UR8, UR10, URZ ;  /* 0x0000000a080a7290 */ /* 0x000fe2000fffe0ff */
[C---:B------:R-:W-:Y:S01]  /*60c0*/  ISETP.GT.U32.AND P1, PT, R91.reuse, R61, PT ;  /* 0x0000003d5b00720c */ /* 0x040fe20003f24070 */
[----:B------:R-:W-:Y:S01]  /*60d0*/  VOTEU.ALL UP1, P0 ;  /* 0x0000000000ff7886 */ /* 0x000fe20000020000 */
[----:B------:R-:W-:Y:S01]  /*60e0*/  VOTEU.ALL UP2, P0 ;  /* 0x0000000000ff7886 */ /* 0x000fe20000040000 */
[----:B------:R1:W-:Y:S01]  /*60f0*/  STL.64 [R1+0xed8], R50 ;  /* 0x000ed83201007387 */ /* 0x0003e20000100a00 */
[----:B------:R-:W-:Y:S01]  /*6100*/  @!P6 IMAD.IADD R62, R62, 0x1, -R91 ;  /* 0x000000013e3ee824 */ /* 0x000fe200078e0a5b */
[----:B------:R-:W-:Y:S01]  /*6110*/  ISETP.GT.U32.AND P6, PT, R91, R60, PT ;  /* 0x0000003c5b00720c */ /* 0x000fe20003fc4070 */
[----:B------:R-:W-:Y:S01]  /*6120*/  @!P3 IMAD.MOV R63, RZ, RZ, -R63 ;  /* 0x000000ffff3fb224 */ /* 0x000fe200078e0a3f */
[----:B------:R-:W-:-:S04]  /*6130*/  @!UP1 UIADD3 UR4, UPT, UPT, -UR6, 0x100000, URZ ;  /* 0x0010000006049890 */ /* 0x000fc8000fffe1ff */
[----:B------:R-:W-:Y:S02]  /*6140*/  @!UP1 USHF.L.U32 UR5, UR4, 0xb, URZ ;  /* 0x0000000b04059899 */ /* 0x000fe400080006ff */
[----:B------:R-:W-:Y:S01]  /*6150*/  @!UP1 USHF.L.U32 UR4, UR4, 0x1, URZ ;  /* 0x0000000104049899 */ /* 0x000fe200080006ff */
[----:B------:R-:W-:Y:S01]  /*6160*/  STTM.x64 tmem[UR10], RZ ;  /* 0x000000ff000079ed */ /* 0x000fe2000834000a */
[----:B------:R-:W-:Y:S01]  /*6170*/  STTM.x64 tmem[UR10+0x40], RZ ;  /* 0x000040ff000079ed */ /* 0x000fe2000834000a */
[----:B------:R-:W-:Y:S01]  /*6180*/  STTM.x64 tmem[UR10+0x80], RZ ;  /* 0x000080ff000079ed */ /* 0x000fe2000834000a */
[----:B------:R-:W-:Y:S01]  /*6190*/  STTM.x64 tmem[UR10+0xc0], RZ ;  /* 0x0000c0ff000079ed */ /* 0x000fe2000834000a */
[----:B------:R-:W-:Y:S01]  /*61a0*/  STTM.x64 tmem[UR10+0x100], RZ ;  /* 0x000100ff000079ed */ /* 0x000fe2000834000a */
[----:B------:R-:W-:Y:S01]  /*61b0*/  STTM.x64 tmem[UR10+0x140], RZ ;  /* 0x000140ff000079ed */ /* 0x000fe2000834000a */
[----:B------:R-:W-:Y:S01]  /*61c0*/  STTM.x64 tmem[UR10+0x180], RZ ;  /* 0x000180ff000079ed */ /* 0x000fe2000834000a */
[----:B------:R-:W-:Y:S01]  /*61d0*/  STTM.x64 tmem[UR10+0x1c0], RZ ;  /* 0x0001c0ff000079ed */ /* 0x000fe2000834000a */
[----:B------:R-:W2:Y:S02]  /*61e0*/  FENCE.VIEW.ASYNC.T ;  /* 0x00000000000073c6 */ /* 0x000ea40000000200 */
[----:B--2---:R-:W-:Y:S01]  /*61f0*/  BAR.SYNC.DEFER_BLOCKING 0x0 ;  /* 0x0000000000007b1d */ /* 0x004fe20000010000 */
[--C-:B------:R-:W-:Y:S01]  /*6200*/  @!P1 IMAD.IADD R61, R61, 0x1, -R91.reuse ;  /* 0x000000013d3d9824 */ /* 0x100fe200078e0a5b */
[----:B------:R-:W-:Y:S01]  /*6210*/  ISETP.GT.U32.AND P1, PT, R91, R59, PT ;  /* 0x0000003b5b00720c */ /* 0x000fe20003f24070 */
[----:B------:R-:W-:Y:S01]  /*6220*/  @!P6 IMAD.IADD R60, R60, 0x1, -R91 ;  /* 0x000000013c3ce824 */ /* 0x000fe200078e0a5b */
[----:B------:R-:W-:Y:S01]  /*6230*/  ISETP.GE.U32.AND P3, PT, R11, 0x7fffffc0, PT ;  /* 0x7fffffc00b00780c */ /* 0x000fe20003f66070 */
[----:B------:R-:W-:Y:S01]  /*6240*/  @!P5 IMAD.MOV R62, RZ, RZ, -R62 ;  /* 0x000000ffff3ed224 */ /* 0x000fe200078e0a3e */
[----:B------:R-:W-:Y:S01]  /*6250*/  PRMT R93, RZ, 0x7610, R93 ;  /* 0x00007610ff5d7816 */ /* 0x000fe2000000005d */
[----:B------:R-:W2:Y:S01]  /*6260*/  LDCU UR7, c[0x0][0x3b0] ;  /* 0x00007600ff0777ac */ /* 0x000ea20008000800 */
[----:B------:R-:W-:Y:S01]  /*6270*/  STL.64 [R1+0xed0], R48 ;  /* 0x000ed03001007387 */ /* 0x000fe20000100a00 */
[----:B------:R-:W-:-:S02]  /*6280*/  LOP3.LUT R5, R5, R4, RZ, 0x3c, !PT ;  /* 0x0000000405057212 */ /* 0x000fc400078e3cff */
[----:B-1----:R-:W-:Y:S01]  /*6290*/  PRMT R51, RZ, 0x7610, R51 ;  /* 0x00007610ff337816 */ /* 0x002fe20000000033 */
[----:B------:R-:W-:Y:S01]  /*62a0*/  STL.64 [R1+0xec8], R46 ;  /* 0x000ec82e01007387 */ /* 0x000fe20000100a00 */
[----:B------:R-:W-:Y:S02]  /*62b0*/  LOP3.LUT R4, R5, R4, RZ, 0x3c, !PT ;  /* 0x0000000405047212 */ /* 0x000fe400078e3cff */
[----:B------:R-:W-:Y:S01]  /*62c0*/  @!P1 IMAD.IADD R59, R59, 0x1, -R91 ;  /* 0x000000013b3b9824 */ /* 0x000fe200078e0a5b */
[----:B------:R-:W-:Y:S01]  /*62d0*/  STL [R1+0xec0], R45 ;  /* 0x000ec02d01007387 */ /* 0x000fe20000100800 */
[----:B------:R-:W-:-:S03]  /*62e0*/  ISETP.GT.U32.AND P1, PT, R91, R60, PT ;  /* 0x0000003c5b00720c */ /* 0x000fc60003f24070 */
[----:B------:R-:W1:Y:S02]  /*62f0*/  FENCE.VIEW.ASYNC.S ;  /* 0x00000000000073c6 */ /* 0x000e640000000000 */
[----:B-1----:R1:W3:Y:S02]  /*6300*/  @!UP2 SYNCS.EXCH.64 URZ, [UR11], UR4 ;  /* 0x000000040bffa5b2 */ /* 0x0022e40008000100 */
[----:B---3--:R-:W-:Y:S01]  /*6310*/  BAR.SYNC.DEFER_BLOCKING 0x0 ;  /* 0x0000000000007b1d */ /* 0x008fe20000010000 */
[----:B------:R-:W-:Y:S01]  /*6320*/  ISETP.GT.U32.AND P5, PT, R91, R59, PT ;  /* 0x0000003b5b00720c */ /* 0x000fe20003fa4070 */
[----:B------:R-:W-:Y:S01]  /*6330*/  @!P2 IMAD.MOV R61, RZ, RZ, -R61 ;  /* 0x000000ffff3da224 */ /* 0x000fe200078e0a3d */
[----:B------:R-:W-:Y:S02]  /*6340*/  LOP3.LUT R5, R5, R4, RZ, 0x3c, !PT ;  /* 0x0000000405057212 */ /* 0x000fe400078e3cff */
[----:B------:R-:W-:Y:S01]  /*6350*/  ISETP.GT.U32.AND P6, PT, R91, R58, PT ;  /* 0x0000003a5b00720c */ /* 0x000fe20003fc4070 */
[----:B------:R-:W-:Y:S04]  /*6360*/  STL.64 [R1+0xeb8], R56 ;  /* 0x000eb83801007387 */ /* 0x000fe80000100a00 */
[----:B------:R3:W-:Y:S04]  /*6370*/  STL.64 [R1+0xeb0], R54 ;  /* 0x000eb03601007387 */ /* 0x0007e80000100a00 */
[----:B------:R4:W-:Y:S04]  /*6380*/  STL.64 [R1+0xea8], R52 ;  /* 0x000ea83401007387 */ /* 0x0009e80000100a00 */
[----:B------:R-:W2:Y:S01]  /*6390*/  @!P3 LDG.E.U16 R93, desc[UR24][R6.64] ;  /* 0x00000018065db981 */ /* 0x000ea2000c1e1500 */
[----:B---3--:R-:W3:Y:S01]  /*63a0*/  LDC.64 R54, c[0x0][0x3a8] ;  /* 0x0000ea00ff367b82 */ /* 0x008ee20000000a00 */
[----:B------:R-:W-:Y:S01]  /*63b0*/  ISETP.GE.AND P2, PT, R8, RZ, PT ;  /* 0x000000ff0800720c */ /* 0x000fe20003f46270 */
[--C-:B------:R-:W-:Y:S01]  /*63c0*/  @!P5 IMAD.IADD R59, R59, 0x1, -R91.reuse ;  /* 0x000000013b3bd824 */ /* 0x100fe200078e0a5b */
[----:B------:R-:W-:Y:S01]  /*63d0*/  STL.64 [R1+0xea0], R88 ;  /* 0x000ea05801007387 */ /* 0x000fe20000100a00 */
[--C-:B------:R-:W-:Y:S01]  /*63e0*/  @!P1 IMAD.IADD R60, R60, 0x1, -R91.reuse ;  /* 0x000000013c3c9824 */ /* 0x100fe200078e0a5b */
[----:B------:R-:W-:Y:S01]  /*63f0*/  PRMT R46, RZ, 0x7610, R46 ;  /* 0x00007610ff2e7816 */ /* 0x000fe2000000002e */
[----:B------:R-:W-:Y:S01]  /*6400*/  @!P6 IMAD.IADD R58, R58, 0x1, -R91 ;  /* 0x000000013a3ae824 */ /* 0x000fe200078e0a5b */
[----:B------:R-:W-:Y:S01]  /*6410*/  STL.64 [R1+0xe98], R84 ;  /* 0x000e985401007387 */ /* 0x000fe20000100a00 */
[----:B------:R-:W-:-:S03]  /*6420*/  VIADD R8, R86, 0xffffffef ;  /* 0xffffffef56087836 */ /* 0x000fc60000000000 */
[----:B------:R-:W-:Y:S04]  /*6430*/  STL.64 [R1+0xe90], R82 ;  /* 0x000e905201007387 */ /* 0x000fe80000100a00 */
[----:B------:R-:W-:Y:S04]  /*6440*/  STL.64 [R1+0xe88], R80 ;  /* 0x000e885001007387 */ /* 0x000fe80000100a00 */
[----:B------:R-:W-:Y:S04]  /*6450*/  STL.64 [R1+0xe80], R78 ;  /* 0x000e804e01007387 */ /* 0x000fe80000100a00 */
[----:B------:R-:W-:Y:S01]  /*6460*/  STL.64 [R1+0xe78], R76 ;  /* 0x000e784c01007387 */ /* 0x000fe20000100a00 */
[----:B---3--:R-:W-:Y:S01]  /*6470*/  IMAD.MOV.U32 R11, RZ, RZ, R54 ;  /* 0x000000ffff0b7224 */ /* 0x008fe200078e0036 */
[----:B------:R-:W-:Y:S01]  /*6480*/  PRMT R47, RZ, 0x7610, R47 ;  /* 0x00007610ff2f7816 */ /* 0x000fe2000000002f */
[----:B------:R-:W-:Y:S01]  /*6490*/  IMAD.MOV.U32 R48, RZ, RZ, R55 ;  /* 0x000000ffff307224 */ /* 0x000fe200078e0037 */
[----:B------:R-:W-:Y:S01]  /*64a0*/  STL.64 [R1+0xe70], R74 ;  /* 0x000e704a01007387 */ /* 0x000fe20000100a00 */
[----:B------:R-:W-:-:S03]  /*64b0*/  ISETP.GE.U32.AND P5, PT, R8, 0x7fffffb0, PT ;  /* 0x7fffffb00800780c */ /* 0x000fc60003fa6070 */
[----:B------:R-:W-:Y:S04]  /*64c0*/  STL.64 [R1+0xe68], R72 ;  /* 0x000e684801007387 */ /* 0x000fe80000100a00 */
[----:B------:R-:W-:Y:S04]  /*64d0*/  STL.64 [R1+0xe60], R70 ;  /* 0x000e604601007387 */ /* 0x000fe80000100a00 */
[----:B------:R-:W-:Y:S01]  /*64e0*/  STL.64 [R1+0xe58], R68 ;  /* 0x000e584401007387 */ /* 0x000fe20000100a00 */
[----:B------:R-:W-:-:S03]  /*64f0*/  ISETP.GE.AND P1, PT, R10, RZ, PT ;  /* 0x000000ff0a00720c */ /* 0x000fc60003f26270 */
[----:B------:R-:W-:Y:S01]  /*6500*/  STL.64 [R1+0xe50], R66 ;  /* 0x000e504201007387 */ /* 0x000fe20000100a00 */
[----:B------:R-:W-:-:S03]  /*6510*/  IMAD.SHL.U32 R10, R11, 0x10, RZ ;  /* 0x000000100b0a7824 */ /* 0x000fc600078e00ff */
[----:B------:R-:W-:Y:S04]  /*6520*/  STL [R1+0xe4c], R65 ;  /* 0x000e4c4101007387 */ /* 0x000fe80000100800 */
[----:B------:R-:W3:Y:S04]  /*6530*/  @!P3 LDG.E.U16 R51, desc[UR24][R4.64] ;  /* 0x000000180433b981 */ /* 0x000ee8000c1e1500 */
[----:B------:R-:W-:Y:S04]  /*6540*/  STL [R1+0xe48], R64 ;  /* 0x000e484001007387 */ /* 0x000fe80000100800 */
[----:B------:R-:W-:Y:S04]  /*6550*/  STL [R1+0xd1c], R90 ;  /* 0x000d1c5a01007387 */ /* 0x000fe80000100800 */
[----:B------:R-:W-:Y:S01]  /*6560*/  STL [R1+0xd18], R3 ;  /* 0x000d180301007387 */ /* 0x000fe20000100800 */
[----:B----4-:R-:W-:-:S03]  /*6570*/  IMAD.WIDE R52, R10, 0x2, R6 ;  /* 0x000000020a347825 */ /* 0x010fc600078e0206 */
[----:B------:R-:W-:Y:S04]  /*6580*/  STL [R1+0xd14], R2 ;  /* 0x000d140201007387 */ /* 0x000fe80000100800 */
[----:B------:R-:W-:Y:S04]  /*6590*/  STL [R1+0xc4c], R0 ;  /* 0x000c4c0001007387 */ /* 0x000fe80000100800 */
[----:B------:R-:W-:Y:S04]  /*65a0*/  STL [R1+0xd10], R0 ;  /* 0x000d100001007387 */ /* 0x000fe80000100800 */
[----:B------:R4:W-:Y:S04]  /*65b0*/  STL.64 [R1+0x2a8], R54 ;  /* 0x0002a83601007387 */ /* 0x0009e80000100a00 */
[----:B------:R-:W3:Y:S01]  /*65c0*/  @!P5 LDG.E.U16 R46, desc[UR24][R52.64] ;  /* 0x00000018342ed981 */ /* 0x000ee2000c1e1500 */
[----:B----4-:R-:W-:-:S05]  /*65d0*/  IMAD.WIDE R54, R10, 0x2, R4 ;  /* 0x000000020a367825 */ /* 0x010fca00078e0204 */
[----:B------:R-:W4:Y:S01]  /*65e0*/  @!P5 LDG.E.U16 R47, desc[UR24][R54.64] ;  /* 0x00000018362fd981 */ /* 0x000f22000c1e1500 */
[----:B------:R-:W-:Y:S02]  /*65f0*/  ISETP.GE.AND P6, PT, R9, RZ, PT ;  /* 0x000000ff0900720c */ /* 0x000fe40003fc6270 */
[----:B------:R-:W-:Y:S02]  /*6600*/  ISETP.GT.U32.AND P3, PT, R91, R58, PT ;  /* 0x0000003a5b00720c */ /* 0x000fe40003f64070 */
[----:B------:R-:W-:Y:S01]  /*6610*/  P2R R9, PR, RZ, 0x40 ;  /* 0x00000040ff097803 */ /* 0x000fe20000000000 */
[----:B------:R-:W-:-:S04]  /*6620*/  VIADD R8, R86, 0xffffffe7 ;  /* 0xffffffe756087836 */ /* 0x000fc80000000000 */
[----:B------:R0:W-:Y:S01]  /*6630*/  STL [R1+0x634], R9 ;  /* 0x0006340901007387 */ /* 0x0001e20000100800 */
[----:B------:R-:W-:-:S05]  /*6640*/  @!P1 IMAD.MOV R59, RZ, RZ, -R59 ;  /* 0x000000ffff3b9224 */ /* 0x000fca00078e0a3b */
[----:B------:R-:W-:Y:S01]  /*6650*/  @!P3 IMAD.IADD R58, R58, 0x1, -R91 ;  /* 0x000000013a3ab824 */ /* 0x000fe200078e0a5b */
[----:B------:R-:W-:Y:S01]  /*6660*/  ISETP.GE.U32.AND P3, PT, R8, 0x7fffffa8, PT ;  /* 0x7fffffa80800780c */ /* 0x000fe20003f66070 */
[C---:B------:R-:W-:Y:S02]  /*6670*/  VIADD R8, R86.reuse, 0xffffffd7 ;  /* 0xffffffd756087836 */ /* 0x040fe40000000000 */
[----:B0-----:R-:W-:Y:S02]  /*6680*/  VIADD R9, R86, 0xfffffff7 ;  /* 0xfffffff756097836 */ /* 0x001fe40000000000 */
[----:B------:R-:W-:-:S03]  /*6690*/  @!P4 IMAD.MOV R60, RZ, RZ, -R60 ;  /* 0x000000ffff3cc224 */ /* 0x000fc600078e0a3c */
[----:B------:R-:W-:Y:S02]  /*66a0*/  ISETP.GE.U32.AND P4, PT, R9, 0x7fffffb8, PT ;  /* 0x7fffffb80900780c */ /* 0x000fe40003f86070 */
[----:B------:R-:W-:Y:S02]  /*66b0*/  PRMT R57, RZ, 0x7610, R57 ;  /* 0x00007610ff397816 */ /* 0x000fe40000000039 */
[----:B------:R-:W-:Y:S01]  /*66c0*/  PRMT R56, RZ, 0x7610, R56 ;  /* 0x00007610ff387816 */ /* 0x000fe20000000038 */
[----:B------:R-:W-:Y:S02]  /*66d0*/  VIADD R9, R86, 0xffffffdf ;  /* 0xffffffdf56097836 */ /* 0x000fe40000000000 */
[----:B------:R-:W-:-:S03]  /*66e0*/  @!P2 IMAD.MOV R58, RZ, RZ, -R58 ;  /* 0x000000ffff3aa224 */ /* 0x000fc600078e0a3a */
[----:B------:R-:W-:Y:S01]  /*66f0*/  ISETP.GE.U32.AND P2, PT, R9, 0x7fffffa0, PT ;  /* 0x7fffffa00900780c */ /* 0x000fe20003f46070 */
[----:B------:R-:W-:Y:S01]  /*6700*/  VIADD R9, R86, 0xffffffcf ;  /* 0xffffffcf56097836 */ /* 0x000fe20000000000 */
[----:B------:R-:W-:Y:S02]  /*6710*/  PRMT R45, RZ, 0x7610, R45 ;  /* 0x00007610ff2d7816 */ /* 0x000fe4000000002d */
[----:B------:R-:W-:Y:S02]  /*6720*/  PRMT R13, RZ, 0x7610, R13 ;  /* 0x00007610ff0d7816 */ /* 0x000fe4000000000d */
[----:B------:R-:W-:Y:S01]  /*6730*/  PRMT R12, RZ, 0x7610, R12 ;  /* 0x00007610ff0c7816 */ /* 0x000fe2000000000c */
[----:B--2---:R0:W-:Y:S02]  /*6740*/  STL [R1+0x588], R93 ;  /* 0x0005885d01007387 */ /* 0x0041e40000100800 */
[----:B0-----:R-:W-:-:S05]  /*6750*/  IMAD R93, R92, R48, RZ ;  /* 0x000000305c5d7224 */ /* 0x001fca00078e02ff */
[----:B------:R-:W-:-:S04]  /*6760*/  LEA R92, P1, R93, UR14, 0x1 ;  /* 0x0000000e5d5c7c11 */ /* 0x000fc8000f8208ff */
[----:B------:R-:W-:Y:S02]  /*6770*/  LEA.HI.X.SX32 R93, R93, UR15, 0x1, P1 ;  /* 0x0000000f5d5d7c11 */ /* 0x000fe400088f0eff */
[----:B------:R-:W-:Y:S01]  /*6780*/  ISETP.GE.U32.AND P1, PT, R8, 0x7fffff98, PT ;  /* 0x7fffff980800780c */ /* 0x000fe20003f26070 */
[----:B------:R-:W-:Y:S01]  /*6790*/  IMAD.SHL.U32 R8, R11, 0x8, RZ ;  /* 0x000000080b087824 */ /* 0x000fe200078e00ff */
[----:B------:R-:W-:Y:S03]  /*67a0*/  STL [R1+0xd20], R91 ;  /* 0x000d205b01007387 */ /* 0x000fe60000100800 */
[----:B------:R-:W-:-:S05]  /*67b0*/  IMAD.WIDE R48, R8, 0x2, R6 ;  /* 0x0000000208307825 */ /* 0x000fca00078e0206 */
[----:B------:R-:W2:Y:S04]  /*67c0*/  @!P4 LDG.E.U16 R56, desc[UR24][R48.64] ;  /* 0x000000183038c981 */ /* 0x000ea8000c1e1500 */
[----:B---3--:R0:W-:Y:S02]  /*67d0*/  STL [R1+0x58c], R51 ;  /* 0x00058c3301007387 */ /* 0x0081e40000100800 */
[----:B0-----:R-:W-:-:S04]  /*67e0*/  IMAD.WIDE R50, R8, 0x2, R4 ;  /* 0x0000000208327825 */ /* 0x001fc800078e0204 */
[----:B------:R-:W-:Y:S01]  /*67f0*/  VIADD R8, R86, 0xffffffc7 ;  /* 0xffffffc756087836 */ /* 0x000fe20000000000 */
[----:B------:R0:W-:Y:S04]  /*6800*/  STL.64 [R1+0x230], R50 ;  /* 0x0002303201007387 */ /* 0x0001e80000100a00 */
[----:B------:R3:W-:Y:S01]  /*6810*/  STL.64 [R1+0x228], R48 ;  /* 0x0002283001007387 */ /* 0x0007e20000100a00 */
[----:B------:R-:W-:-:S03]  /*6820*/  ISETP.GE.U32.AND P5, PT, R8, 0x7fffff88, PT ;  /* 0x7fffff880800780c */ /* 0x000fc60003fa6070 */
[----:B------:R-:W2:Y:S01]  /*6830*/  @!P4 LDG.E.U16 R57, desc[UR24][R50.64] ;  /* 0x000000183239c981 */ /* 0x000ea2000c1e1500 */
[----:B------:R-:W-:Y:S01]  /*6840*/  IMAD R8, R11, 0x18, RZ ;  /* 0x000000180b087824 */ /* 0x000fe200078e02ff */
[----:B------:R-:W-:Y:S02]  /*6850*/  ISETP.GE.U32.AND P4, PT, R9, 0x7fffff90, PT ;  /* 0x7fffff900900780c */ /* 0x000fe40003f86070 */
[----:B0-----:R-:W2:Y:S04]  /*6860*/  LDL.LU.64 R50, [R1+0xed8] ;  /* 0x000ed80001327983 */ /* 0x001ea80000300a00 */
[----:B---3--:R-:W3:Y:S04]  /*6870*/  LDL.LU.64 R48, [R1+0xed0] ;  /* 0x000ed00001307983 */ /* 0x008ee80000300a00 */
[----:B------:R-:W-:Y:S04]  /*6880*/  STL.64 [R1+0x1b0], R54 ;  /* 0x0001b03601007387 */ /* 0x000fe80000100a00 */
[----:B------:R-:W-:Y:S04]  /*6890*/  STL.64 [R1+0x1a8], R52 ;  /* 0x0001a83401007387 */ /* 0x000fe80000100a00 */
[----:B------:R-:W-:Y:S04]  /*68a0*/  STL [R1+0x520], R46 ;  /* 0x0005202e01007387 */ /* 0x000fe80000100800 */
[----:B----4-:R0:W-:Y:S01]  /*68b0*/  STL [R1+0x524], R47 ;  /* 0x0005242f01007387 */ /* 0x0101e20000100800 */
[----:B------:R-:W-:-:S02]  /*68c0*/  IMAD.SHL.U32 R9, R11, 0x20, RZ ;  /* 0x000000200b097824 */ /* 0x000fc400078e00ff */
[----:B0-----:R-:W-:-:S05]  /*68d0*/  IMAD.WIDE R46, R8, 0x2, R4 ;  /* 0x00000002082e7825 */ /* 0x001fca00078e0204 */
[----:B------:R-:W4:Y:S01]  /*68e0*/  @!P3 LDG.E.U16 R45, desc[UR24][R46.64] ;  /* 0x000000182e2db981 */ /* 0x000f22000c1e1500 */
[----:B------:R-:W-:-:S04]  /*68f0*/  IMAD.WIDE R54, R9, 0x2, R4 ;  /* 0x0000000209367825 */ /* 0x000fc800078e0204 */
[----:B------:R-:W-:Y:S01]  /*6900*/  IMAD.WIDE R52, R9, 0x2, R6 ;  /* 0x0000000209347825 */ /* 0x000fe200078e0206 */
[----:B------:R-:W3:Y:S04]  /*6910*/  @!P2 LDG.E.U16 R13, desc[UR24][R54.64] ;  /* 0x00000018360da981 */ /* 0x000ee8000c1e1500 */
[----:B------:R-:W3:Y:S01]  /*6920*/  @!P2 LDG.E.U16 R12, desc[UR24][R52.64] ;  /* 0x00000018340ca981 */ /* 0x000ee2000c1e1500 */
[----:B------:R-:W-:Y:S01]  /*6930*/  PRMT R18, RZ, 0x7610, R18 ;  /* 0x00007610ff127816 */ /* 0x000fe20000000012 */
[----:B------:R-:W-:Y:S01]  /*6940*/  VIADD R10, R86, 0xfffffff6 ;  /* 0xfffffff6560a7836 */ /* 0x000fe20000000000 */
[----:B------:R-:W-:Y:S02]  /*6950*/  PRMT R15, RZ, 0x7610, R15 ;  /* 0x00007610ff0f7816 */ /* 0x000fe4000000000f */
[----:B------:R-:W-:-:S02]  /*6960*/  PRMT R14, RZ, 0x7610, R14 ;  /* 0x00007610ff0e7816 */ /* 0x000fc4000000000e */
[----:B------:R-:W-:Y:S01]  /*6970*/  PRMT R16, RZ, 0x7610, R16 ;  /* 0x00007610ff107816 */ /* 0x000fe20000000010 */
[----:B--2---:R-:W-:Y:S04]  /*6980*/  STL [R1+0x528], R56 ;  /* 0x0005283801007387 */ /* 0x004fe80000100800 */
[----:B------:R0:W-:Y:S04]  /*6990*/  STL [R1+0x52c], R57 ;  /* 0x00052c3901007387 */ /* 0x0001e80000100800 */
[----:B------:R2:W-:Y:S01]  /*69a0*/  STL.64 [R1+0x130], R46 ;  /* 0x0001302e01007387 */ /* 0x0005e20000100a00 */
[----:B0-----:R-:W-:-:S04]  /*69b0*/  IMAD.WIDE R56, R8, 0x2, R6 ;  /* 0x0000000208387825 */ /* 0x001fc800078e0206 */
[----:B------:R-:W-:Y:S01]  /*69c0*/  VIADD R8, R86, 0xffffffee ;  /* 0xffffffee56087836 */ /* 0x000fe20000000000 */
[----:B------:R-:W-:Y:S04]  /*69d0*/  STL.64 [R1+0x128], R56 ;  /* 0x0001283801007387 */ /* 0x000fe80000100a00 */
[----:B--2---:R-:W2:Y:S01]  /*69e0*/  LDL.LU.64 R46, [R1+0xec8] ;  /* 0x000ec800012e7983 */ /* 0x004ea20000300a00 */
[----:B------:R-:W-:Y:S01]  /*69f0*/  ISETP.GE.U32.AND P2, PT, R8, 0x7fffffaf, PT ;  /* 0x7fffffaf0800780c */ /* 0x000fe20003f46070 */
[C---:B------:R-:W-:Y:S02]  /*6a00*/  IMAD R8, R11.reuse, 0x28, RZ ;  /* 0x000000280b087824 */ /* 0x040fe400078e02ff */
[----:B------:R-:W2:Y:S01]  /*6a10*/  @!P3 LDG.E.U16 R18, desc[UR24][R56.64] ;  /* 0x000000183812b981 */ /* 0x000ea2000c1e1500 */
[----:B------:R-:W-:Y:S01]  /*6a20*/  ISETP.GE.U32.AND P3, PT, R10, 0x7fffffb7, PT ;  /* 0x7fffffb70a00780c */ /* 0x000fe20003f66070 */
[----:B------:R-:W-:-:S02]  /*6a30*/  IMAD R10, R11, 0x30, RZ ;  /* 0x000000300b0a7824 */ /* 0x000fc400078e02ff */
[----:B----4-:R0:W-:Y:S04]  /*6a40*/  STL [R1+0x304], R45 ;  /* 0x0003042d01007387 */ /* 0x0101e80000100800 */
[----:B0-----:R-:W4:Y:S04]  /*6a50*/  LDL.LU R45, [R1+0xec0] ;  /* 0x000ec000012d7983 */ /* 0x001f280000300800 */
[----:B------:R-:W4:Y:S04]  /*6a60*/  LDL.LU.64 R56, [R1+0xeb8] ;  /* 0x000eb80001387983 */ /* 0x000f280000300a00 */
[----:B------:R0:W-:Y:S04]  /*6a70*/  STL.64 [R1+0xb0], R54 ;  /* 0x0000b03601007387 */ /* 0x0001e80000100a00 */
[----:B------:R1:W-:Y:S04]  /*6a80*/  STL.64 [R1+0xa8], R52 ;  /* 0x0000a83401007387 */ /* 0x0003e80000100a00 */
[----:B---3--:R-:W-:Y:S01]  /*6a90*/  STL [R1+0x568], R13 ;  /* 0x0005680d01007387 */ /* 0x008fe20000100800 */
[----:B0-----:R-:W-:-:S03]  /*6aa0*/  IMAD.WIDE R54, R8, 0x2, R4 ;  /* 0x0000000208367825 */ /* 0x001fc600078e0204 */
[----:B------:R-:W-:Y:S01]  /*6ab0*/  STL [R1+0x564], R12 ;  /* 0x0005640c01007387 */ /* 0x000fe20000100800 */
[----:B-1----:R-:W-:-:S03]  /*6ac0*/  IMAD.WIDE R52, R8, 0x2, R6 ;  /* 0x0000000208347825 */ /* 0x002fc600078e0206 */
[----:B------:R-:W-:Y:S01]  /*6ad0*/  STL.64 [R1+0x30], R54 ;  /* 0x0000303601007387 */ /* 0x000fe20000100a00 */
[----:B------:R-:W-:-:S03]  /*6ae0*/  IMAD.WIDE R8, R10, 0x2, R4 ;  /* 0x000000020a087825 */ /* 0x000fc600078e0204 */
[----:B------:R-:W-:Y:S01]  /*6af0*/  STL.64 [R1+0x28], R52 ;  /* 0x0000283401007387 */ /* 0x000fe20000100a00 */
[----:B------:R-:W-:-:S03]  /*6b00*/  IMAD.WIDE R10, R10, 0x2, R6 ;  /* 0x000000020a0a7825 */ /* 0x000fc600078e0206 */
[----:B------:R-:W-:Y:S04]  /*6b10*/  STL [R1+0xa40], R8 ;  /* 0x000a400801007387 */ /* 0x000fe80000100800 */
[----:B------:R-:W3:Y:S04]  /*6b20*/  @!P4 LDG.E.U16 R15, desc[UR24][R8.64] ;  /* 0x00000018080fc981 */ /* 0x000ee8000c1e1500 */
[----:B------:R0:W-:Y:S04]  /*6b30*/  STL [R1+0xa3c], R9 ;  /* 0x000a3c0901007387 */ /* 0x0001e80000100800 */
[----:B------:R-:W3:Y:S04]  /*6b40*/  @!P4 LDG.E.U16 R14, desc[UR24][R10.64] ;  /* 0x000000180a0ec981 */ /* 0x000ee8000c1e1500 */
[----:B------:R-:W4:Y:S04]  /*6b50*/  @!P1 LDG.E.U16 R16, desc[UR24][R52.64] ;  /* 0x0000001834109981 */ /* 0x000f28000c1e1500 */
[----:B0-----:R-:W4:Y:S01]  /*6b60*/  LDL.LU R9, [R1+0x2a8] ;  /* 0x0002a80001097983 */ /* 0x001f220000300800 */
[----:B------:R-:W-:-:S03]  /*6b70*/  PRMT R17, RZ, 0x7610, R17 ;  /* 0x00007610ff117816 */ /* 0x000fc60000000011 */
[----:B------:R-:W-:Y:S01]  /*6b80*/  STL [R1+0xa48], R10 ;  /* 0x000a480a01007387 */ /* 0x000fe20000100800 */
[C---:B------:R-:W-:Y:S02]  /*6b90*/  VIADD R13, R86.reuse, 0xffffffe6 ;  /* 0xffffffe6560d7836 */ /* 0x040fe40000000000 */
[----:B------:R-:W-:Y:S01]  /*6ba0*/  VIADD R12, R86, 0xffffffde ;  /* 0xffffffde560c7836 */ /* 0x000fe20000000000 */
[----:B------:R0:W4:Y:S01]  /*6bb0*/  @!P1 LDG.E.U16 R17, desc[UR24][R54.64] ;  /* 0x0000001836119981 */ /* 0x000122000c1e1500 */
[----:B------:R-:W-:Y:S02]  /*6bc0*/  PRMT R84, RZ, 0x7610, R84 ;  /* 0x00007610ff547816 */ /* 0x000fe40000000054 */
[----:B------:R-:W-:Y:S02]  /*6bd0*/  ISETP.GE.U32.AND P1, PT, R13, 0x7fffffa7, PT ;  /* 0x7fffffa70d00780c */ /* 0x000fe40003f26070 */
[----:B------:R-:W-:Y:S02]  /*6be0*/  ISETP.GE.U32.AND P4, PT, R12, 0x7fffff9f, PT ;  /* 0x7fffff9f0c00780c */ /* 0x000fe40003f86070 */
[----:B------:R-:W-:-:S02]  /*6bf0*/  PRMT R85, RZ, 0x7610, R85 ;  /* 0x00007610ff557816 */ /* 0x000fc40000000055 */
[----:B------:R-:W-:Y:S02]  /*6c00*/  PRMT R24, RZ, 0x7610, R24 ;  /* 0x00007610ff187816 */ /* 0x000fe40000000018 */
[----:B------:R-:W-:Y:S01]  /*6c10*/  PRMT R25, RZ, 0x7610, R25 ;  /* 0x00007610ff197816 */ /* 0x000fe20000000019 */
[----:B--2---:R-:W-:Y:S04]  /*6c20*/  STL [R1+0x300], R18 ;  /* 0x0003001201007387 */ /* 0x004fe80000100800 */
[----:B------:R-:W-:Y:S04]  /*6c30*/  STL [R1+0xb40], R10 ;  /* 0x000b400a01007387 */ /* 0x000fe80000100800 */
[----:B------:R-:W-:Y:S04]  /*6c40*/  STL [R1+0xa44], R11 ;  /* 0x000a440b01007387 */ /* 0x000fe80000100800 */
[----:B------:R-:W-:Y:S04]  /*6c50*/  STL [R1+0xb44], R11 ;  /* 0x000b440b01007387 */ /* 0x000fe80000100800 */
[----:B---3--:R1:W-:Y:S04]  /*6c60*/  STL [R1+0x30c], R14 ;  /* 0x00030c0e01007387 */ /* 0x0083e80000100800 */
[----:B----4-:R2:W-:Y:S01]  /*6c70*/  STL [R1+0x4c8], R16 ;  /* 0x0004c81001007387 */ /* 0x0105e20000100800 */
[----:B-1----:R-:W-:-:S03]  /*6c80*/  IMAD R14, R9, 0x38, RZ ;  /* 0x00000038090e7824 */ /* 0x002fc600078e02ff */
[----:B------:R1:W-:Y:S01]  /*6c90*/  STL [R1+0x310], R15 ;  /* 0x0003100f01007387 */ /* 0x0003e20000100800 */
[----:B--2---:R-:W-:Y:S02]  /*6ca0*/  IMAD R16, R9, 0x9, RZ ;  /* 0x0000000909107824 */ /* 0x004fe400078e02ff */
[----:B------:R-:W-:-:S04]  /*6cb0*/  IMAD.WIDE R12, R14, 0x2, R4 ;  /* 0x000000020e0c7825 */ /* 0x000fc800078e0204 */
[--C-:B-1----:R-:W-:Y:S01]  /*6cc0*/  IMAD.WIDE R14, R14, 0x2, R6.reuse ;  /* 0x000000020e0e7825 */ /* 0x102fe200078e0206 */
[----:B------:R-:W2:Y:S03]  /*6cd0*/  @!P5 LDG.E.U16 R85, desc[UR24][R12.64] ;  /* 0x000000180c55d981 */ /* 0x000ea6000c1e1500 */
[C---:B------:R-:W-:Y:S01]  /*6ce0*/  IMAD.WIDE R52, R16.reuse, 0x2, R6 ;  /* 0x0000000210347825 */ /* 0x040fe200078e0206 */
[----:B------:R-:W3:Y:S03]  /*6cf0*/  @!P5 LDG.E.U16 R84, desc[UR24][R14.64] ;  /* 0x000000180e54d981 */ /* 0x000ee6000c1e1500 */
[----:B0-----:R-:W-:Y:S01]  /*6d00*/  IMAD.WIDE R54, R16, 0x2, R4 ;  /* 0x0000000210367825 */ /* 0x001fe200078e0204 */
[----:B------:R-:W4:Y:S04]  /*6d10*/  @!P3 LDG.E.U16 R24, desc[UR24][R52.64] ;  /* 0x000000183418b981 */ /* 0x000f28000c1e1500 */
[----:B------:R0:W4:Y:S04]  /*6d20*/  @!P3 LDG.E.U16 R25, desc[UR24][R54.64] ;  /* 0x000000183619b981 */ /* 0x000128000c1e1500 */
[----:B------:R1:W-:Y:S04]  /*6d30*/  STL [R1+0x4cc], R17 ;  /* 0x0004cc1101007387 */ /* 0x0003e80000100800 */
[----:B------:R-:W-:Y:S04]  /*6d40*/  STL [R1+0xa50], R12 ;  /* 0x000a500c01007387 */ /* 0x000fe80000100800 */
[----:B------:R0:W-:Y:S01]  /*6d50*/  STL.64 [R1+0x220], R54 ;  /* 0x0002203601007387 */ /* 0x0001e20000100a00 */
[----:B------:R-:W-:-:S03]  /*6d60*/  IMAD R16, R9, 0x11, RZ ;  /* 0x0000001109107824 */ /* 0x000fc600078e02ff */
[----:B------:R-:W-:Y:S04]  /*6d70*/  STL [R1+0xa4c], R13 ;  /* 0x000a4c0d01007387 */ /* 0x000fe80000100800 */
[----:B------:R0:W-:Y:S01]  /*6d80*/  STL.64 [R1+0x218], R52 ;  /* 0x0002183401007387 */ /* 0x0001e20000100a00 */
[----:B-1----:R-:W-:-:S03]  /*6d90*/  VIADD R17, R86, 0xffffffce ;  /* 0xffffffce56117836 */ /* 0x002fc60000000000 */
[----:B------:R-:W-:Y:S01]  /*6da0*/  STL.64 [R1+0xb48], R12 ;  /* 0x000b480c01007387 */ /* 0x000fe20000100a00 */
[----:B------:R-:W-:-:S03]  /*6db0*/  PRMT R88, RZ, 0x7610, R88 ;  /* 0x00007610ff587816 */ /* 0x000fc60000000058 */
[----:B------:R-:W-:Y:S01]  /*6dc0*/  STL [R1+0xd58], R13 ;  /* 0x000d580d01007387 */ /* 0x000fe20000100800 */
[----:B------:R-:W-:-:S03]  /*6dd0*/  PRMT R89, RZ, 0x7610, R89 ;  /* 0x00007610ff597816 */ /* 0x000fc60000000059 */
[----:B------:R-:W-:Y:S01]  /*6de0*/  STL [R1+0xd24], R12 ;  /* 0x000d240c01007387 */ /* 0x000fe20000100800 */
[----:B0-----:R-:W-:-:S03]  /*6df0*/  IMAD.WIDE R54, R16, 0x2, R4 ;  /* 0x0000000210367825 */ /* 0x001fc600078e0204 */
[----:B------:R-:W-:Y:S01]  /*6e00*/  STL [R1+0xa58], R14 ;  /* 0x000a580e01007387 */ /* 0x000fe20000100800 */
[----:B------:R-:W-:-:S03]  /*6e10*/  IMAD.WIDE R52, R16, 0x2, R6 ;  /* 0x0000000210347825 */ /* 0x000fc600078e0206 */
[----:B------:R-:W-:Y:S01]  /*6e20*/  STL [R1+0xa54], R15 ;  /* 0x000a540f01007387 */ /* 0x000fe20000100800 */
[----:B------:R-:W-:-:S03]  /*6e30*/  ISETP.GE.U32.AND P3, PT, R17, 0x7fffff8f, PT ;  /* 0x7fffff8f1100780c */ /* 0x000fc60003f66070 */
[----:B------:R-:W-:Y:S01]  /*6e40*/  STL.64 [R1+0xb50], R14 ;  /* 0x000b500e01007387 */ /* 0x000fe20000100a00 */
[----:B------:R-:W-:-:S03]  /*6e50*/  IMAD R17, R9, 0x19, RZ ;  /* 0x0000001909117824 */ /* 0x000fc600078e02ff */
[----:B------:R-:W-:Y:S04]  /*6e60*/  STL [R1+0xd98], R15 ;  /* 0x000d980f01007387 */ /* 0x000fe80000100800 */
[----:B------:R-:W-:Y:S01]  /*6e70*/  STL [R1+0xd08], R14 ;  /* 0x000d080e01007387 */ /* 0x000fe20000100800 */
[----:B------:R-:W-:-:S03]  /*6e80*/  PRMT R20, RZ, 0x7610, R20 ;  /* 0x00007610ff147816 */ /* 0x000fc60000000014 */
[----:B------:R-:W4:Y:S01]  /*6e90*/  @!P2 LDG.E.U16 R88, desc[UR24][R52.64] ;  /* 0x000000183458a981 */ /* 0x000f22000c1e1500 */
[----:B------:R-:W-:-:S03]  /*6ea0*/  PRMT R21, RZ, 0x7610, R21 ;  /* 0x00007610ff157816 */ /* 0x000fc60000000015 */
[----:B------:R-:W4:Y:S04]  /*6eb0*/  @!P2 LDG.E.U16 R89, desc[UR24][R54.64] ;  /* 0x000000183659a981 */ /* 0x000f28000c1e1500 */
[----:B---3--:R-:W-:Y:S04]  /*6ec0*/  STL [R1+0x508], R84 ;  /* 0x0005085401007387 */ /* 0x008fe80000100800 */
[----:B--2---:R0:W-:Y:S04]  /*6ed0*/  STL [R1+0x50c], R85 ;  /* 0x00050c5501007387 */ /* 0x0041e80000100800 */
[----:B------:R-:W-:Y:S04]  /*6ee0*/  STL.64 [R1+0x1a0], R54 ;  /* 0x0001a03601007387 */ /* 0x000fe80000100a00 */
[----:B----4-:R-:W-:Y:S01]  /*6ef0*/  STL [R1+0x558], R24 ;  /* 0x0005581801007387 */ /* 0x010fe20000100800 */
[----:B0-----:R-:W-:-:S03]  /*6f00*/  IMAD.WIDE R84, R17, 0x2, R4 ;  /* 0x0000000211547825 */ /* 0x001fc600078e0204 */
[----:B------:R0:W-:Y:S04]  /*6f10*/  STL [R1+0x55c], R25 ;  /* 0x00055c1901007387 */ /* 0x0001e80000100800 */
[----:B------:R-:W2:Y:S01]  /*6f20*/  @!P1 LDG.E.U16 R21, desc[UR24][R84.64] ;  /* 0x0000001854159981 */ /* 0x000ea2000c1e1500 */
[----:B0-----:R-:W-:-:S05]  /*6f30*/  IMAD.WIDE R24, R17, 0x2, R6 ;  /* 0x0000000211187825 */ /* 0x001fca00078e0206 */
[----:B------:R0:W3:Y:S01]  /*6f40*/  @!P1 LDG.E.U16 R20, desc[UR24][R24.64] ;  /* 0x0000001818149981 */ /* 0x0000e2000c1e1500 */
[C---:B------:R-:W-:Y:S02]  /*6f50*/  VIADD R16, R86.reuse, 0xfffffffe ;  /* 0xfffffffe56107836 */ /* 0x040fe40000000000 */
[----:B------:R-:W-:Y:S01]  /*6f60*/  VIADD R18, R86, 0xffffffd6 ;  /* 0xffffffd656127836 */ /* 0x000fe20000000000 */
[----:B------:R1:W-:Y:S02]  /*6f70*/  STL.64 [R1+0x198], R52 ;  /* 0x0001983401007387 */ /* 0x0003e40000100a00 */
[----:B------:R-:W-:Y:S02]  /*6f80*/  ISETP.GE.U32.AND P1, PT, R16, 0x7fffffbf, PT ;  /* 0x7fffffbf1000780c */ /* 0x000fe40003f26070 */
[----:B------:R-:W4:Y:S01]  /*6f90*/  LDL.LU.64 R54, [R1+0xeb0] ;  /* 0x000eb00001367983 */ /* 0x000f220000300a00 */
[----:B------:R-:W-:Y:S01]  /*6fa0*/  ISETP.GE.U32.AND P5, PT, R18, 0x7fffff97, PT ;  /* 0x7fffff971200780c */ /* 0x000fe20003fa6070 */
[----:B------:R-:W-:-:S02]  /*6fb0*/  IMAD R16, R9, 0x21, RZ ;  /* 0x0000002109107824 */ /* 0x000fc400078e02ff */
[----:B-1----:R-:W4:Y:S04]  /*6fc0*/  LDL.LU.64 R52, [R1+0xea8] ;  /* 0x000ea80001347983 */ /* 0x002f280000300a00 */
[----:B------:R-:W-:Y:S01]  /*6fd0*/  STL.64 [R1+0x120], R84 ;  /* 0x0001205401007387 */ /* 0x000fe20000100a00 */
[----:B------:R-:W-:-:S03]  /*6fe0*/  IMAD R17, R9, 0x29, RZ ;  /* 0x0000002909117824 */ /* 0x000fc600078e02ff */
[----:B------:R0:W-:Y:S01]  /*6ff0*/  STL.64 [R1+0x118], R24 ;  /* 0x0001181801007387 */ /* 0x0001e20000100a00 */
[----:B------:R-:W-:-:S03]  /*7000*/  PRMT R22, RZ, 0x7610, R22 ;  /* 0x00007610ff167816 */ /* 0x000fc60000000016 */
[----:B------:R-:W-:Y:S04]  /*7010*/  STL [R1+0x324], R88 ;  /* 0x0003245801007387 */ /* 0x000fe80000100800 */
[----:B------:R1:W-:Y:S01]  /*7020*/  STL [R1+0x328], R89 ;  /* 0x0003285901007387 */ /* 0x0003e20000100800 */
[C---:B0-----:R-:W-:Y:S01]  /*7030*/  IMAD.WIDE R24, R17.reuse, 0x2, R4 ;  /* 0x0000000211187825 */ /* 0x041fe200078e0204 */
[----:B------:R-:W-:Y:S02]  /*7040*/  PRMT R19, RZ, 0x7610, R19 ;  /* 0x00007610ff137816 */ /* 0x000fe40000000013 */
[----:B------:R-:W-:Y:S01]  /*7050*/  PRMT R23, RZ, 0x7610, R23 ;  /* 0x00007610ff177816 */ /* 0x000fe20000000017 */
[C---:B------:R-:W-:Y:S01]  /*7060*/  IMAD.WIDE R84, R16.reuse, 0x2, R6 ;  /* 0x0000000210547825 */ /* 0x040fe200078e0206 */
[----:B------:R-:W4:Y:S03]  /*7070*/  @!P5 LDG.E.U16 R22, desc[UR24][R24.64] ;  /* 0x000000181816d981 */ /* 0x000f26000c1e1500 */
[----:B-1----:R-:W-:Y:S01]  /*7080*/  IMAD.WIDE R88, R16, 0x2, R4 ;  /* 0x0000000210587825 */ /* 0x002fe200078e0204 */
[----:B------:R-:W4:Y:S04]  /*7090*/  @!P4 LDG.E.U16 R23, desc[UR24][R84.64] ;  /* 0x000000185417c981 */ /* 0x000f28000c1e1500 */
[----:B------:R-:W-:Y:S04]  /*70a0*/  STL.64 [R1+0xa0], R88 ;  /* 0x0000a05801007387 */ /* 0x000fe80000100a00 */
[----:B---3--:R-:W-:Y:S04]  /*70b0*/  STL [R1+0x580], R20 ;  /* 0x0005801401007387 */ /* 0x008fe80000100800 */
[----:B--2---:R0:W-:Y:S02]  /*70c0*/  STL [R1+0x308], R21 ;  /* 0x0003081501007387 */ /* 0x0041e40000100800 */
[----:B0-----:R-:W-:-:S05]  /*70d0*/  IMAD.WIDE R20, R17, 0x2, R6 ;  /* 0x0000000211147825 */ /* 0x001fca00078e0206 */
[----:B------:R0:W2:Y:S01]  /*70e0*/  @!P5 LDG.E.U16 R19, desc[UR24][R20.64] ;  /* 0x000000181413d981 */ /* 0x0000a2000c1e1500 */
[----:B------:R-:W-:Y:S01]  /*70f0*/  PRMT R83, RZ, 0x7610, R83 ;  /* 0x00007610ff537816 */ /* 0x000fe20000000053 */
[----:B------:R-:W-:Y:S02]  /*7100*/  VIADD R18, R86, 0xffffffc6 ;  /* 0xffffffc656127836 */ /* 0x000fe40000000000 */
[----:B------:R-:W-:Y:S03]  /*7110*/  STL.64 [R1+0x98], R84 ;  /* 0x0000985401007387 */ /* 0x000fe60000100a00 */
[----:B------:R-:W-:Y:S01]  /*7120*/  ISETP.GE.U32.AND P2, PT, R18, 0x7fffff87, PT ;  /* 0x7fffff871200780c */ /* 0x000fe20003f46070 */
[----:B------:R-:W3:Y:S01]  /*7130*/  @!P4 LDG.E.U16 R83, desc[UR24][R88.64] ;  /* 0x000000185853c981 */ /* 0x000ee2000c1e1500 */
[C---:B------:R-:W-:Y:S02]  /*7140*/  VIADD R18, R86.reuse, 0xfffffffd ;  /* 0xfffffffd56127836 */ /* 0x040fe40000000000 */
[----:B------:R-:W-:Y:S01]  /*7150*/  VIADD R16, R86, 0xfffffff5 ;  /* 0xfffffff556107836 */ /* 0x000fe20000000000 */
[----:B------:R-:W-:Y:S02]  /*7160*/  STL.64 [R1+0x20], R24 ;  /* 0x0000201801007387 */ /* 0x000fe40000100a00 */
[----:B------:R-:W-:-:S02]  /*7170*/  ISETP.GE.U32.AND P4, PT, R18, 0x7fffffbe, PT ;  /* 0x7fffffbe1200780c */ /* 0x000fc40003f86070 */
[----:B------:R-:W-:Y:S01]  /*7180*/  STL.64 [R1+0x18], R20 ;  /* 0x0000181401007387 */ /* 0x000fe20000100a00 */
[----:B------:R-:W-:Y:S01]  /*7190*/  IMAD R18, R9, 0x31, RZ ;  /* 0x0000003109127824 */ /* 0x000fe200078e02ff */
[----:B------:R-:W-:Y:S02]  /*71a0*/  ISETP.GE.U32.AND P5, PT, R16, 0x7fffffb6, PT ;  /* 0x7fffffb61000780c */ /* 0x000fe40003fa6070 */
[----:B------:R-:W-:Y:S01]  /*71b0*/  PRMT R82, RZ, 0x7610, R82 ;  /* 0x00007610ff527816 */ /* 0x000fe20000000052 */
[----:B----4-:R1:W-:Y:S01]  /*71c0*/  STL [R1+0x4fc], R22 ;  /* 0x0004fc1601007387 */ /* 0x0103e20000100800 */
[----:B------:R-:W-:Y:S01]  /*71d0*/  PRMT R26, RZ, 0x7610, R26 ;  /* 0x00007610ff1a7816 */ /* 0x000fe2000000001a */
[----:B------:R-:W-:Y:S01]  /*71e0*/  IMAD.WIDE R16, R18, 0x2, R4 ;  /* 0x0000000212107825 */ /* 0x000fe200078e0204 */
[----:B------:R-:W-:Y:S02]  /*71f0*/  PRMT R81, RZ, 0x7610, R81 ;  /* 0x00007610ff517816 */ /* 0x000fe40000000051 */
[----:B------:R-:W-:-:S02]  /*7200*/  PRMT R80, RZ, 0x7610, R80 ;  /* 0x00007610ff507816 */ /* 0x000fc40000000050 */
[----:B------:R-:W4:Y:S01]  /*7210*/  @!P3 LDG.E.U16 R82, desc[UR24][R16.64] ;  /* 0x000000181052b981 */ /* 0x000f22000c1e1500 */
[----:B-1----:R-:W-:-:S04]  /*7220*/  IMAD R22, R9, 0x39, RZ ;  /* 0x0000003909167824 */ /* 0x002fc800078e02ff */
[----:B0-----:R-:W-:-:S05]  /*7230*/  IMAD.WIDE R20, R22, 0x2, R4 ;  /* 0x0000000216147825 */ /* 0x001fca00078e0204 */
[----:B------:R-:W3:Y:S04]  /*7240*/  @!P2 LDG.E.U16 R80, desc[UR24][R20.64] ;  /* 0x000000181450a981 */ /* 0x000ee8000c1e1500 */
[----:B--2---:R0:W-:Y:S04]  /*7250*/  STL [R1+0x4f8], R19 ;  /* 0x0004f81301007387 */ /* 0x0041e80000100800 */
[----:B------:R1:W-:Y:S01]  /*7260*/  STL [R1+0x500], R23 ;  /* 0x0005001701007387 */ /* 0x0003e20000100800 */
[----:B0-----:R-:W-:-:S04]  /*7270*/  IMAD.WIDE R18, R18, 0x2, R6 ;  /* 0x0000000212127825 */ /* 0x001fc800078e0206 */
[----:B-1----:R-:W-:Y:S01]  /*7280*/  IMAD.WIDE R22, R22, 0x2, R6 ;  /* 0x0000000216167825 */ /* 0x002fe200078e0206 */
[----:B------:R-:W2:Y:S04]  /*7290*/  @!P3 LDG.E.U16 R81, desc[UR24][R18.64] ;  /* 0x000000181251b981 */ /* 0x000ea8000c1e1500 */
[----:B------:R-:W2:Y:S04]  /*72a0*/  @!P2 LDG.E.U16 R26, desc[UR24][R22.64] ;  /* 0x00000018161aa981 */ /* 0x000ea8000c1e1500 */
[----:B------:R-:W-:Y:S04]  /*72b0*/  STL [R1+0xa60], R16 ;  /* 0x000a601001007387 */ /* 0x000fe80000100800 */
[----:B------:R-:W-:Y:S04]  /*72c0*/  STL [R1+0xa5c], R17 ;  /* 0x000a5c1101007387 */ /* 0x000fe80000100800 */
[----:B------:R-:W-:Y:S04]  /*72d0*/  STL.64 [R1+0xb58], R16 ;  /* 0x000b581001007387 */ /* 0x000fe80000100a00 */
[----:B------:R-:W-:Y:S04]  /*72e0*/  STL [R1+0xd28], R17 ;  /* 0x000d281101007387 */ /* 0x000fe80000100800 */
[----:B------:R-:W-:Y:S04]  /*72f0*/  STL [R1+0xd0c], R16 ;  /* 0x000d0c1001007387 */ /* 0x000fe80000100800 */
[----:B------:R-:W-:Y:S04]  /*7300*/  STL [R1+0xa68], R18 ;  /* 0x000a681201007387 */ /* 0x000fe80000100800 */
[----:B------:R-:W-:Y:S04]  /*7310*/  STL [R1+0xa64], R19 ;  /* 0x000a641301007387 */ /* 0x000fe80000100800 */
[----:B---3--:R-:W-:Y:S04]  /*7320*/  STL [R1+0x504], R83 ;  /* 0x0005045301007387 */ /* 0x008fe80000100800 */
[----:B------:R-:W-:Y:S04]  /*7330*/  STL.64 [R1+0xb68], R18 ;  /* 0x000b681201007387 */ /* 0x000fe80000100a00 */
[----:B------:R-:W-:Y:S04]  /*7340*/  STL [R1+0xd40], R19 ;  /* 0x000d401301007387 */ /* 0x000fe80000100800 */
[----:B------:R-:W-:Y:S04]  /*7350*/  STL [R1+0xd04], R18 ;  /* 0x000d041201007387 */ /* 0x000fe80000100800 */
[----:B------:R-:W-:Y:S04]  /*7360*/  STL [R1+0xa70], R20 ;  /* 0x000a701401007387 */ /* 0x000fe80000100800 */
[----:B------:R-:W-:Y:S04]  /*7370*/  STL [R1+0xb70], R20 ;  /* 0x000b701401007387 */ /* 0x000fe80000100800 */
[----:B------:R-:W-:Y:S04]  /*7380*/  STL [R1+0xd2c], R20 ;  /* 0x000d2c1401007387 */ /* 0x000fe80000100800 */
[----:B------:R-:W-:Y:S01]  /*7390*/  STL [R1+0xa6c], R21 ;  /* 0x000a6c1501007387 */ /* 0x000fe20000100800 */
[----:B------:R-:W-:-:S03]  /*73a0*/  VIADD R24, R86, 0xffffffe5 ;  /* 0xffffffe556187836 */ /* 0x000fc60000000000 */
[----:B------:R-:W-:Y:S01]  /*73b0*/  STL [R1+0xb74], R21 ;  /* 0x000b741501007387 */ /* 0x000fe20000100800 */
[----:B------:R-:W-:-:S03]  /*73c0*/  PRMT R90, RZ, 0x7610, R90 ;  /* 0x00007610ff5a7816 */ /* 0x000fc6000000005a */
[----:B------:R-:W-:Y:S01]  /*73d0*/  STL [R1+0xd30], R21 ;  /* 0x000d301501007387 */ /* 0x000fe20000100800 */
[----:B------:R-:W-:-:S03]  /*73e0*/  PRMT R91, RZ, 0x7610, R91 ;  /* 0x00007610ff5b7816 */ /* 0x000fc6000000005b */
[----:B------:R-:W-:Y:S01]  /*73f0*/  STL [R1+0xa78], R22 ;  /* 0x000a781601007387 */ /* 0x000fe20000100800 */
[----:B------:R-:W-:-:S03]  /*7400*/  IMAD.WIDE R84, R9, 0x2, R6 ;  /* 0x0000000209547825 */ /* 0x000fc600078e0206 */
[----:B------:R-:W-:Y:S01]  /*7410*/  STL [R1+0xb78], R22 ;  /* 0x000b781601007387 */ /* 0x000fe20000100800 */
[----:B------:R-:W-:-:S03]  /*7420*/  IMAD.WIDE R88, R9, 0x2, R4 ;  /* 0x0000000209587825 */ /* 0x000fc600078e0204 */
[----:B------:R-:W-:Y:S01]  /*7430*/  STL [R1+0xd34], R22 ;  /* 0x000d341601007387 */ /* 0x000fe20000100800 */
[----:B------:R-:W-:-:S03]  /*7440*/  ISETP.GE.U32.AND P2, PT, R24, 0x7fffffa6, PT ;  /* 0x7fffffa61800780c */ /* 0x000fc60003f46070 */
[----:B------:R-:W-:Y:S01]  /*7450*/  STL [R1+0xa74], R23 ;  /* 0x000a741701007387 */ /* 0x000fe20000100800 */
[----:B------:R-:W-:-:S03]  /*7460*/  IMAD.SHL.U32 R24, R9, 0x2, RZ ;  /* 0x0000000209187824 */ /* 0x000fc600078e00ff */
[----:B------:R-:W-:Y:S04]  /*7470*/  STL [R1+0xb7c], R23 ;  /* 0x000b7c1701007387 */ /* 0x000fe80000100800 */
[----:B------:R-:W-:Y:S04]  /*7480*/  STL [R1+0xd38], R23 ;  /* 0x000d381701007387 */ /* 0x000fe80000100800 */
[----:B----4-:R0:W-:Y:S01]  /*7490*/  STL [R1+0x2fc], R82 ;  /* 0x0002fc5201007387 */ /* 0x0101e20000100800 */
[----:B------:R-:W-:-:S03]  /*74a0*/  PRMT R76, RZ, 0x7610, R76 ;  /* 0x00007610ff4c7816 */ /* 0x000fc6000000004c */
[----:B------:R-:W3:Y:S01]  /*74b0*/  @!P1 LDG.E.U16 R90, desc[UR24][R84.64] ;  /* 0x00000018545a9981 */ /* 0x000ee2000c1e1500 */
[----:B------:R-:W-:-:S03]  /*74c0*/  PRMT R77, RZ, 0x7610, R77 ;  /* 0x00007610ff4d7816 */ /* 0x000fc6000000004d */
[----:B------:R-:W4:Y:S01]  /*74d0*/  @!P1 LDG.E.U16 R91, desc[UR24][R88.64] ;  /* 0x00000018585b9981 */ /* 0x000f22000c1e1500 */
[----:B0-----:R-:W-:-:S05]  /*74e0*/  IMAD.WIDE R82, R24, 0x2, R4 ;  /* 0x0000000218527825 */ /* 0x001fca00078e0204 */
[----:B------:R0:W4:Y:S04]  /*74f0*/  @!P4 LDG.E.U16 R77, desc[UR24][R82.64] ;  /* 0x00000018524dc981 */ /* 0x000128000c1e1500 */
[----:B--2---:R-:W-:Y:S04]  /*7500*/  STL [R1+0x538], R26 ;  /* 0x0005381a01007387 */ /* 0x004fe80000100800 */
[----:B------:R-:W-:Y:S04]  /*7510*/  STL [R1+0x540], R81 ;  /* 0x0005405101007387 */ /* 0x000fe80000100800 */
[----:B------:R-:W-:Y:S04]  /*7520*/  STL.64 [R1+0x2a0], R88 ;  /* 0x0002a05801007387 */ /* 0x000fe80000100a00 */
[----:B------:R1:W-:Y:S02]  /*7530*/  STL [R1+0x53c], R80 ;  /* 0x00053c5001007387 */ /* 0x0003e40000100800 */
[----:B-1----:R-:W-:-:S05]  /*7540*/  IMAD.WIDE R80, R24, 0x2, R6 ;  /* 0x0000000218507825 */ /* 0x002fca00078e0206 */
[----:B------:R1:W2:Y:S01]  /*7550*/  @!P4 LDG.E.U16 R76, desc[UR24][R80.64] ;  /* 0x00000018504cc981 */ /* 0x0002a2000c1e1500 */
[----:B------:R-:W-:-:S05]  /*7560*/  VIADD R25, R86, 0xffffffed ;  /* 0xffffffed56197836 */ /* 0x000fca0000000000 */
[----:B------:R-:W-:Y:S01]  /*7570*/  ISETP.GE.U32.AND P3, PT, R25, 0x7fffffae, PT ;  /* 0x7fffffae1900780c */ /* 0x000fe20003f66070 */
[----:B------:R-:W-:Y:S01]  /*7580*/  VIADD R25, R86, 0xffffffd5 ;  /* 0xffffffd556197836 */ /* 0x000fe20000000000 */
[----:B------:R0:W-:Y:S01]  /*7590*/  STL.64 [R1+0x298], R84 ;  /* 0x0002985401007387 */ /* 0x0001e20000100a00 */
[----:B------:R-:W-:-:S03]  /*75a0*/  IMAD R24, R9, 0xa, RZ ;  /* 0x0000000a09187824 */ /* 0x000fc600078e02ff */
[----:B------:R-:W2:Y:S01]  /*75b0*/  LDL.LU.64 R88, [R1+0xea0] ;  /* 0x000ea00001587983 */ /* 0x000ea20000300a00 */
[----:B------:R-:W-:Y:S01]  /*75c0*/  ISETP.GE.U32.AND P4, PT, R25, 0x7fffff96, PT ;  /* 0x7fffff961900780c */ /* 0x000fe20003f86070 */
[----:B------:R-:W-:Y:S01]  /*75d0*/  IMAD R25, R9, 0x12, RZ ;  /* 0x0000001209197824 */ /* 0x000fe200078e02ff */
[----:B------:R-:W-:Y:S01]  /*75e0*/  PRMT R87, RZ, 0x7610, R87 ;  /* 0x00007610ff577816 */ /* 0x000fe20000000057 */
[----:B0-----:R-:W2:Y:S01]  /*75f0*/  LDL.LU.64 R84, [R1+0xe98] ;  /* 0x000e980001547983 */ /* 0x001ea20000300a00 */
[----:B------:R-:W-:-:S03]  /*7600*/  PRMT R78, RZ, 0x7610, R78 ;  /* 0x00007610ff4e7816 */ /* 0x000fc6000000004e */
[----:B------:R0:W-:Y:S01]  /*7610*/  STL.64 [R1+0x290], R82 ;  /* 0x0002905201007387 */ /* 0x0001e20000100a00 */
[----:B------:R-:W-:-:S03]  /*7620*/  PRMT R79, RZ, 0x7610, R79 ;  /* 0x00007610ff4f7816 */ /* 0x000fc6000000004f */
[----:B------:R1:W-:Y:S01]  /*7630*/  STL.64 [R1+0x288], R80 ;  /* 0x0002885001007387 */ /* 0x0003e20000100a00 */
[----:B0-----:R-:W-:-:S04]  /*7640*/  IMAD.WIDE R82, R24, 0x2, R4 ;  /* 0x0000000218527825 */ /* 0x001fc800078e0204 */
[----:B-1----:R-:W-:Y:S01]  /*7650*/  IMAD.WIDE R80, R24, 0x2, R6 ;  /* 0x0000000218507825 */ /* 0x002fe200078e0206 */
[----:B------:R-:W2:Y:S01]  /*7660*/  @!P5 LDG.E.U16 R87, desc[UR24][R82.64] ;  /* 0x000000185257d981 */ /* 0x000ea2000c1e1500 */
[----:B------:R-:W-:-:S03]  /*7670*/  PRMT R29, RZ, 0x7610, R29 ;  /* 0x00007610ff1d7816 */ /* 0x000fc6000000001d */
[----:B------:R-:W2:Y:S04]  /*7680*/  @!P5 LDG.E.U16 R79, desc[UR24][R80.64] ;  /* 0x00000018504fd981 */ /* 0x000ea8000c1e1500 */
[----:B---3--:R-:W-:Y:S04]  /*7690*/  STL [R1+0x4c0], R90 ;  /* 0x0004c05a01007387 */ /* 0x008fe80000100800 */
[----:B----4-:R0:W-:Y:S04]  /*76a0*/  STL [R1+0x4c4], R91 ;  /* 0x0004c45b01007387 */ /* 0x0101e80000100800 */
[----:B------:R-:W-:Y:S01]  /*76b0*/  STL.64 [R1+0x210], R82 ;  /* 0x0002105201007387 */ /* 0x000fe20000100a00 */
[----:B0-----:R-:W-:-:S05]  /*76c0*/  IMAD.WIDE R90, R25, 0x2, R4 ;  /* 0x00000002195a7825 */ /* 0x001fca00078e0204 */
[----:B------:R0:W3:Y:S04]  /*76d0*/  @!P3 LDG.E.U16 R78, desc[UR24][R90.64] ;  /* 0x000000185a4eb981 */ /* 0x0000e8000c1e1500 */
[----:B--2---:R-:W-:Y:S04]  /*76e0*/  STL [R1+0x4e0], R76 ;  /* 0x0004e04c01007387 */ /* 0x004fe80000100800 */
[----:B------:R1:W-:Y:S02]  /*76f0*/  STL [R1+0x4e4], R77 ;  /* 0x0004e44d01007387 */ /* 0x0003e40000100800 */
[----:B-1----:R-:W-:-:S05]  /*7700*/  IMAD.WIDE R76, R25, 0x2, R6 ;  /* 0x00000002194c7825 */ /* 0x002fca00078e0206 */
[----:B------:R1:W2:Y:S01]  /*7710*/  @!P3 LDG.E.U16 R29, desc[UR24][R76.64] ;  /* 0x000000184c1db981 */ /* 0x0002a2000c1e1500 */
[C---:B------:R-:W-:Y:S02]  /*7720*/  VIADD R26, R86.reuse, 0xffffffdd ;  /* 0xffffffdd561a7836 */ /* 0x040fe40000000000 */
[----:B------:R-:W-:-:S03]  /*7730*/  VIADD R24, R86, 0xffffffc5 ;  /* 0xffffffc556187836 */ /* 0x000fc60000000000 */
[----:B------:R-:W-:Y:S01]  /*7740*/  ISETP.GE.U32.AND P1, PT, R26, 0x7fffff9e, PT ;  /* 0x7fffff9e1a00780c */ /* 0x000fe20003f26070 */
[----:B------:R4:W-:Y:S01]  /*7750*/  STL.64 [R1+0x208], R80 ;  /* 0x0002085001007387 */ /* 0x0009e20000100a00 */
[----:B------:R-:W-:Y:S01]  /*7760*/  ISETP.GE.U32.AND P3, PT, R24, 0x7fffff86, PT ;  /* 0x7fffff861800780c */ /* 0x000fe20003f66070 */
[C---:B------:R-:W-:Y:S02]  /*7770*/  IMAD R25, R9.reuse, 0x22, RZ ;  /* 0x0000002209197824 */ /* 0x040fe400078e02ff */
[----:B------:R-:W2:Y:S01]  /*7780*/  LDL.LU.64 R82, [R1+0xe90] ;  /* 0x000e900001527983 */ /* 0x000ea20000300a00 */
[----:B------:R-:W-:Y:S01]  /*7790*/  IMAD R24, R9, 0x1a, RZ ;  /* 0x0000001a09187824 */ /* 0x000fe200078e02ff */
[----:B------:R-:W-:Y:S02]  /*77a0*/  PRMT R72, RZ, 0x7610, R72 ;  /* 0x00007610ff487816 */ /* 0x000fe40000000048 */
[----:B------:R-:W-:Y:S01]  /*77b0*/  PRMT R73, RZ, 0x7610, R73 ;  /* 0x00007610ff497816 */ /* 0x000fe20000000049 */
[----:B----4-:R-:W4:Y:S04]  /*77c0*/  LDL.LU.64 R80, [R1+0xe88] ;  /* 0x000e880001507983 */ /* 0x010f280000300a00 */
[----:B------:R0:W-:Y:S04]  /*77d0*/  STL.64 [R1+0x190], R90 ;  /* 0x0001905a01007387 */ /* 0x0001e80000100a00 */
[----:B------:R1:W-:Y:S01]  /*77e0*/  STL.64 [R1+0x188], R76 ;  /* 0x0001884c01007387 */ /* 0x0003e20000100a00 */
[----:B0-----:R-:W-:-:S04]  /*77f0*/  IMAD.WIDE R90, R25, 0x2, R4 ;  /* 0x00000002195a7825 */ /* 0x001fc800078e0204 */
[----:B-1----:R-:W-:Y:S01]  /*7800*/  IMAD.WIDE R76, R24, 0x2, R6 ;  /* 0x00000002184c7825 */ /* 0x002fe200078e0206 */
[----:B------:R-:W4:Y:S04]  /*7810*/  @!P1 LDG.E.U16 R72, desc[UR24][R90.64] ;  /* 0x000000185a489981 */ /* 0x000f28000c1e1500 */
[----:B------:R-:W4:Y:S04]  /*7820*/  @!P2 LDG.E.U16 R73, desc[UR24][R76.64] ;  /* 0x000000184c49a981 */ /* 0x000f28000c1e1500 */
[----:B------:R0:W-:Y:S01]  /*7830*/  STL [R1+0x554], R87 ;  /* 0x0005545701007387 */ /* 0x0001e20000100800 */
[----:B------:R-:W-:Y:S01]  /*7840*/  PRMT R27, RZ, 0x7610, R27 ;  /* 0x00007610ff1b7816 */ /* 0x000fe2000000001b */
[----:B0-----:R-:W-:-:S02]  /*7850*/  IMAD.MOV.U32 R87, RZ, RZ, R28 ;  /* 0x000000ffff577224 */ /* 0x001fc400078e001c */
[----:B---3--:R-:W-:Y:S04]  /*7860*/  STL [R1+0x548], R78 ;  /* 0x0005484e01007387 */ /* 0x008fe80000100800 */
[----:B------:R0:W-:Y:S02]  /*7870*/  STL [R1+0x54c], R79 ;  /* 0x00054c4f01007387 */ /* 0x0001e40000100800 */
[----:B0-----:R-:W-:-:S05]  /*7880*/  IMAD.WIDE R78, R24, 0x2, R4 ;  /* 0x00000002184e7825 */ /* 0x001fca00078e0204 */
[----:B------:R-:W-:Y:S04]  /*7890*/  STL.64 [R1+0x110], R78 ;  /* 0x0001104e01007387 */ /* 0x000fe80000100a00 */
[----:B--2---:R0:W-:Y:S02]  /*78a0*/  STL [R1+0x544], R29 ;  /* 0x0005441d01007387 */ /* 0x0041e40000100800 */
[----:B0-----:R-:W-:-:S05]  /*78b0*/  IMAD.WIDE R28, R25, 0x2, R6 ;  /* 0x00000002191c7825 */ /* 0x001fca00078e0206 */
[----:B------:R-:W2:Y:S01]  /*78c0*/  @!P1 LDG.E.U16 R27, desc[UR24][R28.64] ;  /* 0x000000181c1b9981 */ /* 0x000ea2000c1e1500 */
[----:B------:R-:W-:Y:S01]  /*78d0*/  PRMT R75, RZ, 0x7610, R75 ;  /* 0x00007610ff4b7816 */ /* 0x000fe2000000004b */
[----:B------:R-:W-:Y:S02]  /*78e0*/  VIADD R24, R86, 0xfffffff4 ;  /* 0xfffffff456187836 */ /* 0x000fe40000000000 */
[----:B------:R0:W-:Y:S03]  /*78f0*/  STL.64 [R1+0x108], R76 ;  /* 0x0001084c01007387 */ /* 0x0001e60000100a00 */
[----:B------:R-:W-:Y:S01]  /*7900*/  ISETP.GE.U32.AND P1, PT, R24, 0x7fffffb5, PT ;  /* 0x7fffffb51800780c */ /* 0x000fe20003f26070 */
[----:B------:R-:W3:Y:S01]  /*7910*/  @!P2 LDG.E.U16 R75, desc[UR24][R78.64] ;  /* 0x000000184e4ba981 */ /* 0x000ee2000c1e1500 */
[----:B------:R-:W-:Y:S01]  /*7920*/  IMAD R24, R9, 0x2a, RZ ;  /* 0x0000002a09187824 */ /* 0x000fe200078e02ff */
[----:B------:R-:W-:Y:S01]  /*7930*/  PRMT R74, RZ, 0x7610, R74 ;  /* 0x00007610ff4a7816 */ /* 0x000fe2000000004a */
[----:B------:R-:W-:Y:S01]  /*7940*/  VIADD R26, R86, 0xffffffcd ;  /* 0xffffffcd561a7836 */ /* 0x000fe20000000000 */
[----:B------:R-:W-:Y:S01]  /*7950*/  PRMT R71, RZ, 0x7610, R71 ;  /* 0x00007610ff477816 */ /* 0x000fe20000000047 */
[----:B------:R-:W3:Y:S04]  /*7960*/  LDL.LU.64 R78, [R1+0xe80] ;  /* 0x000e8000014e7983 */ /* 0x000ee80000300a00 */
[----:B0-----:R-:W3:Y:S04]  /*7970*/  LDL.LU.64 R76, [R1+0xe78] ;  /* 0x000e7800014c7983 */ /* 0x001ee80000300a00 */
[----:B------:R0:W-:Y:S04]  /*7980*/  STL.64 [R1+0x90], R90 ;  /* 0x0000905a01007387 */ /* 0x0001e80000100a00 */
[----:B------:R-:W-:Y:S04]  /*7990*/  STL.64 [R1+0x88], R28 ;  /* 0x0000881c01007387 */ /* 0x000fe80000100a00 */
[----:B----4-:R-:W-:Y:S01]  /*79a0*/  STL [R1+0x57c], R72 ;  /* 0x00057c4801007387 */ /* 0x010fe20000100800 */
[----:B0-----:R-:W-:-:S03]  /*79b0*/  IMAD.WIDE R90, R24, 0x2, R4 ;  /* 0x00000002185a7825 */ /* 0x001fc600078e0204 */
[----:B------:R0:W-:Y:S01]  /*79c0*/  STL [R1+0x318], R73 ;  /* 0x0003184901007387 */ /* 0x0001e20000100800 */
[----:B------:R-:W-:Y:S01]  /*79d0*/  ISETP.GE.U32.AND P5, PT, R26, 0x7fffff8e, PT ;  /* 0x7fffff8e1a00780c */ /* 0x000fe20003fa6070 */
[----:B------:R-:W-:Y:S02]  /*79e0*/  VIADD R26, R86, 0xfffffffc ;  /* 0xfffffffc561a7836 */ /* 0x000fe40000000000 */
[----:B------:R-:W4:Y:S01]  /*79f0*/  @!P4 LDG.E.U16 R74, desc[UR24][R90.64] ;  /* 0x000000185a4ac981 */ /* 0x000f22000c1e1500 */
[----:B0-----:R-:W-:-:S05]  /*7a00*/  IMAD.WIDE R72, R24, 0x2, R6 ;  /* 0x0000000218487825 */ /* 0x001fca00078e0206 */
[----:B------:R-:W4:Y:S01]  /*7a10*/  @!P4 LDG.E.U16 R71, desc[UR24][R72.64] ;  /* 0x000000184847c981 */ /* 0x000f22000c1e1500 */
[----:B------:R-:W-:Y:S01]  /*7a20*/  ISETP.GE.U32.AND P2, PT, R26, 0x7fffffbd, PT ;  /* 0x7fffffbd1a00780c */ /* 0x000fe20003f46070 */
[----:B------:R-:W-:Y:S01]  /*7a30*/  IMAD R26, R9, 0x32, RZ ;  /* 0x00000032091a7824 */ /* 0x000fe200078e02ff */
[----:B------:R-:W-:Y:S01]  /*7a40*/  PRMT R67, RZ, 0x7610, R67 ;  /* 0x00007610ff437816 */ /* 0x000fe20000000043 */
[----:B------:R-:W-:Y:S01]  /*7a50*/  STL.64 [R1+0x10], R90 ;  /* 0x0000105a01007387 */ /* 0x000fe20000100a00 */
[----:B------:R-:W-:Y:S01]  /*7a60*/  PRMT R66, RZ, 0x7610, R66 ;  /* 0x00007610ff427816 */ /* 0x000fe20000000042 */
[----:B------:R-:W-:-:S05]  /*7a70*/  IMAD.WIDE R24, R26, 0x2, R4 ;  /* 0x000000021a187825 */ /* 0x000fca00078e0204 */
[----:B------:R-:W4:Y:S04]  /*7a80*/  @!P5 LDG.E.U16 R67, desc[UR24][R24.64] ;  /* 0x000000181843d981 */ /* 0x000f28000c1e1500 */
[----:B--2---:R0:W-:Y:S02]  /*7a90*/  STL [R1+0x578], R27 ;  /* 0x0005781b01007387 */ /* 0x0041e40000100800 */
[----:B0-----:R-:W-:-:S05]  /*7aa0*/  IMAD.WIDE R26, R26, 0x2, R6 ;  /* 0x000000021a1a7825 */ /* 0x001fca00078e0206 */
[----:B------:R-:W2:Y:S04]  /*7ab0*/  @!P5 LDG.E.U16 R66, desc[UR24][R26.64] ;  /* 0x000000181a42d981 */ /* 0x000ea8000c1e1500 */
[----:B------:R-:W-:Y:S04]  /*7ac0*/  STL.64 [R1+0x8], R72 ;  /* 0x0000084801007387 */ /* 0x000fe80000100a00 */
[----:B------:R-:W-:Y:S04]  /*7ad0*/  STL [R1+0xa80], R24 ;  /* 0x000a801801007387 */ /* 0x000fe80000100800 */
[----:B------:R-:W-:Y:S04]  /*7ae0*/  STL [R1+0xb80], R24 ;  /* 0x000b801801007387 */ /* 0x000fe80000100800 */
[----:B---3--:R-:W-:Y:S04]  /*7af0*/  STL [R1+0x31c], R75 ;  /* 0x00031c4b01007387 */ /* 0x008fe80000100800 */
[----:B------:R-:W-:Y:S04]  /*7b00*/  STL [R1+0xd3c], R24 ;  /* 0x000d3c1801007387 */ /* 0x000fe80000100800 */
[----:B------:R-:W-:Y:S01]  /*7b10*/  STL [R1+0xa7c], R25 ;  /* 0x000a7c1901007387 */ /* 0x000fe20000100800 */
[----:B------:R-:W-:-:S03]  /*7b20*/  VIADD R29, R86, 0xffffffec ;  /* 0xffffffec561d7836 */ /* 0x000fc60000000000 */
[----:B------:R-:W-:Y:S01]  /*7b30*/  STL [R1+0xb84], R25 ;  /* 0x000b841901007387 */ /* 0x000fe20000100800 */
[----:B------:R-:W-:-:S03]  /*7b40*/  VIADD R28, R86, 0xffffffe4 ;  /* 0xffffffe4561c7836 */ /* 0x000fc60000000000 */
[----:B------:R-:W-:Y:S04]  /*7b50*/  STL [R1+0xd44], R25 ;  /* 0x000d441901007387 */ /* 0x000fe80000100800 */
[----:B----4-:R-:W-:Y:S04]  /*7b60*/  STL [R1+0x4f4], R74 ;  /* 0x0004f44a01007387 */ /* 0x010fe80000100800 */
[----:B------:R0:W-:Y:S01]  /*7b70*/  STL [R1+0x4f0], R71 ;  /* 0x0004f04701007387 */ /* 0x0001e20000100800 */
[----:B------:R-:W-:Y:S02]  /*7b80*/  ISETP.GE.U32.AND P4, PT, R29, 0x7fffffad, PT ;  /* 0x7fffffad1d00780c */ /* 0x000fe40003f86070 */
[----:B------:R-:W-:-:S02]  /*7b90*/  ISETP.GE.U32.AND P5, PT, R28, 0x7fffffa5, PT ;  /* 0x7fffffa51c00780c */ /* 0x000fc40003fa6070 */
[----:B------:R-:W-:Y:S01]  /*7ba0*/  PRMT R70, RZ, 0x7610, R70 ;  /* 0x00007610ff467816 */ /* 0x000fe20000000046 */
[----:B0-----:R-:W-:Y:S02]  /*7bb0*/  IMAD.MOV.U32 R71, RZ, RZ, R30 ;  /* 0x000000ffff477224 */ /* 0x001fe400078e001e */
[C---:B------:R-:W-:Y:S01]  /*7bc0*/  IMAD R30, R9.reuse, 0x3a, RZ ;  /* 0x0000003a091e7824 */ /* 0x040fe200078e02ff */
[----:B------:R-:W-:Y:S01]  /*7bd0*/  PRMT R69, RZ, 0x7610, R69 ;  /* 0x00007610ff457816 */ /* 0x000fe20000000045 */
[----:B------:R-:W-:Y:S02]  /*7be0*/  IMAD.MOV.U32 R72, RZ, RZ, R31 ;  /* 0x000000ffff487224 */ /* 0x000fe400078e001f */
[C---:B------:R-:W-:Y:S01]  /*7bf0*/  IMAD.WIDE R28, R30.reuse, 0x2, R4 ;  /* 0x000000021e1c7825 */ /* 0x040fe200078e0204 */
[----:B------:R-:W-:Y:S03]  /*7c00*/  STL [R1+0xa88], R26 ;  /* 0x000a881a01007387 */ /* 0x000fe60000100800 */
[----:B------:R-:W-:Y:S01]  /*7c10*/  IMAD.WIDE R30, R30, 0x2, R6 ;  /* 0x000000021e1e7825 */ /* 0x000fe200078e0206 */
[----:B------:R-:W-:Y:S03]  /*7c20*/  STL [R1+0xb88], R26 ;  /* 0x000b881a01007387 */ /* 0x000fe60000100800 */
[----:B------:R-:W-:Y:S01]  /*7c30*/  IMAD.MOV.U32 R73, RZ, RZ, R32 ;  /* 0x000000ffff497224 */ /* 0x000fe200078e0020 */
[----:B------:R-:W-:Y:S01]  /*7c40*/  STL [R1+0xd48], R26 ;  /* 0x000d481a01007387 */ /* 0x000fe20000100800 */
[----:B------:R-:W-:-:S03]  /*7c50*/  IMAD R32, R9, 0x3, RZ ;  /* 0x0000000309207824 */ /* 0x000fc600078e02ff */
[----:B------:R-:W3:Y:S04]  /*7c60*/  @!P3 LDG.E.U16 R70, desc[UR24][R28.64] ;  /* 0x000000181c46b981 */ /* 0x000ee8000c1e1500 */
[----:B------:R-:W-:Y:S01]  /*7c70*/  STL [R1+0xa84], R27 ;  /* 0x000a841b01007387 */ /* 0x000fe20000100800 */
[----:B------:R-:W-:-:S03]  /*7c80*/  PRMT R20, RZ, 0x7610, R20 ;  /* 0x00007610ff147816 */ /* 0x000fc60000000014 */
[----:B------:R-:W-:Y:S01]  /*7c90*/  STL [R1+0xb8c], R27 ;  /* 0x000b8c1b01007387 */ /* 0x000fe20000100800 */
[----:B------:R-:W-:-:S03]  /*7ca0*/  PRMT R21, RZ, 0x7610, R21 ;  /* 0x00007610ff157816 */ /* 0x000fc60000000015 */
[----:B------:R-:W-:Y:S04]  /*7cb0*/  STL [R1+0xd4c], R27 ;  /* 0x000d4c1b01007387 */ /* 0x000fe80000100800 */
[----:B------:R-:W4:Y:S01]  /*7cc0*/  @!P3 LDG.E.U16 R69, desc[UR24][R30.64] ;  /* 0x000000181e45b981 */ /* 0x000f22000c1e1500 */
[----:B------:R-:W-:-:S03]  /*7cd0*/  IMAD.WIDE R90, R32, 0x2, R4 ;  /* 0x00000002205a7825 */ /* 0x000fc600078e0204 */
[----:B------:R-:W-:Y:S04]  /*7ce0*/  STL [R1+0x4ec], R67 ;  /* 0x0004ec4301007387 */ /* 0x000fe80000100800 */
[----:B------:R0:W4:Y:S04]  /*7cf0*/  @!P2 LDG.E.U16 R21, desc[UR24][R90.64] ;  /* 0x000000185a15a981 */ /* 0x000128000c1e1500 */
[----:B--2---:R1:W-:Y:S02]  /*7d00*/  STL [R1+0x4e8], R66 ;  /* 0x0004e84201007387 */ /* 0x0043e40000100800 */
[----:B-1----:R-:W-:-:S05]  /*7d10*/  IMAD.WIDE R66, R32, 0x2, R6 ;  /* 0x0000000220427825 */ /* 0x002fca00078e0206 */
[----:B------:R1:W2:Y:S04]  /*7d20*/  @!P2 LDG.E.U16 R20, desc[UR24][R66.64] ;  /* 0x000000184214a981 */ /* 0x0002a8000c1e1500 */
[----:B------:R-:W-:Y:S04]  /*7d30*/  STL [R1+0xa90], R28 ;  /* 0x000a901c01007387 */ /* 0x000fe80000100800 */
[----:B------:R-:W-:Y:S04]  /*7d40*/  STL.64 [R1+0x280], R90 ;  /* 0x0002805a01007387 */ /* 0x000fe80000100a00 */
[----:B------:R-:W-:Y:S04]  /*7d50*/  STL [R1+0xb90], R28 ;  /* 0x000b901c01007387 */ /* 0x000fe80000100800 */
[----:B------:R-:W-:Y:S04]  /*7d60*/  STL.64 [R1+0x278], R66 ;  /* 0x0002784201007387 */ /* 0x000fe80000100a00 */
[----:B------:R-:W-:Y:S04]  /*7d70*/  STL [R1+0xd50], R28 ;  /* 0x000d501c01007387 */ /* 0x000fe80000100800 */
[----:B------:R-:W-:Y:S04]  /*7d80*/  STL [R1+0xa8c], R29 ;  /* 0x000a8c1d01007387 */ /* 0x000fe80000100800 */
[----:B------:R-:W-:Y:S04]  /*7d90*/  STL [R1+0xb94], R29 ;  /* 0x000b941d01007387 */ /* 0x000fe80000100800 */
[----:B------:R-:W-:Y:S04]  /*7da0*/  STL [R1+0xd54], R29 ;  /* 0x000d541d01007387 */ /* 0x000fe80000100800 */
[----:B------:R-:W-:Y:S04]  /*7db0*/  STL [R1+0xa98], R30 ;  /* 0x000a981e01007387 */ /* 0x000fe80000100800 */
[----:B------:R-:W-:Y:S04]  /*7dc0*/  STL [R1+0xb98], R30 ;  /* 0x000b981e01007387 */ /* 0x000fe80000100800 */
[----:B------:R-:W-:Y:S01]  /*7dd0*/  STL [R1+0xd5c], R30 ;  /* 0x000d5c1e01007387 */ /* 0x000fe20000100800 */
[----:B------:R-:W-:-:S03]  /*7de0*/  IMAD.MOV.U32 R75, RZ, RZ, R87 ;  /* 0x000000ffff4b7224 */ /* 0x000fc600078e0057 */
[----:B------:R-:W-:Y:S01]  /*7df0*/  STL [R1+0xa94], R31 ;  /* 0x000a941f01007387 */ /* 0x000fe20000100800 */
[----:B------:R-:W-:-:S03]  /*7e00*/  IMAD.MOV.U32 R74, RZ, RZ, R34 ;  /* 0x000000ffff4a7224 */ /* 0x000fc600078e0022 */
[----:B------:R-:W-:Y:S01]  /*7e10*/  STL [R1+0xb9c], R31 ;  /* 0x000b9c1f01007387 */ /* 0x000fe20000100800 */
[----:B------:R-:W-:-:S03]  /*7e20*/  IMAD R32, R9, 0xb, RZ ;  /* 0x0000000b09207824 */ /* 0x000fc600078e02ff */
[----:B------:R-:W-:Y:S01]  /*7e30*/  STL [R1+0xd60], R31 ;  /* 0x000d601f01007387 */ /* 0x000fe20000100800 */
[----:B------:R-:W-:-:S03]  /*7e40*/  IMAD.MOV.U32 R87, RZ, RZ, R33 ;  /* 0x000000ffff577224 */ /* 0x000fc600078e0021 */
[----:B---3--:R3:W-:Y:S01]  /*7e50*/  STL [R1+0x534], R70 ;  /* 0x0005344601007387 */ /* 0x0087e20000100800 */
[----:B------:R-:W-:Y:S02]  /*7e60*/  VIADD R33, R86, 0xffffffd4 ;  /* 0xffffffd456217836 */ /* 0x000fe40000000000 */
[----:B---3--:R-:W-:Y:S01]  /*7e70*/  IMAD.MOV.U32 R70, RZ, RZ, R71 ;  /* 0x000000ffff467224 */ /* 0x008fe200078e0047 */
[----:B----4-:R3:W-:Y:S01]  /*7e80*/  STL [R1+0x530], R69 ;  /* 0x0005304501007387 */ /* 0x0107e20000100800 */
[----:B------:R-:W-:Y:S02]  /*7e90*/  IMAD.MOV.U32 R71, RZ, RZ, R72 ;  /* 0x000000ffff477224 */ /* 0x000fe400078e0048 */
[----:B------:R-:W-:Y:S02]  /*7ea0*/  IMAD.MOV.U32 R72, RZ, RZ, R73 ;  /* 0x000000ffff487224 */ /* 0x000fe400078e0049 */
[----:B------:R-:W-:Y:S01]  /*7eb0*/  IMAD.MOV.U32 R73, RZ, RZ, R75 ;  /* 0x000000ffff497224 */ /* 0x000fe200078e004b */
[----:B------:R-:W-:Y:S01]  /*7ec0*/  ISETP.GE.U32.AND P2, PT, R33, 0x7fffff95, PT ;  /* 0x7fffff952100780c */ /* 0x000fe20003f46070 */
[----:B---3--:R-:W-:-:S02]  /*7ed0*/  IMAD.MOV.U32 R69, RZ, RZ, R74 ;  /* 0x000000ffff457224 */ /* 0x008fc400078e004a */
[----:B------:R-:W-:Y:S01]  /*7ee0*/  IMAD.WIDE R74, R32, 0x2, R4 ;  /* 0x00000002204a7825 */ /* 0x000fe200078e0204 */
[----:B------:R-:W-:-:S03]  /*7ef0*/  PRMT R0, RZ, 0x7610, R0 ;  /* 0x00007610ff007816 */ /* 0x000fc60000000000 */
[----:B------:R-:W-:Y:S01]  /*7f00*/  IMAD R33, R9, 0x13, RZ ;  /* 0x0000001309217824 */ /* 0x000fe200078e02ff */
[----:B------:R-:W-:Y:S01]  /*7f10*/  STL.64 [R1+0x200], R74 ;  /* 0x0002004a01007387 */ /* 0x000fe20000100a00 */
[----:B------:R-:W-:Y:S01]  /*7f20*/  PRMT R24, RZ, 0x7610, R24 ;  /* 0x00007610ff187816 */ /* 0x000fe20000000018 */
[----:B0-----:R-:W-:Y:S01]  /*7f30*/  IMAD.WIDE R90, R32, 0x2, R6 ;  /* 0x00000002205a7825 */ /* 0x001fe200078e0206 */
[----:B------:R-:W-:-:S03]  /*7f40*/  PRMT R25, RZ, 0x7610, R25 ;  /* 0x00007610ff197816 */ /* 0x000fc60000000019 */
[----:B-1----:R-:W-:-:S03]  /*7f50*/  IMAD.WIDE R66, R33, 0x2, R4 ;  /* 0x0000000221427825 */ /* 0x002fc600078e0204 */
[----:B------:R0:W3:Y:S04]  /*7f60*/  @!P1 LDG.E.U16 R25, desc[UR24][R90.64] ;  /* 0x000000185a199981 */ /* 0x0000e8000c1e1500 */
[----:B------:R1:W4:Y:S01]  /*7f70*/  @!P4 LDG.E.U16 R24, desc[UR24][R66.64] ;  /* 0x000000184218c981 */ /* 0x000322000c1e1500 */
[----:B------:R-:W-:-:S06]  /*7f80*/  PRMT R68, RZ, 0x7610, R68 ;  /* 0x00007610ff447816 */ /* 0x000fcc0000000044 */
[----:B------:R-:W3:Y:S04]  /*7f90*/  @!P1 LDG.E.U16 R68, desc[UR24][R74.64] ;  /* 0x000000184a449981 */ /* 0x000ee8000c1e1500 */
[----:B--2---:R-:W-:Y:S04]  /*7fa0*/  STL [R1+0x56c], R20 ;  /* 0x00056c1401007387 */ /* 0x004fe80000100800 */
[----:B------:R2:W-:Y:S02]  /*7fb0*/  STL [R1+0x570], R21 ;  /* 0x0005701501007387 */ /* 0x0005e40000100800 */
[----:B--2---:R-:W-:-:S05]  /*7fc0*/  IMAD.WIDE R20, R33, 0x2, R6 ;  /* 0x0000000221147825 */ /* 0x004fca00078e0206 */
[----:B------:R2:W3:Y:S01]  /*7fd0*/  @!P4 LDG.E.U16 R0, desc[UR24][R20.64] ;  /* 0x000000181400c981 */ /* 0x0004e2000c1e1500 */
[C---:B------:R-:W-:Y:S02]  /*7fe0*/  VIADD R34, R86.reuse, 0xffffffdc ;  /* 0xffffffdc56227836 */ /* 0x040fe40000000000 */
[----:B------:R-:W-:Y:S01]  /*7ff0*/  VIADD R32, R86, 0xffffffc4 ;  /* 0xffffffc456207836 */ /* 0x000fe20000000000 */
[----:B------:R0:W-:Y:S02]  /*8000*/  STL.64 [R1+0x1f8], R90 ;  /* 0x0001f85a01007387 */ /* 0x0001e40000100a00 */
[----:B------:R-:W-:Y:S02]  /*8010*/  ISETP.GE.U32.AND P3, PT, R34, 0x7fffff9d, PT ;  /* 0x7fffff9d2200780c */ /* 0x000fe40003f66070 */
[----:B------:R-:W-:Y:S01]  /*8020*/  ISETP.GE.U32.AND P4, PT, R32, 0x7fffff85, PT ;  /* 0x7fffff852000780c */ /* 0x000fe20003f86070 */
[----:B------:R-:W4:Y:S01]  /*8030*/  LDL.LU.64 R74, [R1+0xe70] ;  /* 0x000e7000014a7983 */ /* 0x000f220000300a00 */
[----:B------:R-:W-:-:S02]  /*8040*/  IMAD R32, R9, 0x1b, RZ ;  /* 0x0000001b09207824 */ /* 0x000fc400078e02ff */
[----:B------:R-:W-:Y:S01]  /*8050*/  IMAD R33, R9, 0x23, RZ ;  /* 0x0000002309217824 */ /* 0x000fe200078e02ff */
[----:B------:R1:W-:Y:S01]  /*8060*/  STL.64 [R1+0x180], R66 ;  /* 0x0001804201007387 */ /* 0x0003e20000100a00 */
[----:B------:R-:W-:Y:S01]  /*8070*/  VIADD R34, R86, 0xffffffcc ;  /* 0xffffffcc56227836 */ /* 0x000fe20000000000 */
[----:B------:R-:W-:Y:S02]  /*8080*/  PRMT R17, RZ, 0x7610, R17 ;  /* 0x00007610ff117816 */ /* 0x000fe40000000011 */
[----:B------:R2:W-:Y:S01]  /*8090*/  STL.64 [R1+0x178], R20 ;  /* 0x0001781401007387 */ /* 0x0005e20000100a00 */
[----:B------:R-:W-:Y:S01]  /*80a0*/  PRMT R3, RZ, 0x7610, R3 ;  /* 0x00007610ff037816 */ /* 0x000fe20000000003 */
[C---:B0-----:R-:W-:Y:S01]  /*80b0*/  IMAD.WIDE R90, R32.reuse, 0x2, R4 ;  /* 0x00000002205a7825 */ /* 0x041fe200078e0204 */
[----:B------:R-:W-:Y:S02]  /*80c0*/  PRMT R11, RZ, 0x7610, R11 ;  /* 0x00007610ff0b7816 */ /* 0x000fe4000000000b */
[----:B------:R-:W-:Y:S01]  /*80d0*/  PRMT R29, RZ, 0x7610, R29 ;  /* 0x00007610ff1d7816 */ /* 0x000fe2000000001d */
[----:B-1----:R-:W-:Y:S01]  /*80e0*/  IMAD.WIDE R66, R32, 0x2, R6 ;  /* 0x0000000220427825 */ /* 0x002fe200078e0206 */
[----:B------:R-:W-:-:S04]  /*80f0*/  ISETP.GE.U32.AND P1, PT, R34, 0x7fffff8d, PT ;  /* 0x7fffff8d2200780c */ /* 0x000fc80003f26070 */
[----:B------:R-:W4:Y:S01]  /*8100*/  @!P5 LDG.E.U16 R29, desc[UR24][R90.64] ;  /* 0x000000185a1dd981 */ /* 0x000f22000c1e1500 */
[----:B--2---:R-:W-:-:S03]  /*8110*/  IMAD.WIDE R20, R33, 0x2, R6 ;  /* 0x0000000221147825 */ /* 0x004fc600078e0206 */
[----:B------:R0:W2:Y:S01]  /*8120*/  @!P5 LDG.E.U16 R17, desc[UR24][R66.64] ;  /* 0x000000184211d981 */ /* 0x0000a2000c1e1500 */
[C---:B------:R-:W-:Y:S02]  /*8130*/  VIADD R32, R86.reuse, 0xfffffff3 ;  /* 0xfffffff356207836 */ /* 0x040fe40000000000 */
[----:B------:R-:W-:Y:S01]  /*8140*/  VIADD R34, R86, 0xfffffffb ;  /* 0xfffffffb56227836 */ /* 0x000fe20000000000 */
[----:B------:R1:W2:Y:S01]  /*8150*/  @!P3 LDG.E.U16 R3, desc[UR24][R20.64] ;  /* 0x000000181403b981 */ /* 0x0002a2000c1e1500 */
[----:B------:R-:W-:Y:S02]  /*8160*/  PRMT R2, RZ, 0x7610, R2 ;  /* 0x00007610ff027816 */ /* 0x000fe40000000002 */
[----:B------:R-:W-:Y:S02]  /*8170*/  PRMT R10, RZ, 0x7610, R10 ;  /* 0x00007610ff0a7816 */ /* 0x000fe4000000000a */
[----:B------:R-:W-:Y:S02]  /*8180*/  ISETP.GE.U32.AND P5, PT, R34, 0x7fffffbc, PT ;  /* 0x7fffffbc2200780c */ /* 0x000fe40003fa6070 */
[----:B------:R-:W-:Y:S01]  /*8190*/  PRMT R8, RZ, 0x7610, R8 ;  /* 0x00007610ff087816 */ /* 0x000fe20000000008 */
[----:B---3--:R-:W-:Y:S04]  /*81a0*/  STL [R1+0xd64], R0 ;  /* 0x000d640001007387 */ /* 0x008fe80000100800 */
[----:B----4-:R-:W-:Y:S04]  /*81b0*/  STL [R1+0x4d0], R24 ;  /* 0x0004d01801007387 */ /* 0x010fe80000100800 */
[----:B------:R3:W-:Y:S04]  /*81c0*/  STL [R1+0x4d4], R25 ;  /* 0x0004d41901007387 */ /* 0x0007e80000100800 */
[----:B------:R-:W-:Y:S01]  /*81d0*/  STL.64 [R1+0x100], R90 ;  /* 0x0001005a01007387 */ /* 0x000fe20000100a00 */
[----:B---3--:R-:W-:-:S03]  /*81e0*/  IMAD.WIDE R24, R33, 0x2, R4 ;  /* 0x0000000221187825 */ /* 0x008fc600078e0204 */
[----:B------:R0:W-:Y:S04]  /*81f0*/  STL.64 [R1+0xf8], R66 ;  /* 0x0000f84201007387 */ /* 0x0001e80000100a00 */
[----:B------:R-:W3:Y:S01]  /*8200*/  @!P3 LDG.E.U16 R11, desc[UR24][R24.64] ;  /* 0x00000018180bb981 */ /* 0x000ee2000c1e1500 */
[----:B------:R-:W-:Y:S01]  /*8210*/  ISETP.GE.U32.AND P3, PT, R32, 0x7fffffb4, PT ;  /* 0x7fffffb42000780c */ /* 0x000fe20003f66070 */
[----:B------:R-:W-:Y:S02]  /*8220*/  IMAD R32, R9, 0x2b, RZ ;  /* 0x0000002b09207824 */ /* 0x000fe400078e02ff */
[----:B------:R-:W-:Y:S01]  /*8230*/  STL.64 [R1+0x80], R24 ;  /* 0x0000801801007387 */ /* 0x000fe20000100a00 */
[----:B0-----:R-:W-:-:S03]  /*8240*/  IMAD.MOV.U32 R67, RZ, RZ, R36 ;  /* 0x000000ffff437224 */ /* 0x001fc600078e0024 */
[----:B------:R1:W-:Y:S01]  /*8250*/  STL.64 [R1+0x78], R20 ;  /* 0x0000781401007387 */ /* 0x0003e20000100a00 */
[----:B------:R-:W-:-:S03]  /*8260*/  IMAD R36, R9, 0x33, RZ ;  /* 0x0000003309247824 */ /* 0x000fc600078e02ff */
[----:B------:R0:W-:Y:S01]  /*8270*/  STL [R1+0x4dc], R68 ;  /* 0x0004dc4401007387 */ /* 0x0001e20000100800 */
[----:B-1----:R-:W-:-:S04]  /*8280*/  IMAD.WIDE R20, R32, 0x2, R4 ;  /* 0x0000000220147825 */ /* 0x002fc800078e0204 */
[----:B0-----:R-:W-:Y:S01]  /*8290*/  IMAD.MOV.U32 R68, RZ, RZ, R35 ;  /* 0x000000ffff447224 */ /* 0x001fe200078e0023 */
[----:B------:R-:W4:Y:S01]  /*82a0*/  @!P2 LDG.E.U16 R10, desc[UR24][R20.64] ;  /* 0x00000018140aa981 */ /* 0x000f22000c1e1500 */
[----:B------:R-:W-:-:S04]  /*82b0*/  IMAD.WIDE R34, R36, 0x2, R4 ;  /* 0x0000000224227825 */ /* 0x000fc800078e0204 */
[----:B------:R-:W-:Y:S01]  /*82c0*/  IMAD.WIDE R32, R32, 0x2, R6 ;  /* 0x0000000220207825 */ /* 0x000fe200078e0206 */
[----:B------:R-:W4:Y:S04]  /*82d0*/  @!P1 LDG.E.U16 R2, desc[UR24][R34.64] ;  /* 0x0000001822029981 */ /* 0x000f28000c1e1500 */
[----:B------:R-:W4:Y:S01]  /*82e0*/  @!P2 LDG.E.U16 R8, desc[UR24][R32.64] ;  /* 0x000000182008a981 */ /* 0x000f22000c1e1500 */
[----:B------:R-:W-:Y:S01]  /*82f0*/  IMAD.MOV.U32 R66, RZ, RZ, R37 ;  /* 0x000000ffff427224 */ /* 0x000fe200078e0025 */
[----:B------:R-:W-:Y:S01]  /*8300*/  PRMT R16, RZ, 0x7610, R16 ;  /* 0x00007610ff107816 */ /* 0x000fe20000000010 */
[----:B------:R-:W-:Y:S01]  /*8310*/  IMAD.WIDE R36, R36, 0x2, R6 ;  /* 0x0000000224247825 */ /* 0x000fe200078e0206 */
[----:B--2---:R0:W-:Y:S04]  /*8320*/  STL [R1+0x510], R3 ;  /* 0x0005100301007387 */ /* 0x0041e80000100800 */
[----:B------:R-:W-:Y:S04]  /*8330*/  STL.64 [R1], R20 ;  /* 0x0000001401007387 */ /* 0x000fe80000100a00 */
[----:B------:R-:W-:Y:S04]  /*8340*/  STL [R1+0x51c], R29 ;  /* 0x00051c1d01007387 */ /* 0x000fe80000100800 */
[----:B------:R-:W-:Y:S04]  /*8350*/  STL [R1+0x518], R17 ;  /* 0x0005181101007387 */ /* 0x000fe80000100800 */
[----:B------:R-:W-:Y:S04]  /*8360*/  STL [R1+0xaa0], R32 ;  /* 0x000aa02001007387 */ /* 0x000fe80000100800 */
[----:B------:R-:W2:Y:S04]  /*8370*/  @!P1 LDG.E.U16 R16, desc[UR24][R36.64] ;  /* 0x0000001824109981 */ /* 0x000ea8000c1e1500 */
[----:B------:R-:W-:Y:S01]  /*8380*/  STL [R1+0xba0], R32 ;  /* 0x000ba02001007387 */ /* 0x000fe20000100800 */
[----:B0-----:R-:W-:-:S02]  /*8390*/  IMAD.MOV.U32 R3, RZ, RZ, R39 ;  /* 0x000000ffff037224 */ /* 0x001fc400078e0027 */
[----:B------:R-:W-:Y:S02]  /*83a0*/  IMAD.MOV.U32 R90, RZ, RZ, R38 ;  /* 0x000000ffff5a7224 */ /* 0x000fe400078e0026 */
[C---:B------:R-:W-:Y:S02]  /*83b0*/  VIADD R39, R86.reuse, 0xffffffeb ;  /* 0xffffffeb56277836 */ /* 0x040fe40000000000 */
[----:B------:R-:W-:Y:S02]  /*83c0*/  VIADD R38, R86, 0xffffffe3 ;  /* 0xffffffe356267836 */ /* 0x000fe40000000000 */
[----:B------:R-:W-:Y:S02]  /*83d0*/  IMAD.MOV.U32 R91, RZ, RZ, R69 ;  /* 0x000000ffff5b7224 */ /* 0x000fe400078e0045 */
[----:B------:R-:W-:Y:S02]  /*83e0*/  IMAD.MOV.U32 R69, RZ, RZ, R40 ;  /* 0x000000ffff457224 */ /* 0x000fe400078e0028 */
[----:B------:R-:W-:Y:S01]  /*83f0*/  IMAD R40, R9, 0x3b, RZ ;  /* 0x0000003b09287824 */ /* 0x000fe200078e02ff */
[----:B------:R-:W-:-:S02]  /*8400*/  ISETP.GE.U32.AND P2, PT, R39, 0x7fffffac, PT ;  /* 0x7fffffac2700780c */ /* 0x000fc40003f46070 */
[----:B------:R-:W-:Y:S01]  /*8410*/  ISETP.GE.U32.AND P1, PT, R38, 0x7fffffa4, PT ;  /* 0x7fffffa42600780c */ /* 0x000fe20003f26070 */
[----:B------:R-:W-:Y:S01]  /*8420*/  IMAD.WIDE R38, R40, 0x2, R4 ;  /* 0x0000000228267825 */ /* 0x000fe200078e0204 */
[----:B------:R-:W-:Y:S02]  /*8430*/  PRMT R15, RZ, 0x7610, R15 ;  /* 0x00007610ff0f7816 */ /* 0x000fe4000000000f */
[----:B------:R-:W-:Y:S02]  /*8440*/  PRMT R14, RZ, 0x7610, R14 ;  /* 0x00007610ff0e7816 */ /* 0x000fe4000000000e */
[----:B------:R-:W-:Y:S02]  /*8450*/  PRMT R12, RZ, 0x7610, R12 ;  /* 0x00007610ff0c7816 */ /* 0x000fe4000000000c */
[----:B------:R-:W-:Y:S01]  /*8460*/  PRMT R13, RZ, 0x7610, R13 ;  /* 0x00007610ff0d7816 */ /* 0x000fe2000000000d */
[----:B------:R-:W2:Y:S04]  /*8470*/  @!P4 LDG.E.U16 R15, desc[UR24][R38.64] ;  /* 0x00000018260fc981 */ /* 0x000ea8000c1e1500 */
[----:B---3--:R-:W-:Y:S04]  /*8480*/  STL [R1+0x514], R11 ;  /* 0x0005140b01007387 */ /* 0x008fe80000100800 */
[----:B------:R-:W-:Y:S04]  /*8490*/  STL [R1+0xd68], R32 ;  /* 0x000d682001007387 */ /* 0x000fe80000100800 */
[----:B------:R-:W-:Y:S04]  /*84a0*/  STL [R1+0xa9c], R33 ;  /* 0x000a9c2101007387 */ /* 0x000fe80000100800 */
[----:B------:R-:W-:Y:S04]  /*84b0*/  STL [R1+0xba4], R33 ;  /* 0x000ba42101007387 */ /* 0x000fe80000100800 */
[----:B------:R-:W-:Y:S04]  /*84c0*/  STL [R1+0xd6c], R33 ;  /* 0x000d6c2101007387 */ /* 0x000fe80000100800 */
[----:B----4-:R0:W-:Y:S04]  /*84d0*/  STL [R1+0x590], R2 ;  /* 0x0005900201007387 */ /* 0x0101e80000100800 */
[----:B------:R-:W-:Y:S04]  /*84e0*/  STL [R1+0x560], R10 ;  /* 0x0005600a01007387 */ /* 0x000fe80000100800 */
[----:B------:R1:W-:Y:S01]  /*84f0*/  STL [R1+0x574], R8 ;  /* 0x0005740801007387 */ /* 0x0003e20000100800 */
[----:B0-----:R-:W-:-:S02]  /*8500*/  IMAD.MOV.U32 R2, RZ, RZ, R90 ;  /* 0x000000ffff027224 */ /* 0x001fc400078e005a */
[----:B------:R-:W-:Y:S02]  /*8510*/  IMAD.MOV.U32 R90, RZ, RZ, R68 ;  /* 0x000000ffff5a7224 */ /* 0x000fe400078e0044 */
[----:B-1----:R-:W-:Y:S02]  /*8520*/  IMAD.MOV.U32 R8, RZ, RZ, R73 ;  /* 0x000000ffff087224 */ /* 0x002fe400078e0049 */
[----:B------:R-:W-:Y:S02]  /*8530*/  IMAD.MOV.U32 R73, RZ, RZ, R42 ;  /* 0x000000ffff497224 */ /* 0x000fe400078e002a */
[----:B------:R-:W-:Y:S02]  /*8540*/  IMAD.SHL.U32 R42, R9, 0x4, RZ ;  /* 0x00000004092a7824 */ /* 0x000fe400078e00ff */
[----:B------:R-:W-:Y:S02]  /*8550*/  IMAD.MOV.U32 R68, RZ, RZ, R41 ;  /* 0x000000ffff447224 */ /* 0x000fe400078e0029 */
[----:B------:R-:W-:-:S04]  /*8560*/  IMAD.WIDE R24, R42, 0x2, R4 ;  /* 0x000000022a187825 */ /* 0x000fc800078e0204 */
[--C-:B------:R-:W-:Y:S01]  /*8570*/  IMAD.WIDE R20, R42, 0x2, R6.reuse ;  /* 0x000000022a147825 */ /* 0x100fe200078e0206 */
[----:B------:R0:W3:Y:S03]  /*8580*/  @!P5 LDG.E.U16 R14, desc[UR24][R24.64] ;  /* 0x00000018180ed981 */ /* 0x0000e6000c1e1500 */
[----:B------:R-:W-:Y:S01]  /*8590*/  IMAD.WIDE R40, R40, 0x2, R6 ;  /* 0x0000000228287825 */ /* 0x000fe200078e0206 */
[----:B------:R1:W4:Y:S04]  /*85a0*/  @!P5 LDG.E.U16 R12, desc[UR24][R20.64] ;  /* 0x00000018140cd981 */ /* 0x000328000c1e1500 */
[----:B------:R-:W4:Y:S04]  /*85b0*/  @!P4 LDG.E.U16 R13, desc[UR24][R40.64] ;  /* 0x00000018280dc981 */ /* 0x000f28000c1e1500 */
[----:B------:R-:W-:Y:S04]  /*85c0*/  STL [R1+0xaa8], R34 ;  /* 0x000aa82201007387 */ /* 0x000fe80000100800 */
[----:B------:R-:W-:Y:S04]  /*85d0*/  STL [R1+0xba8], R34 ;  /* 0x000ba82201007387 */ /* 0x000fe80000100800 */
[----:B------:R-:W-:Y:S04]  /*85e0*/  STL [R1+0xd70], R34 ;  /* 0x000d702201007387 */ /* 0x000fe80000100800 */
[----:B------:R-:W-:Y:S04]  /*85f0*/  STL [R1+0xaa4], R35 ;  /* 0x000aa42301007387 */ /* 0x000fe80000100800 */
[----:B------:R-:W-:Y:S04]  /*8600*/  STL [R1+0xbac], R35 ;  /* 0x000bac2301007387 */ /* 0x000fe80000100800 */
[----:B------:R-:W-:Y:S04]  /*8610*/  STL [R1+0xd78], R35 ;  /* 0x000d782301007387 */ /* 0x000fe80000100800 */
[----:B--2---:R-:W-:Y:S04]  /*8620*/  STL [R1+0xd74], R16 ;  /* 0x000d741001007387 */ /* 0x004fe80000100800 */
[----:B------:R-:W-:Y:S04]  /*8630*/  STL [R1+0xab0], R36 ;  /* 0x000ab02401007387 */ /* 0x000fe80000100800 */
[----:B------:R-:W-:Y:S04]  /*8640*/  STL [R1+0xbb0], R36 ;  /* 0x000bb02401007387 */ /* 0x000fe80000100800 */
[----:B------:R-:W-:Y:S04]  /*8650*/  STL [R1+0xd80], R36 ;  /* 0x000d802401007387 */ /* 0x000fe80000100800 */
[----:B------:R-:W-:Y:S04]  /*8660*/  STL [R1+0xaac], R37 ;  /* 0x000aac2501007387 */ /* 0x000fe80000100800 */
[----:B------:R-:W-:Y:S04]  /*8670*/  STL [R1+0xbb4], R37 ;  /* 0x000bb42501007387 */ /* 0x000fe80000100800 */
[----:B------:R-:W-:Y:S04]  /*8680*/  STL [R1+0xd88], R37 ;  /* 0x000d882501007387 */ /* 0x000fe80000100800 */
[----:B------:R0:W-:Y:S04]  /*8690*/  STL.64 [R1+0x270], R24 ;  /* 0x0002701801007387 */ /* 0x0001e80000100a00 */
[----:B------:R-:W-:Y:S04]  /*86a0*/  STL.64 [R1+0x268], R20 ;  /* 0x0002681401007387 */ /* 0x000fe80000100a00 */
        /* <DEDUP_REMOVED lines=10> */
[----:B------:R-:W-:-:S03]  /*8750*/  VIADD R43, R86, 0xffffffd3 ;  /* 0xffffffd3562b7836 */ /* 0x000fc60000000000 */
[----:B------:R-:W-:Y:S04]  /*8760*/  STL.64 [R1+0xb60], R40 ;  /* 0x000b602801007387 */ /* 0x000fe80000100a00 */
[----:B------:R-:W-:Y:S01]  /*8770*/  STL [R1+0xd7c], R41 ;  /* 0x000d7c2901007387 */ /* 0x000fe20000100800 */
[----:B------:R-:W-:-:S03]  /*8780*/  IMAD R42, R9, 0xc, RZ ;  /* 0x0000000c092a7824 */ /* 0x000fc600078e02ff */
[----:B------:R-:W-:Y:S04]  /*8790*/  STL [R1+0xcf8], R40 ;  /* 0x000cf82801007387 */ /* 0x000fe80000100800 */
[----:B------:R2:W-:Y:S01]  /*87a0*/  STL [R1+0x5a4], R15 ;  /* 0x0005a40f01007387 */ /* 0x0005e20000100800 */
[----:B------:R-:W-:Y:S01]  /*87b0*/  IMAD.MOV.U32 R17, RZ, RZ, R11 ;  /* 0x000000ffff117224 */ /* 0x000fe200078e000b */
[----:B------:R-:W-:Y:S01]  /*87c0*/  ISETP.GE.U32.AND P5, PT, R43, 0x7fffff94, PT ;  /* 0x7fffff942b00780c */ /* 0x000fe20003fa6070 */
[----:B------:R-:W-:Y:S01]  /*87d0*/  IMAD.MOV.U32 R11, RZ, RZ, R72 ;  /* 0x000000ffff0b7224 */ /* 0x000fe200078e0048 */
[----:B------:R-:W-:Y:S01]  /*87e0*/  PRMT R18, RZ, 0x7610, R18 ;  /* 0x00007610ff127816 */ /* 0x000fe20000000012 */
[----:B------:R-:W-:Y:S01]  /*87f0*/  IMAD R43, R9, 0x14, RZ ;  /* 0x00000014092b7824 */ /* 0x000fe200078e02ff */
[----:B------:R-:W-:Y:S01]  /*8800*/  PRMT R22, RZ, 0x7610, R22 ;  /* 0x00007610ff167816 */ /* 0x000fe20000000016 */
[----:B------:R-:W-:-:S02]  /*8810*/  IMAD.MOV.U32 R10, RZ, RZ, R66 ;  /* 0x000000ffff0a7224 */ /* 0x000fc400078e0042 */
[C---:B0-----:R-:W-:Y:S01]  /*8820*/  IMAD.WIDE R24, R43.reuse, 0x2, R4 ;  /* 0x000000022b187825 */ /* 0x041fe200078e0204 */
[----:B------:R-:W-:Y:S02]  /*8830*/  PRMT R19, RZ, 0x7610, R19 ;  /* 0x00007610ff137816 */ /* 0x000fe40000000013 */
[----:B------:R-:W-:Y:S01]  /*8840*/  PRMT R28, RZ, 0x7610, R28 ;  /* 0x00007610ff1c7816 */ /* 0x000fe2000000001c */
[----:B--2---:R-:W-:Y:S01]  /*8850*/  IMAD.MOV.U32 R15, RZ, RZ, R10 ;  /* 0x000000ffff0f7224 */ /* 0x004fe200078e000a */
[----:B------:R-:W2:Y:S01]  /*8860*/  @!P2 LDG.E.U16 R22, desc[UR24][R24.64] ;  /* 0x000000181816a981 */ /* 0x000ea2000c1e1500 */
[----:B------:R-:W-:Y:S02]  /*8870*/  IMAD.MOV.U32 R10, RZ, RZ, R71 ;  /* 0x000000ffff0a7224 */ /* 0x000fe400078e0047 */
[----:B-1----:R-:W-:-:S05]  /*8880*/  IMAD.WIDE R20, R43, 0x2, R6 ;  /* 0x000000022b147825 */ /* 0x002fca00078e0206 */
[----:B------:R-:W2:Y:S04]  /*8890*/  @!P2 LDG.E.U16 R19, desc[UR24][R20.64] ;  /* 0x000000181413a981 */ /* 0x000ea8000c1e1500 */
[----:B---3--:R-:W-:Y:S04]  /*88a0*/  STL [R1+0xd84], R14 ;  /* 0x000d840e01007387 */ /* 0x008fe80000100800 */
[----:B----4-:R-:W-:Y:S04]  /*88b0*/  STL [R1+0x5bc], R12 ;  /* 0x0005bc0c01007387 */ /* 0x010fe80000100800 */
[----:B------:R0:W-:Y:S02]  /*88c0*/  STL [R1+0x5a0], R13 ;  /* 0x0005a00d01007387 */ /* 0x0001e40000100800 */
[----:B0-----:R-:W-:-:S02]  /*88d0*/  IMAD.MOV.U32 R13, RZ, RZ, R3 ;  /* 0x000000ffff0d7224 */ /* 0x001fc400078e0003 */
[----:B------:R-:W-:Y:S02]  /*88e0*/  IMAD.MOV.U32 R3, RZ, RZ, R73 ;  /* 0x000000ffff037224 */ /* 0x000fe400078e0049 */
[----:B------:R-:W-:-:S05]  /*88f0*/  IMAD.WIDE R72, R42, 0x2, R4 ;  /* 0x000000022a487825 */ /* 0x000fca00078e0204 */
[----:B------:R-:W3:Y:S01]  /*8900*/  @!P3 LDG.E.U16 R18, desc[UR24][R72.64] ;  /* 0x000000184812b981 */ /* 0x000ee2000c1e1500 */
[----:B------:R-:W-:Y:S02]  /*8910*/  IMAD.MOV.U32 R12, RZ, RZ, R2 ;  /* 0x000000ffff0c7224 */ /* 0x000fe400078e0002 */
[----:B------:R-:W-:Y:S02]  /*8920*/  IMAD.MOV.U32 R2, RZ, RZ, R70 ;  /* 0x000000ffff027224 */ /* 0x000fe400078e0046 */
[----:B------:R-:W-:-:S05]  /*8930*/  IMAD.WIDE R70, R42, 0x2, R6 ;  /* 0x000000022a467825 */ /* 0x000fca00078e0206 */
[----:B------:R-:W4:Y:S01]  /*8940*/  @!P3 LDG.E.U16 R28, desc[UR24][R70.64] ;  /* 0x00000018461cb981 */ /* 0x000f22000c1e1500 */
[----:B------:R-:W-:Y:S02]  /*8950*/  IMAD.MOV.U32 R66, RZ, RZ, R44 ;  /* 0x000000ffff427224 */ /* 0x000fe400078e002c */
[C---:B------:R-:W-:Y:S01]  /*8960*/  VIADD R44, R86.reuse, 0xffffffdb ;  /* 0xffffffdb562c7836 */ /* 0x040fe20000000000 */
[----:B------:R0:W-:Y:S01]  /*8970*/  STL.64 [R1+0x1f0], R72 ;  /* 0x0001f04801007387 */ /* 0x0001e20000100a00 */
[----:B------:R-:W-:-:S03]  /*8980*/  VIADD R42, R86, 0xffffffc3 ;  /* 0xffffffc3562a7836 */ /* 0x000fc60000000000 */
[----:B------:R1:W-:Y:S01]  /*8990*/  STL.64 [R1+0x1e8], R70 ;  /* 0x0001e84601007387 */ /* 0x0003e20000100a00 */
[----:B------:R-:W-:Y:S02]  /*89a0*/  ISETP.GE.U32.AND P4, PT, R44, 0x7fffff9c, PT ;  /* 0x7fffff9c2c00780c */ /* 0x000fe40003f86070 */
[----:B------:R-:W-:Y:S01]  /*89b0*/  ISETP.GE.U32.AND P2, PT, R42, 0x7fffff84, PT ;  /* 0x7fffff842a00780c */ /* 0x000fe20003f46070 */
[----:B0-----:R-:W4:Y:S01]  /*89c0*/  LDL.LU.64 R72, [R1+0xe68] ;  /* 0x000e680001487983 */ /* 0x001f220000300a00 */
[C---:B------:R-:W-:Y:S01]  /*89d0*/  IMAD R42, R9.reuse, 0x1c, RZ ;  /* 0x0000001c092a7824 */ /* 0x040fe200078e02ff */
[----:B------:R-:W-:Y:S01]  /*89e0*/  PRMT R40, RZ, 0x7610, R40 ;  /* 0x00007610ff287816 */ /* 0x000fe20000000028 */
[----:B------:R-:W-:Y:S01]  /*89f0*/  IMAD R43, R9, 0x24, RZ ;  /* 0x00000024092b7824 */ /* 0x000fe200078e02ff */
[----:B------:R-:W-:Y:S02]  /*8a00*/  PRMT R26, RZ, 0x7610, R26 ;  /* 0x00007610ff1a7816 */ /* 0x000fe4000000001a */
[----:B------:R-:W-:Y:S01]  /*8a10*/  PRMT R27, RZ, 0x7610, R27 ;  /* 0x00007610ff1b7816 */ /* 0x000fe2000000001b */
[----:B---3--:R-:W-:Y:S04]  /*8a20*/  STL [R1+0xd8c], R18 ;  /* 0x000d8c1201007387 */ /* 0x008fe80000100800 */
[----:B------:R-:W-:Y:S04]  /*8a30*/  STL.64 [R1+0x170], R24 ;  /* 0x0001701801007387 */ /* 0x000fe80000100a00 */
[----:B-1----:R-:W3:Y:S04]  /*8a40*/  LDL.LU.64 R70, [R1+0xe60] ;  /* 0x000e600001467983 */ /* 0x002ee80000300a00 */
[----:B------:R0:W-:Y:S04]  /*8a50*/  STL.64 [R1+0x168], R20 ;  /* 0x0001681401007387 */ /* 0x0001e80000100a00 */
[----:B--2---:R1:W-:Y:S04]  /*8a60*/  STL [R1+0x5cc], R22 ;  /* 0x0005cc1601007387 */ /* 0x0043e80000100800 */
[----:B------:R2:W-:Y:S01]  /*8a70*/  STL [R1+0x630], R19 ;  /* 0x0006301301007387 */ /* 0x0005e20000100800 */
[----:B0-----:R-:W-:-:S02]  /*8a80*/  IMAD.MOV.U32 R20, RZ, RZ, R12 ;  /* 0x000000ffff147224 */ /* 0x001fc400078e000c */
[----:B-1----:R-:W-:Y:S02]  /*8a90*/  IMAD.MOV.U32 R22, RZ, RZ, R17 ;  /* 0x000000ffff167224 */ /* 0x002fe400078e0011 */
[----:B------:R-:W-:Y:S02]  /*8aa0*/  IMAD.MOV.U32 R17, RZ, RZ, R15 ;  /* 0x000000ffff117224 */ /* 0x000fe400078e000f */
[----:B------:R-:W-:Y:S02]  /*8ab0*/  IMAD.MOV.U32 R15, RZ, RZ, R66 ;  /* 0x000000ffff0f7224 */ /* 0x000fe400078e0042 */
[----:B------:R-:W-:Y:S01]  /*8ac0*/  IMAD.MOV.U32 R12, RZ, RZ, R67 ;  /* 0x000000ffff0c7224 */ /* 0x000fe200078e0043 */
[----:B----4-:R0:W-:Y:S01]  /*8ad0*/  STL [R1+0x5c8], R28 ;  /* 0x0005c81c01007387 */ /* 0x0101e20000100800 */
[----:B------:R-:W-:-:S04]  /*8ae0*/  IMAD.WIDE R66, R42, 0x2, R6 ;  /* 0x000000022a427825 */ /* 0x000fc800078e0206 */
[----:B--2---:R-:W-:Y:S01]  /*8af0*/  IMAD.MOV.U32 R19, RZ, RZ, R13 ;  /* 0x000000ffff137224 */ /* 0x004fe200078e000d */
[----:B------:R-:W2:Y:S01]  /*8b00*/  @!P1 LDG.E.U16 R40, desc[UR24][R66.64] ;  /* 0x0000001842289981 */ /* 0x000ea2000c1e1500 */
[----:B------:R-:W-:Y:S02]  /*8b10*/  IMAD.MOV.U32 R21, RZ, RZ, R11 ;  /* 0x000000ffff157224 */ /* 0x000fe400078e000b */
[----:B------:R-:W-:Y:S02]  /*8b20*/  IMAD.MOV.U32 R13, RZ, RZ, R68 ;  /* 0x000000ffff0d7224 */ /* 0x000fe400078e0044 */
[----:B------:R-:W-:Y:S02]  /*8b30*/  IMAD.MOV.U32 R11, RZ, RZ, R69 ;  /* 0x000000ffff0b7224 */ /* 0x000fe400078e0045 */
[----:B0-----:R-:W-:-:S04]  /*8b40*/  IMAD.WIDE R28, R43, 0x2, R4 ;  /* 0x000000022b1c7825 */ /* 0x001fc800078e0204 */
[----:B------:R-:W-:Y:S01]  /*8b50*/  IMAD.WIDE R68, R42, 0x2, R4 ;  /* 0x000000022a447825 */ /* 0x000fe200078e0204 */
[----:B------:R-:W4:Y:S04]  /*8b60*/  @!P4 LDG.E.U16 R26, desc[UR24][R28.64] ;  /* 0x000000181c1ac981 */ /* 0x000f28000c1e1500 */
[----:B------:R-:W3:Y:S01]  /*8b70*/  @!P1 LDG.E.U16 R27, desc[UR24][R68.64] ;  /* 0x00000018441b9981 */ /* 0x000ee2000c1e1500 */
[----:B------:R-:W-:Y:S01]  /*8b80*/  VIADD R44, R86, 0xffffffcb ;  /* 0xffffffcb562c7836 */ /* 0x000fe20000000000 */
[----:B------:R-:W-:Y:S01]  /*8b90*/  PRMT R23, RZ, 0x7610, R23 ;  /* 0x00007610ff177816 */ /* 0x000fe20000000017 */
[----:B------:R-:W-:-:S03]  /*8ba0*/  IMAD.WIDE R24, R43, 0x2, R6 ;  /* 0x000000022b187825 */ /* 0x000fc600078e0206 */
[----:B------:R-:W-:Y:S01]  /*8bb0*/  ISETP.GE.U32.AND P3, PT, R44, 0x7fffff8c, PT ;  /* 0x7fffff8c2c00780c */ /* 0x000fe20003f66070 */
[C---:B------:R-:W-:Y:S01]  /*8bc0*/  VIADD R44, R86.reuse, 0xfffffffa ;  /* 0xfffffffa562c7836 */ /* 0x040fe20000000000 */
[----:B------:R0:W-:Y:S01]  /*8bd0*/  STL.64 [R1+0xf0], R68 ;  /* 0x0000f04401007387 */ /* 0x0001e20000100a00 */
[----:B------:R-:W-:-:S03]  /*8be0*/  VIADD R42, R86, 0xfffffff2 ;  /* 0xfffffff2562a7836 */ /* 0x000fc60000000000 */
[----:B------:R1:W-:Y:S01]  /*8bf0*/  STL.64 [R1+0xe8], R66 ;  /* 0x0000e84201007387 */ /* 0x0003e20000100a00 */
[----:B------:R-:W-:Y:S01]  /*8c00*/  ISETP.GE.U32.AND P1, PT, R44, 0x7fffffbb, PT ;  /* 0x7fffffbb2c00780c */ /* 0x000fe20003f26070 */
[----:B------:R-:W-:Y:S02]  /*8c10*/  IMAD R44, R9, 0x2c, RZ ;  /* 0x0000002c092c7824 */ /* 0x000fe400078e02ff */
[----:B------:R2:W3:Y:S04]  /*8c20*/  @!P4 LDG.E.U16 R23, desc[UR24][R24.64] ;  /* 0x000000181817c981 */ /* 0x0004e8000c1e1500 */
[----:B0-----:R-:W3:Y:S01]  /*8c30*/  LDL.LU.64 R68, [R1+0xe58] ;  /* 0x000e580001447983 */ /* 0x001ee20000300a00 */
[----:B------:R-:W-:-:S03]  /*8c40*/  ISETP.GE.U32.AND P4, PT, R42, 0x7fffffb3, PT ;  /* 0x7fffffb32a00780c */ /* 0x000fc60003f86070 */
[----:B-1----:R-:W3:Y:S01]  /*8c50*/  LDL.LU.64 R66, [R1+0xe50] ;  /* 0x000e500001427983 */ /* 0x002ee20000300a00 */
[----:B------:R-:W-:-:S03]  /*8c60*/  PRMT R32, RZ, 0x7610, R32 ;  /* 0x00007610ff207816 */ /* 0x000fc60000000020 */
[----:B------:R-:W-:Y:S01]  /*8c70*/  STL.64 [R1+0x70], R28 ;  /* 0x0000701c01007387 */ /* 0x000fe20000100a00 */
[----:B------:R-:W-:Y:S01]  /*8c80*/  IMAD.WIDE R42, R44, 0x2, R4 ;  /* 0x000000022c2a7825 */ /* 0x000fe200078e0204 */
[----:B------:R-:W-:-:S04]  /*8c90*/  PRMT R31, RZ, 0x7610, R31 ;  /* 0x00007610ff1f7816 */ /* 0x000fc8000000001f */
[----:B------:R-:W3:Y:S04]  /*8ca0*/  @!P5 LDG.E.U16 R32, desc[UR24][R42.64] ;  /* 0x000000182a20d981 */ /* 0x000ee8000c1e1500 */
[----:B--2---:R-:W-:Y:S04]  /*8cb0*/  STL [R1+0xcfc], R40 ;  /* 0x000cfc2801007387 */ /* 0x004fe80000100800 */
[----:B------:R-:W-:Y:S04]  /*8cc0*/  STL.64 [R1+0x68], R24 ;  /* 0x0000681801007387 */ /* 0x000fe80000100a00 */
[----:B----4-:R-:W-:Y:S04]  /*8cd0*/  STL [R1+0x62c], R26 ;  /* 0x00062c1a01007387 */ /* 0x010fe80000100800 */
[----:B---3--:R0:W-:Y:S02]  /*8ce0*/  STL [R1+0x61c], R27 ;  /* 0x00061c1b01007387 */ /* 0x0081e40000100800 */
[----:B0-----:R-:W-:-:S02]  /*8cf0*/  IMAD.MOV.U32 R27, RZ, RZ, R12 ;  /* 0x000000ffff1b7224 */ /* 0x001fc400078e000c */
[----:B------:R-:W-:Y:S02]  /*8d00*/  IMAD.MOV.U32 R12, RZ, RZ, R11 ;  /* 0x000000ffff0c7224 */ /* 0x000fe400078e000b */
[----:B------:R-:W-:Y:S02]  /*8d10*/  IMAD.MOV.U32 R11, RZ, RZ, R8 ;  /* 0x000000ffff0b7224 */ /* 0x000fe400078e0008 */
[----:B------:R-:W-:Y:S02]  /*8d20*/  IMAD.MOV.U32 R8, RZ, RZ, R45 ;  /* 0x000000ffff087224 */ /* 0x000fe400078e002d */
[----:B------:R-:W-:-:S05]  /*8d30*/  IMAD.WIDE R44, R44, 0x2, R6 ;  /* 0x000000022c2c7825 */ /* 0x000fca00078e0206 */
[----:B------:R0:W2:Y:S01]  /*8d40*/  @!P5 LDG.E.U16 R31, desc[UR24][R44.64] ;  /* 0x000000182c1fd981 */ /* 0x0000a2000c1e1500 */
[----:B------:R-:W-:Y:S02]  /*8d50*/  IMAD.MOV.U32 R24, RZ, RZ, R48 ;  /* 0x000000ffff187224 */ /* 0x000fe400078e0030 */
[----:B------:R-:W-:Y:S01]  /*8d60*/  IMAD R48, R9, 0x34, RZ ;  /* 0x0000003409307824 */ /* 0x000fe200078e02ff */
[----:B------:R1:W-:Y:S01]  /*8d70*/  STL [R1+0x624], R23 ;  /* 0x0006241701007387 */ /* 0x0003e20000100800 */
[----:B------:R-:W-:Y:S01]  /*8d80*/  IMAD.MOV.U32 R26, RZ, RZ, R21 ;  /* 0x000000ffff1a7224 */ /* 0x000fe200078e0015 */
[----:B------:R-:W-:Y:S01]  /*8d90*/  PRMT R30, RZ, 0x7610, R30 ;  /* 0x00007610ff1e7816 */ /* 0x000fe2000000001e */
[----:B------:R-:W-:Y:S01]  /*8da0*/  IMAD.MOV.U32 R28, RZ, RZ, R13 ;  /* 0x000000ffff1c7224 */ /* 0x000fe200078e000d */
[----:B------:R-:W-:Y:S01]  /*8db0*/  PRMT R0, RZ, 0x7610, R0 ;  /* 0x00007610ff007816 */ /* 0x000fe20000000000 */
[----:B------:R-:W-:Y:S02]  /*8dc0*/  IMAD.MOV.U32 R29, RZ, RZ, R47 ;  /* 0x000000ffff1d7224 */ /* 0x000fe400078e002f */
[----:B------:R-:W-:Y:S01]  /*8dd0*/  IMAD.MOV.U32 R13, RZ, RZ, R46 ;  /* 0x000000ffff0d7224 */ /* 0x000fe200078e002e */
[----:B------:R-:W-:Y:S01]  /*8de0*/  STL [R1+0xac8], R42 ;  /* 0x000ac82a01007387 */ /* 0x000fe20000100800 */
[----:B------:R-:W-:-:S02]  /*8df0*/  IMAD.MOV.U32 R25, RZ, RZ, R22 ;  /* 0x000000ffff197224 */ /* 0x000fc400078e0016 */
[----:B-1----:R-:W-:Y:S02]  /*8e00*/  IMAD.MOV.U32 R23, RZ, RZ, R49 ;  /* 0x000000ffff177224 */ /* 0x002fe400078e0031 */
[C---:B------:R-:W-:Y:S01]  /*8e10*/  IMAD.WIDE R46, R48.reuse, 0x2, R4 ;  /* 0x00000002302e7825 */ /* 0x040fe200078e0204 */
[----:B------:R-:W-:Y:S03]  /*8e20*/  STL [R1+0xbc0], R42 ;  /* 0x000bc02a01007387 */ /* 0x000fe60000100800 */
[----:B------:R-:W-:Y:S02]  /*8e30*/  IMAD.MOV.U32 R21, RZ, RZ, R51 ;  /* 0x000000ffff157224 */ /* 0x000fe400078e0033 */
[----:B------:R-:W-:Y:S02]  /*8e40*/  IMAD.MOV.U32 R22, RZ, RZ, R50 ;  /* 0x000000ffff167224 */ /* 0x000fe400078e0032 */
[----:B------:R-:W-:Y:S01]  /*8e50*/  IMAD.WIDE R48, R48, 0x2, R6 ;  /* 0x0000000230307825 */ /* 0x000fe200078e0206 */
[----:B------:R-:W-:Y:S03]  /*8e60*/  STL [R1+0xda8], R42 ;  /* 0x000da82a01007387 */ /* 0x000fe60000100800 */
[----:B------:R-:W-:Y:S01]  /*8e70*/  IMAD.MOV.U32 R33, RZ, RZ, R27 ;  /* 0x000000ffff217224 */ /* 0x000fe200078e001b */
[----:B------:R-:W3:Y:S01]  /*8e80*/  @!P3 LDG.E.U16 R30, desc[UR24][R46.64] ;  /* 0x000000182e1eb981 */ /* 0x000ee2000c1e1500 */
[----:B------:R-:W-:-:S02]  /*8e90*/  VIADD R51, R86, 0xffffffea ;  /* 0xffffffea56337836 */ /* 0x000fc40000000000 */
[----:B------:R-:W-:Y:S01]  /*8ea0*/  VIADD R50, R86, 0xffffffe2 ;  /* 0xffffffe256327836 */ /* 0x000fe20000000000 */
[----:B------:R-:W4:Y:S01]  /*8eb0*/  @!P3 LDG.E.U16 R0, desc[UR24][R48.64] ;  /* 0x000000183000b981 */ /* 0x000f22000c1e1500 */
[----:B------:R-:W-:Y:S02]  /*8ec0*/  IMAD.MOV.U32 R27, RZ, RZ, R26 ;  /* 0x000000ffff1b7224 */ /* 0x000fe400078e001a */
[----:B------:R-:W-:Y:S01]  /*8ed0*/  IMAD.MOV.U32 R26, RZ, RZ, R52 ;  /* 0x000000ffff1a7224 */ /* 0x000fe200078e0034 */
[----:B------:R-:W-:Y:S01]  /*8ee0*/  STL [R1+0xac4], R43 ;  /* 0x000ac42b01007387 */ /* 0x000fe20000100800 */
[----:B------:R-:W-:Y:S01]  /*8ef0*/  IMAD R52, R9, 0x3c, RZ ;  /* 0x0000003c09347824 */ /* 0x000fe200078e02ff */
[----:B------:R-:W-:Y:S02]  /*8f00*/  ISETP.GE.U32.AND P5, PT, R51, 0x7fffffab, PT ;  /* 0x7fffffab3300780c */ /* 0x000fe40003fa6070 */
[----:B------:R-:W-:Y:S01]  /*8f10*/  STL [R1+0xbc4], R43 ;  /* 0x000bc42b01007387 */ /* 0x000fe20000100800 */
[----:B------:R-:W-:Y:S01]  /*8f20*/  ISETP.GE.U32.AND P3, PT, R50, 0x7fffffa3, PT ;  /* 0x7fffffa33200780c */ /* 0x000fe20003f66070 */
[----:B------:R-:W-:Y:S01]  /*8f30*/  IMAD.WIDE R50, R52, 0x2, R4 ;  /* 0x0000000234327825 */ /* 0x000fe200078e0204 */
[----:B------:R-:W-:Y:S01]  /*8f40*/  PRMT R65, RZ, 0x7610, R65 ;  /* 0x00007610ff417816 */ /* 0x000fe20000000041 */
[----:B------:R-:W-:Y:S04]  /*8f50*/  STL [R1+0xdb0], R43 ;  /* 0x000db02b01007387 */ /* 0x000fe80000100800 */
[----:B------:R-:W-:Y:S04]  /*8f60*/  STL [R1+0xad0], R44 ;  /* 0x000ad02c01007387 */ /* 0x000fe80000100800 */
[----:B------:R1:W-:Y:S04]  /*8f70*/  STL [R1+0x614], R32 ;  /* 0x0006142001007387 */ /* 0x0003e80000100800 */
[----:B------:R-:W-:Y:S04]  /*8f80*/  STL [R1+0xbc8], R44 ;  /* 0x000bc82c01007387 */ /* 0x000fe80000100800 */
[----:B------:R-:W-:Y:S04]  /*8f90*/  STL [R1+0xdb8], R44 ;  /* 0x000db82c01007387 */ /* 0x000fe80000100800 */
[----:B------:R-:W-:Y:S04]  /*8fa0*/  STL [R1+0xacc], R45 ;  /* 0x000acc2d01007387 */ /* 0x000fe80000100800 */
[----:B------:R-:W-:Y:S04]  /*8fb0*/  STL [R1+0xbcc], R45 ;  /* 0x000bcc2d01007387 */ /* 0x000fe80000100800 */
[----:B------:R0:W-:Y:S04]  /*8fc0*/  STL [R1+0xdc0], R45 ;  /* 0x000dc02d01007387 */ /* 0x0001e80000100800 */
[----:B------:R-:W4:Y:S01]  /*8fd0*/  @!P2 LDG.E.U16 R65, desc[UR24][R50.64] ;  /* 0x000000183241a981 */ /* 0x000f22000c1e1500 */
[----:B------:R-:W-:Y:S01]  /*8fe0*/  PRMT R64, RZ, 0x7610, R64 ;  /* 0x00007610ff407816 */ /* 0x000fe20000000040 */
[----:B-1----:R-:W-:-:S02]  /*8ff0*/  IMAD.MOV.U32 R32, RZ, RZ, R23 ;  /* 0x000000ffff207224 */ /* 0x002fc400078e0017 */
[----:B------:R-:W-:Y:S02]  /*9000*/  IMAD.MOV.U32 R23, RZ, RZ, R22 ;  /* 0x000000ffff177224 */ /* 0x000fe400078e0016 */
[----:B------:R-:W-:Y:S02]  /*9010*/  IMAD.MOV.U32 R22, RZ, RZ, R91 ;  /* 0x000000ffff167224 */ /* 0x000fe400078e005b */
[----:B------:R-:W-:Y:S02]  /*9020*/  IMAD.MOV.U32 R91, RZ, RZ, R54 ;  /* 0x000000ffff5b7224 */ /* 0x000fe400078e0036 */
[----:B------:R-:W-:Y:S01]  /*9030*/  IMAD R54, R9, 0x5, RZ ;  /* 0x0000000509367824 */ /* 0x000fe200078e02ff */
[----:B------:R-:W-:Y:S02]  /*9040*/  PRMT R41, RZ, 0x7610, R41 ;  /* 0x00007610ff297816 */ /* 0x000fe40000000029 */
[----:B------:R-:W-:Y:S01]  /*9050*/  PRMT R40, RZ, 0x7610, R40 ;  /* 0x00007610ff287816 */ /* 0x000fe20000000028 */
[----:B0-----:R-:W-:-:S04]  /*9060*/  IMAD.WIDE R44, R54, 0x2, R4 ;  /* 0x00000002362c7825 */ /* 0x001fc800078e0204 */
[----:B------:R-:W-:Y:S01]  /*9070*/  IMAD.WIDE R42, R54, 0x2, R6 ;  /* 0x00000002362a7825 */ /* 0x000fe200078e0206 */
[----:B------:R0:W4:Y:S04]  /*9080*/  @!P1 LDG.E.U16 R41, desc[UR24][R44.64] ;  /* 0x000000182c299981 */ /* 0x000128000c1e1500 */
[----:B------:R1:W4:Y:S04]  /*9090*/  @!P1 LDG.E.U16 R40, desc[UR24][R42.64] ;  /* 0x000000182a289981 */ /* 0x000328000c1e1500 */
[----:B--2---:R2:W-:Y:S02]  /*90a0*/  STL [R1+0x610], R31 ;  /* 0x0006101f01007387 */ /* 0x0045e40000100800 */
[----:B--2---:R-:W-:-:S02]  /*90b0*/  IMAD.MOV.U32 R31, RZ, RZ, R29 ;  /* 0x000000ffff1f7224 */ /* 0x004fc400078e001d */
[----:B------:R-:W-:Y:S02]  /*90c0*/  IMAD.MOV.U32 R29, RZ, RZ, R87 ;  /* 0x000000ffff1d7224 */ /* 0x000fe400078e0057 */
[----:B------:R-:W-:Y:S02]  /*90d0*/  IMAD.MOV.U32 R87, RZ, RZ, R53 ;  /* 0x000000ffff577224 */ /* 0x000fe400078e0035 */
[----:B------:R-:W-:-:S05]  /*90e0*/  IMAD.WIDE R52, R52, 0x2, R6 ;  /* 0x0000000234347825 */ /* 0x000fca00078e0206 */
[----:B------:R-:W2:Y:S04]  /*90f0*/  @!P2 LDG.E.U16 R64, desc[UR24][R52.64] ;  /* 0x000000183440a981 */ /* 0x000ea8000c1e1500 */
[----:B------:R-:W-:Y:S04]  /*9100*/  STL [R1+0xad8], R46 ;  /* 0x000ad82e01007387 */ /* 0x000fe80000100800 */
[----:B------:R-:W-:Y:S04]  /*9110*/  STL [R1+0xbd0], R46 ;  /* 0x000bd02e01007387 */ /* 0x000fe80000100800 */
[----:B------:R-:W-:Y:S04]  /*9120*/  STL [R1+0xdc4], R46 ;  /* 0x000dc42e01007387 */ /* 0x000fe80000100800 */
[----:B------:R-:W-:Y:S04]  /*9130*/  STL [R1+0xad4], R47 ;  /* 0x000ad42f01007387 */ /* 0x000fe80000100800 */
[----:B------:R-:W-:Y:S04]  /*9140*/  STL [R1+0xbd4], R47 ;  /* 0x000bd42f01007387 */ /* 0x000fe80000100800 */
[----:B------:R-:W-:Y:S04]  /*9150*/  STL [R1+0xdc8], R47 ;  /* 0x000dc82f01007387 */ /* 0x000fe80000100800 */
[----:B---3--:R-:W-:Y:S04]  /*9160*/  STL [R1+0x60c], R30 ;  /* 0x00060c1e01007387 */ /* 0x008fe80000100800 */
[----:B----4-:R3:W-:Y:S04]  /*9170*/  STL [R1+0x608], R0 ;  /* 0x0006080001007387 */ /* 0x0107e80000100800 */
[----:B------:R-:W-:Y:S04]  /*9180*/  STL [R1+0xae0], R48 ;  /* 0x000ae03001007387 */ /* 0x000fe80000100800 */
[----:B------:R-:W-:Y:S04]  /*9190*/  STL [R1+0xbd8], R48 ;  /* 0x000bd83001007387 */ /* 0x000fe80000100800 */
[----:B------:R-:W-:Y:S04]  /*91a0*/  STL [R1+0xdcc], R48 ;  /* 0x000dcc3001007387 */ /* 0x000fe80000100800 */
[----:B------:R-:W-:Y:S04]  /*91b0*/  STL [R1+0xadc], R49 ;  /* 0x000adc3101007387 */ /* 0x000fe80000100800 */
[----:B------:R-:W-:Y:S04]  /*91c0*/  STL [R1+0xbdc], R49 ;  /* 0x000bdc3101007387 */ /* 0x000fe80000100800 */
[----:B------:R-:W-:Y:S04]  /*91d0*/  STL [R1+0xdd0], R49 ;  /* 0x000dd03101007387 */ /* 0x000fe80000100800 */
[----:B------:R4:W-:Y:S01]  /*91e0*/  STL [R1+0x5fc], R65 ;  /* 0x0005fc4101007387 */ /* 0x0009e20000100800 */
[----:B---3--:R-:W-:-:S03]  /*91f0*/  IMAD.MOV.U32 R0, RZ, RZ, R21 ;  /* 0x000000ffff007224 */ /* 0x008fc600078e0015 */
[----:B----4-:R-:W3:Y:S04]  /*9200*/  LDL.LU R65, [R1+0xe4c] ;  /* 0x000e4c0001417983 */ /* 0x010ee80000300800 */
[----:B------:R-:W-:Y:S04]  /*9210*/  STL [R1+0xae8], R50 ;  /* 0x000ae83201007387 */ /* 0x000fe80000100800 */
[----:B------:R0:W-:Y:S04]  /*9220*/  STL.64 [R1+0x260], R44 ;  /* 0x0002602c01007387 */ /* 0x0001e80000100a00 */
[----:B------:R-:W-:Y:S04]  /*9230*/  STL [R1+0xbe0], R50 ;  /* 0x000be03201007387 */ /* 0x000fe80000100800 */
[----:B------:R1:W-:Y:S01]  /*9240*/  STL.64 [R1+0x258], R42 ;  /* 0x0002582a01007387 */ /* 0x0003e20000100a00 */
[----:B------:R-:W-:-:S03]  /*9250*/  IMAD.MOV.U32 R21, RZ, RZ, R56 ;  /* 0x000000ffff157224 */ /* 0x000fc600078e0038 */
[----:B------:R-:W-:Y:S01]  /*9260*/  STL [R1+0xdd4], R50 ;  /* 0x000dd43201007387 */ /* 0x000fe20000100800 */
[----:B------:R-:W-:-:S03]  /*9270*/  VIADD R56, R86, 0xffffffd2 ;  /* 0xffffffd256387836 */ /* 0x000fc60000000000 */
[----:B------:R-:W-:Y:S04]  /*9280*/  STL [R1+0xae4], R51 ;  /* 0x000ae43301007387 */ /* 0x000fe80000100800 */
[----:B------:R-:W-:Y:S04]  /*9290*/  STL [R1+0xbe4], R51 ;  /* 0x000be43301007387 */ /* 0x000fe80000100800 */
[----:B------:R-:W-:Y:S01]  /*92a0*/  STL [R1+0xdd8], R51 ;  /* 0x000dd83301007387 */ /* 0x000fe20000100800 */
[----:B------:R-:W-:Y:S01]  /*92b0*/  ISETP.GE.U32.AND P1, PT, R56, 0x7fffff93, PT ;  /* 0x7fffff933800780c */ /* 0x000fe20003f26070 */
[----:B------:R-:W-:-:S02]  /*92c0*/  IMAD R54, R9, 0xd, RZ ;  /* 0x0000000d09367824 */ /* 0x000fc400078e02ff */
[----:B------:R-:W-:Y:S01]  /*92d0*/  IMAD R56, R9, 0x15, RZ ;  /* 0x0000001509387824 */ /* 0x000fe200078e02ff */
[----:B------:R-:W-:Y:S01]  /*92e0*/  PRMT R46, RZ, 0x7610, R46 ;  /* 0x00007610ff2e7816 */ /* 0x000fe2000000002e */
[----:B0-----:R-:W-:Y:S01]  /*92f0*/  IMAD.WIDE R44, R54, 0x2, R6 ;  /* 0x00000002362c7825 */ /* 0x001fe200078e0206 */
[----:B------:R-:W-:Y:S02]  /*9300*/  PRMT R34, RZ, 0x7610, R34 ;  /* 0x00007610ff227816 */ /* 0x000fe40000000022 */
[----:B------:R-:W-:Y:S01]  /*9310*/  PRMT R37, RZ, 0x7610, R37 ;  /* 0x00007610ff257816 */ /* 0x000fe20000000025 */
[----:B-1----:R-:W-:Y:S01]  /*9320*/  IMAD.WIDE R42, R56, 0x2, R4 ;  /* 0x00000002382a7825 */ /* 0x002fe200078e0204 */
[----:B------:R-:W-:Y:S02]  /*9330*/  PRMT R36, RZ, 0x7610, R36 ;  /* 0x00007610ff247816 */ /* 0x000fe40000000024 */
[----:B------:R0:W4:Y:S04]  /*9340*/  @!P4 LDG.E.U16 R34, desc[UR24][R44.64] ;  /* 0x000000182c22c981 */ /* 0x000128000c1e1500 */
[----:B------:R1:W3:Y:S01]  /*9350*/  @!P5 LDG.E.U16 R37, desc[UR24][R42.64] ;  /* 0x000000182a25d981 */ /* 0x0002e2000c1e1500 */
[----:B------:R-:W-:-:S02]  /*9360*/  PRMT R39, RZ, 0x7610, R39 ;  /* 0x00007610ff277816 */ /* 0x000fc40000000027 */
[----:B------:R-:W-:Y:S01]  /*9370*/  PRMT R35, RZ, 0x7610, R35 ;  /* 0x00007610ff237816 */ /* 0x000fe20000000023 */
[----:B--2---:R2:W-:Y:S04]  /*9380*/  STL [R1+0x5f8], R64 ;  /* 0x0005f84001007387 */ /* 0x0045e80000100800 */
[----:B--2---:R-:W2:Y:S04]  /*9390*/  LDL.LU R64, [R1+0xe48] ;  /* 0x000e480001407983 */ /* 0x004ea80000300800 */
[----:B------:R-:W-:Y:S04]  /*93a0*/  STL [R1+0xaf0], R52 ;  /* 0x000af03401007387 */ /* 0x000fe80000100800 */
[----:B------:R-:W-:Y:S04]  /*93b0*/  STL [R1+0xbe8], R52 ;  /* 0x000be83401007387 */ /* 0x000fe80000100800 */
[----:B------:R-:W-:Y:S04]  /*93c0*/  STL [R1+0xddc], R52 ;  /* 0x000ddc3401007387 */ /* 0x000fe80000100800 */
[----:B------:R-:W-:Y:S04]  /*93d0*/  STL [R1+0xaec], R53 ;  /* 0x000aec3501007387 */ /* 0x000fe80000100800 */
[----:B------:R-:W-:Y:S04]  /*93e0*/  STL [R1+0xbec], R53 ;  /* 0x000bec3501007387 */ /* 0x000fe80000100800 */
[----:B------:R0:W-:Y:S04]  /*93f0*/  STL [R1+0xde0], R53 ;  /* 0x000de03501007387 */ /* 0x0001e80000100800 */
[----:B------:R-:W-:Y:S04]  /*9400*/  STL [R1+0x604], R41 ;  /* 0x0006042901007387 */ /* 0x000fe80000100800 */
[----:B------:R1:W-:Y:S01]  /*9410*/  STL [R1+0x600], R40 ;  /* 0x0006002801007387 */ /* 0x0003e20000100800 */
[----:B0-----:R-:W-:-:S04]  /*9420*/  IMAD.WIDE R52, R54, 0x2, R4 ;  /* 0x0000000236347825 */ /* 0x001fc800078e0204 */
[----:B------:R-:W-:Y:S01]  /*9430*/  VIADD R54, R86, 0xffffffc2 ;  /* 0xffffffc256367836 */ /* 0x000fe20000000000 */
[----:B------:R-:W2:Y:S01]  /*9440*/  @!P4 LDG.E.U16 R46, desc[UR24][R52.64] ;  /* 0x00000018342ec981 */ /* 0x000ea2000c1e1500 */
[----:B-1----:R-:W-:-:S03]  /*9450*/  IMAD.WIDE R40, R56, 0x2, R6 ;  /* 0x0000000238287825 */ /* 0x002fc600078e0206 */
[----:B------:R-:W-:Y:S04]  /*9460*/  STL.64 [R1+0x1e0], R52 ;  /* 0x0001e03401007387 */ /* 0x000fe80000100a00 */
[----:B------:R0:W3:Y:S01]  /*9470*/  @!P5 LDG.E.U16 R36, desc[UR24][R40.64] ;  /* 0x000000182824d981 */ /* 0x0000e2000c1e1500 */
[----:B------:R-:W-:Y:S01]  /*9480*/  ISETP.GE.U32.AND P5, PT, R54, 0x7fffff83, PT ;  /* 0x7fffff833600780c */ /* 0x000fe20003fa6070 */
[----:B------:R-:W-:Y:S02]  /*9490*/  IMAD R54, R9, 0x1d, RZ ;  /* 0x0000001d09367824 */ /* 0x000fe400078e02ff */
[----:B------:R1:W-:Y:S04]  /*94a0*/  STL.64 [R1+0x1d8], R44 ;  /* 0x0001d82c01007387 */ /* 0x0003e80000100a00 */
[----:B------:R0:W-:Y:S01]  /*94b0*/  STL.64 [R1+0x160], R42 ;  /* 0x0001602a01007387 */ /* 0x0001e20000100a00 */
[----:B-1----:R-:W-:-:S04]  /*94c0*/  IMAD.WIDE R44, R54, 0x2, R4 ;  /* 0x00000002362c7825 */ /* 0x002fc800078e0204 */
[----:B0-----:R-:W-:Y:S01]  /*94d0*/  IMAD.WIDE R42, R54, 0x2, R6 ;  /* 0x00000002362a7825 */ /* 0x001fe200078e0206 */
[----:B------:R-:W3:Y:S04]  /*94e0*/  @!P3 LDG.E.U16 R39, desc[UR24][R44.64] ;  /* 0x000000182c27b981 */ /* 0x000ee8000c1e1500 */
[----:B------:R-:W3:Y:S01]  /*94f0*/  @!P3 LDG.E.U16 R35, desc[UR24][R42.64] ;  /* 0x000000182a23b981 */ /* 0x000ee2000c1e1500 */
[----:B------:R-:W-:Y:S02]  /*9500*/  IMAD.MOV.U32 R30, RZ, RZ, R28 ;  /* 0x000000ffff1e7224 */ /* 0x000fe400078e001c */
[----:B------:R-:W-:Y:S02]  /*9510*/  IMAD.MOV.U32 R28, RZ, RZ, R57 ;  /* 0x000000ffff1c7224 */ /* 0x000fe400078e0039 */
[----:B------:R-:W-:-:S05]  /*9520*/  VIADD R57, R86, 0xffffffda ;  /* 0xffffffda56397836 */ /* 0x000fca0000000000 */
[----:B------:R-:W-:Y:S01]  /*9530*/  ISETP.GE.U32.AND P2, PT, R57, 0x7fffff9b, PT ;  /* 0x7fffff9b3900780c */ /* 0x000fe20003f46070 */
[----:B------:R-:W-:Y:S01]  /*9540*/  IMAD R56, R9, 0x25, RZ ;  /* 0x0000002509387824 */ /* 0x000fe200078e02ff */
[----:B------:R0:W-:Y:S01]  /*9550*/  STL.64 [R1+0x158], R40 ;  /* 0x0001582801007387 */ /* 0x0001e20000100a00 */
[----:B------:R-:W-:Y:S02]  /*9560*/  PRMT R38, RZ, 0x7610, R38 ;  /* 0x00007610ff267816 */ /* 0x000fe40000000026 */
[----:B0-----:R-:W-:-:S08]  /*9570*/  IMAD.WIDE R40, R56, 0x2, R4 ;  /* 0x0000000238287825 */ /* 0x001fd000078e0204 */
[----:B------:R0:W3:Y:S01]  /*9580*/  @!P2 LDG.E.U16 R38, desc[UR24][R40.64] ;  /* 0x000000182826a981 */ /* 0x0000e2000c1e1500 */
[----:B------:R-:W-:Y:S01]  /*9590*/  PRMT R16, RZ, 0x7610, R16 ;  /* 0x00007610ff107816 */ /* 0x000fe20000000010 */
[C---:B------:R-:W-:Y:S01]  /*95a0*/  VIADD R54, R86.reuse, 0xfffffff9 ;  /* 0xfffffff956367836 */ /* 0x040fe20000000000 */
[----:B------:R-:W-:Y:S01]  /*95b0*/  PRMT R18, RZ, 0x7610, R18 ;  /* 0x00007610ff127816 */ /* 0x000fe20000000012 */
[----:B------:R-:W-:-:S03]  /*95c0*/  VIADD R57, R86, 0xffffffca ;  /* 0xffffffca56397836 */ /* 0x000fc60000000000 */
[----:B------:R-:W-:Y:S02]  /*95d0*/  ISETP.GE.U32.AND P3, PT, R54, 0x7fffffba, PT ;  /* 0x7fffffba3600780c */ /* 0x000fe40003f66070 */
[----:B------:R-:W-:Y:S02]  /*95e0*/  ISETP.GE.U32.AND P4, PT, R57, 0x7fffff8b, PT ;  /* 0x7fffff8b3900780c */ /* 0x000fe40003f86070 */
[----:B------:R-:W-:Y:S01]  /*95f0*/  PRMT R14, RZ, 0x7610, R14 ;  /* 0x00007610ff0e7816 */ /* 0x000fe2000000000e */
[----:B--2---:R-:W-:Y:S04]  /*9600*/  STL [R1+0x5f4], R46 ;  /* 0x0005f42e01007387 */ /* 0x004fe80000100800 */
[----:B----4-:R1:W-:Y:S02]  /*9610*/  STL [R1+0x5f0], R34 ;  /* 0x0005f02201007387 */ /* 0x0103e40000100800 */
[----:B-1----:R-:W-:-:S02]  /*9620*/  IMAD.MOV.U32 R34, RZ, RZ, R33 ;  /* 0x000000ffff227224 */ /* 0x002fc400078e0021 */
[----:B------:R-:W-:Y:S02]  /*9630*/  IMAD.MOV.U32 R33, RZ, RZ, R27 ;  /* 0x000000ffff217224 */ /* 0x000fe400078e001b */
[----:B------:R-:W-:Y:S02]  /*9640*/  IMAD.MOV.U32 R27, RZ, RZ, R20 ;  /* 0x000000ffff1b7224 */ /* 0x000fe400078e0014 */
[----:B------:R-:W-:Y:S02]  /*9650*/  IMAD.MOV.U32 R20, RZ, RZ, R17 ;  /* 0x000000ffff147224 */ /* 0x000fe400078e0011 */
[----:B------:R-:W2:Y:S04]  /*9660*/  LDL.LU R17, [R1+0x44] ;  /* 0x0000440001117983 */ /* 0x000ea80000300800 */
[----:B---3--:R-:W-:Y:S04]  /*9670*/  STL [R1+0x5ec], R37 ;  /* 0x0005ec2501007387 */ /* 0x008fe80000100800 */
[----:B------:R1:W-:Y:S04]  /*9680*/  STL [R1+0x5e8], R36 ;  /* 0x0005e82401007387 */ /* 0x0003e80000100800 */
[----:B------:R-:W-:Y:S04]  /*9690*/  STL.64 [R1+0xe0], R44 ;  /* 0x0000e02c01007387 */ /* 0x000fe80000100a00 */
[----:B------:R-:W-:Y:S01]  /*96a0*/  STL.64 [R1+0xd8], R42 ;  /* 0x0000d82a01007387 */ /* 0x000fe20000100a00 */
[----:B-1----:R-:W-:-:S03]  /*96b0*/  IMAD.WIDE R36, R56, 0x2, R6 ;  /* 0x0000000238247825 */ /* 0x002fc600078e0206 */
[----:B------:R-:W-:Y:S04]  /*96c0*/  STL.64 [R1+0x60], R40 ;  /* 0x0000602801007387 */ /* 0x000fe80000100a00 */
[----:B------:R-:W-:Y:S04]  /*96d0*/  STL [R1+0x5e4], R39 ;  /* 0x0005e42701007387 */ /* 0x000fe80000100800 */
[----:B------:R1:W-:Y:S04]  /*96e0*/  STL [R1+0x5e0], R35 ;  /* 0x0005e02301007387 */ /* 0x0003e80000100800 */
[----:B------:R-:W3:Y:S01]  /*96f0*/  @!P2 LDG.E.U16 R16, desc[UR24][R36.64] ;  /* 0x000000182410a981 */ /* 0x000ee2000c1e1500 */
[----:B-1----:R-:W-:-:S02]  /*9700*/  IMAD.MOV.U32 R35, RZ, RZ, R34 ;  /* 0x000000ffff237224 */ /* 0x002fc400078e0022 */
[----:B------:R-:W-:Y:S02]  /*9710*/  IMAD.MOV.U32 R34, RZ, RZ, R32 ;  /* 0x000000ffff227224 */ /* 0x000fe400078e0020 */
[----:B------:R-:W-:Y:S02]  /*9720*/  IMAD.MOV.U32 R32, RZ, RZ, R0 ;  /* 0x000000ffff207224 */ /* 0x000fe400078e0000 */
[----:B------:R-:W-:Y:S02]  /*9730*/  IMAD.MOV.U32 R0, RZ, RZ, R13 ;  /* 0x000000ffff007224 */ /* 0x000fe400078e000d */
[----:B------:R-:W-:Y:S02]  /*9740*/  IMAD.MOV.U32 R13, RZ, RZ, R8 ;  /* 0x000000ffff0d7224 */ /* 0x000fe400078e0008 */
[----:B------:R-:W4:Y:S01]  /*9750*/  LDL.LU R8, [R1+0xd0] ;  /* 0x0000d00001087983 */ /* 0x000f220000300800 */
[----:B------:R-:W-:Y:S01]  /*9760*/  IMAD R56, R9, 0x2d, RZ ;  /* 0x0000002d09387824 */ /* 0x000fe200078e02ff */
[----:B------:R-:W-:-:S02]  /*9770*/  ISETP.NE.AND P2, PT, R55, RZ, PT ;  /* 0x000000ff3700720c */ /* 0x000fc40003f45270 */
[----:B0-----:R-:W-:Y:S01]  /*9780*/  LOP3.LUT R40, RZ, R55, RZ, 0x33, !PT ;  /* 0x00000037ff287212 */ /* 0x001fe200078e33ff */
[----:B------:R-:W-:-:S05]  /*9790*/  IMAD.WIDE R54, R56, 0x2, R4 ;  /* 0x0000000238367825 */ /* 0x000fca00078e0204 */
[----:B------:R-:W2:Y:S01]  /*97a0*/  @!P1 LDG.E.U16 R18, desc[UR24][R54.64] ;  /* 0x0000001836129981 */ /* 0x000ea2000c1e1500 */
[----:B------:R-:W-:-:S05]  /*97b0*/  IMAD.WIDE R56, R56, 0x2, R6 ;  /* 0x0000000238387825 */ /* 0x000fca00078e0206 */
[----:B------:R-:W2:Y:S04]  /*97c0*/  @!P1 LDG.E.U16 R14, desc[UR24][R56.64] ;  /* 0x00000018380e9981 */ /* 0x000ea8000c1e1500 */
[----:B------:R-:W-:Y:S04]  /*97d0*/  STL.64 [R1+0x58], R36 ;  /* 0x0000582401007387 */ /* 0x000fe80000100a00 */
[----:B------:R0:W-:Y:S02]  /*97e0*/  STL [R1+0x5dc], R38 ;  /* 0x0005dc2601007387 */ /* 0x0001e40000100800 */
[----:B0-----:R-:W0:Y:S02]  /*97f0*/  S2R R38, SR_TID.X ;  /* 0x0000000000267919 */ /* 0x001e240000002100 */
[----:B0-----:R-:W-:Y:S01]  /*9800*/  LOP3.LUT R38, R38, 0x3f, RZ, 0xc0, !PT ;  /* 0x0000003f26267812 */ /* 0x001fe200078ec0ff */
[----:B---3--:R0:W-:Y:S02]  /*9810*/  STL [R1+0x5d8], R16 ;  /* 0x0005d81001007387 */ /* 0x0081e40000100800 */
[----:B0-----:R-:W-:-:S02]  /*9820*/  IMAD.MOV.U32 R16, RZ, RZ, R35 ;  /* 0x000000ffff107224 */ /* 0x001fc400078e0023 */
[----:B------:R-:W-:Y:S02]  /*9830*/  IMAD.MOV.U32 R35, RZ, RZ, R32 ;  /* 0x000000ffff237224 */ /* 0x000fe400078e0020 */
[----:B------:R-:W-:Y:S02]  /*9840*/  IMAD.MOV.U32 R36, RZ, RZ, R16 ;  /* 0x000000ffff247224 */ /* 0x000fe400078e0010 */
[----:B----4-:R-:W-:Y:S02]  /*9850*/  IMAD.MOV.U32 R32, RZ, RZ, R8 ;  /* 0x000000ffff207224 */ /* 0x010fe400078e0008 */
[----:B------:R-:W-:Y:S02]  /*9860*/  VIADD R8, R86, 0x3f ;  /* 0x0000003f56087836 */ /* 0x000fe40000000000 */
[----:B------:R-:W-:Y:S02]  /*9870*/  IMAD.MOV.U32 R16, RZ, RZ, R35 ;  /* 0x000000ffff107224 */ /* 0x000fe400078e0023 */
[----:B------:R-:W-:Y:S01]  /*9880*/  IMAD.MOV.U32 R35, RZ, RZ, R34 ;  /* 0x000000ffff237224 */ /* 0x000fe200078e0022 */
[----:B------:R-:W-:Y:S01]  /*9890*/  ISETP.GT.AND P1, PT, R8, 0x3f, PT ;  /* 0x0000003f0800780c */ /* 0x000fe20003f24270 */
[----:B------:R-:W-:-:S02]  /*98a0*/  IMAD.MOV.U32 R34, RZ, RZ, R26 ;  /* 0x000000ffff227224 */ /* 0x000fc400078e001a */
[----:B------:R-:W-:Y:S02]  /*98b0*/  IMAD.MOV.U32 R37, RZ, RZ, R36 ;  /* 0x000000ffff257224 */ /* 0x000fe400078e0024 */
[----:B------:R-:W-:Y:S01]  /*98c0*/  IMAD.MOV.U32 R36, RZ, RZ, R16 ;  /* 0x000000ffff247224 */ /* 0x000fe200078e0010 */
[----:B------:R-:W-:Y:S01]  /*98d0*/  STL [R1+0x470], R40 ;  /* 0x0004702801007387 */ /* 0x000fe20000100800 */
[----:B------:R-:W-:Y:S01]  /*98e0*/  IMAD.MOV.U32 R16, RZ, RZ, R35 ;  /* 0x000000ffff107224 */ /* 0x000fe200078e0023 */
[----:B------:R-:W-:Y:S01]  /*98f0*/  ISETP.LT.AND P1, PT, R38, R86, P1 ;  /* 0x000000562600720c */ /* 0x000fe20000f21270 */
[----:B------:R-:W-:Y:S01]  /*9900*/  IMAD.MOV.U32 R35, RZ, RZ, R34 ;  /* 0x000000ffff237224 */ /* 0x000fe200078e0022 */
[----:B------:R-:W-:Y:S01]  /*9910*/  STL [R1+0xaf8], R54 ;  /* 0x000af83601007387 */ /* 0x000fe20000100800 */
[----:B------:R-:W-:Y:S02]  /*9920*/  IMAD.MOV.U32 R34, RZ, RZ, R32 ;  /* 0x000000ffff227224 */ /* 0x000fe400078e0020 */
[----:B------:R-:W-:Y:S01]  /*9930*/  IMAD.MOV.U32 R32, RZ, RZ, R0 ;  /* 0x000000ffff207224 */ /* 0x000fe200078e0000 */
[----:B--2---:R-:W-:Y:S01]  /*9940*/  STL [R1+0x5d4], R18 ;  /* 0x0005d41201007387 */ /* 0x004fe20000100800 */
[----:B------:R-:W-:-:S02]  /*9950*/  IMAD.MOV.U32 R38, RZ, RZ, R37 ;  /* 0x000000ffff267224 */ /* 0x000fc400078e0025 */
[----:B------:R-:W-:Y:S01]  /*9960*/  IMAD.MOV.U32 R0, RZ, RZ, R31 ;  /* 0x000000ffff007224 */ /* 0x000fe200078e001f */
[----:B------:R-:W-:Y:S01]  /*9970*/  STL [R1+0xbf0], R54 ;  /* 0x000bf03601007387 */ /* 0x000fe20000100800 */
[----:B------:R-:W-:Y:S02]  /*9980*/  IMAD.MOV.U32 R37, RZ, RZ, R36 ;  /* 0x000000ffff257224 */ /* 0x000fe400078e0024 */
[----:B------:R-:W-:Y:S01]  /*9990*/  IMAD.MOV.U32 R31, RZ, RZ, R29 ;  /* 0x000000ffff1f7224 */ /* 0x000fe200078e001d */
[----:B------:R-:W-:Y:S01]  /*99a0*/  STL [R1+0xde4], R54 ;  /* 0x000de43601007387 */ /* 0x000fe20000100800 */
[----:B------:R-:W-:Y:S02]  /*99b0*/  IMAD.MOV.U32 R36, RZ, RZ, R16 ;  /* 0x000000ffff247224 */ /* 0x000fe400078e0010 */
[----:B------:R-:W-:Y:S01]  /*99c0*/  IMAD.MOV.U32 R29, RZ, RZ, R11 ;  /* 0x000000ffff1d7224 */ /* 0x000fe200078e000b */
[----:B------:R-:W-:Y:S01]  /*99d0*/  STL [R1+0xaf4], R55 ;  /* 0x000af43701007387 */ /* 0x000fe20000100800 */
        /* <DEDUP_REMOVED lines=8> */
[----:B------:R-:W2:Y:S01]  /*9a60*/  LDL.LU R25, [R1+0x138] ;  /* 0x0001380001197983 */ /* 0x000ea20000300800 */
[----:B------:R-:W-:-:S02]  /*9a70*/  IMAD.MOV.U32 R32, RZ, RZ, R31 ;  /* 0x000000ffff207224 */ /* 0x000fc400078e001f */
[----:B------:R-:W-:Y:S01]  /*9a80*/  IMAD.MOV.U32 R37, RZ, RZ, R36 ;  /* 0x000000ffff257224 */ /* 0x000fe200078e0024 */
[----:B------:R0:W-:Y:S01]  /*9a90*/  STL [R1+0x5d0], R14 ;  /* 0x0005d00e01007387 */ /* 0x0001e20000100800 */
        /* <DEDUP_REMOVED lines=13> */
[----:B------:R-:W-:Y:S01]  /*9b70*/  VIADD R11, R86, 0xfffffff1 ;  /* 0xfffffff1560b7836 */ /* 0x000fe20000000000 */
        /* <DEDUP_REMOVED lines=12> */
[----:B------:R1:W-:Y:S01]  /*9c40*/  STL [R1+0xe40], R11 ;  /* 0x000e400b01007387 */ /* 0x0003e20000100800 */
[----:B------:R-:W-:Y:S02]  /*9c50*/  IMAD.MOV.U32 R34, RZ, RZ, R32 ;  /* 0x000000ffff227224 */ /* 0x000fe400078e0020 */
[----:B------:R-:W-:Y:S01]  /*9c60*/  IMAD.MOV.U32 R32, RZ, RZ, R31 ;  /* 0x000000ffff207224 */ /* 0x000fe200078e001f */
[----:B------:R-:W3:Y:S01]  /*9c70*/  LDL.LU R17, [R1+0x40] ;  /* 0x0000400001117983 */ /* 0x000ee20000300800 */
[----:B------:R-:W-:Y:S02]  /*9c80*/  IMAD.MOV.U32 R31, RZ, RZ, R29 ;  /* 0x000000ffff1f7224 */ /* 0x000fe400078e001d */
[----:B------:R-:W-:Y:S01]  /*9c90*/  IMAD.MOV.U32 R29, RZ, RZ, R27 ;  /* 0x000000ffff1d7224 */ /* 0x000fe200078e001b */
[----:B------:R4:W-:Y:S01]  /*9ca0*/  STL [R1+0xe44], R86 ;  /* 0x000e445601007387 */ /* 0x0009e20000100800 */
[----:B0-----:R-:W-:-:S02]  /*9cb0*/  IMAD.MOV.U32 R14, RZ, RZ, R41 ;  /* 0x000000ffff0e7224 */ /* 0x001fc400078e0029 */
[----:B------:R-:W-:Y:S01]  /*9cc0*/  IMAD.MOV.U32 R27, RZ, RZ, R2 ;  /* 0x000000ffff1b7224 */ /* 0x000fe200078e0002 */
[----:B------:R-:W3:Y:S01]  /*9cd0*/  LDL.LU R10, [R1+0x238] ;  /* 0x00023800010a7983 */ /* 0x000ee20000300800 */
[----:B------:R-:W-:Y:S02]  /*9ce0*/  IMAD.MOV.U32 R41, RZ, RZ, R39 ;  /* 0x000000ffff297224 */ /* 0x000fe400078e0027 */
[----:B------:R-:W-:Y:S01]  /*9cf0*/  IMAD.MOV.U32 R39, RZ, RZ, R38 ;  /* 0x000000ffff277224 */ /* 0x000fe200078e0026 */
[----:B------:R-:W3:Y:S01]  /*9d00*/  LDL.LU R2, [R1+0x1d4] ;  /* 0x0001d40001027983 */ /* 0x000ee20000300800 */
[----:B------:R-:W-:Y:S02]  /*9d10*/  IMAD.MOV.U32 R38, RZ, RZ, R37 ;  /* 0x000000ffff267224 */ /* 0x000fe400078e0025 */
[----:B------:R-:W-:Y:S02]  /*9d20*/  IMAD.MOV.U32 R37, RZ, RZ, R36 ;  /* 0x000000ffff257224 */ /* 0x000fe400078e0024 */
[----:B------:R-:W-:-:S02]  /*9d30*/  IMAD.MOV.U32 R36, RZ, RZ, R35 ;  /* 0x000000ffff247224 */ /* 0x000fc400078e0023 */
[----:B------:R-:W-:Y:S02]  /*9d40*/  IMAD.MOV.U32 R35, RZ, RZ, R34 ;  /* 0x000000ffff237224 */ /* 0x000fe400078e0022 */
[----:B------:R-:W-:Y:S02]  /*9d50*/  IMAD.MOV.U32 R34, RZ, RZ, R32 ;  /* 0x000000ffff227224 */ /* 0x000fe400078e0020 */
[----:B------:R-:W3:Y:S01]  /*9d60*/  LDL.LU R32, [R1+0x1d0] ;  /* 0x0001d00001207983 */ /* 0x000ee20000300800 */
[C---:B------:R-:W-:Y:S02]  /*9d70*/  SEL R87, R40.reuse, R87, !P2 ;  /* 0x0000005728577207 */ /* 0x040fe40005000000 */
[C---:B------:R-:W-:Y:S02]  /*9d80*/  SEL R24, R40.reuse, R24, !P2 ;  /* 0x0000001828187207 */ /* 0x040fe40005000000 */
[C---:B------:R-:W-:Y:S01]  /*9d90*/  SEL R26, R40.reuse, R26, !P2 ;  /* 0x0000001a281a7207 */ /* 0x040fe20005000000 */
[----:B------:R-:W-:Y:S01]  /*9da0*/  IMAD R46, R87, UR7, RZ ;  /* 0x00000007572e7c24 */ /* 0x000fe2000f8e02ff */
[----:B------:R-:W-:-:S02]  /*9db0*/  SEL R3, R40, R3, !P2 ;  /* 0x0000000328037207 */ /* 0x000fc40005000000 */
[C---:B-1----:R-:W-:Y:S02]  /*9dc0*/  SEL R11, R40.reuse, R14, !P2 ;  /* 0x0000000e280b7207 */ /* 0x042fe40005000000 */
[C---:B------:R-:W-:Y:S02]  /*9dd0*/  SEL R12, R40.reuse, R12, !P2 ;  /* 0x0000000c280c7207 */ /* 0x040fe40005000000 */
[C---:B------:R-:W-:Y:S02]  /*9de0*/  SEL R21, R40.reuse, R21, !P2 ;  /* 0x0000001528157207 */ /* 0x040fe40005000000 */
[C---:B------:R-:W-:Y:S02]  /*9df0*/  SEL R23, R40.reuse, R23, !P2 ;  /* 0x0000001728177207 */ /* 0x040fe40005000000 */
[C---:B------:R-:W-:Y:S02]  /*9e00*/  SEL R53, R40.reuse, R31, !P2 ;  /* 0x0000001f28357207 */ /* 0x040fe40005000000 */
[----:B------:R-:W-:-:S02]  /*9e10*/  SEL R87, R40, R29, !P2 ;  /* 0x0000001d28577207 */ /* 0x000fc40005000000 */
[C---:B------:R-:W-:Y:S02]  /*9e20*/  SEL R31, R40.reuse, R82, !P2 ;  /* 0x00000052281f7207 */ /* 0x040fe40005000000 */
[C---:B------:R-:W-:Y:S02]  /*9e30*/  SEL R56, R40.reuse, R36, !P2 ;  /* 0x0000002428387207 */ /* 0x040fe40005000000 */
[C---:B------:R-:W-:Y:S02]  /*9e40*/  SEL R55, R40.reuse, R35, !P2 ;  /* 0x0000002328377207 */ /* 0x040fe40005000000 */
[C---:B------:R-:W-:Y:S02]  /*9e50*/  SEL R54, R40.reuse, R34, !P2 ;  /* 0x0000002228367207 */ /* 0x040fe40005000000 */
[C---:B------:R-:W-:Y:S01]  /*9e60*/  SEL R29, R40.reuse, R80, !P2 ;  /* 0x00000050281d7207 */ /* 0x040fe20005000000 */
[----:B------:R-:W-:Y:S01]  /*9e70*/  IMAD.MOV.U32 R80, RZ, RZ, R26 ;  /* 0x000000ffff507224 */ /* 0x000fe200078e001a */
[C---:B------:R-:W-:Y:S01]  /*9e80*/  SEL R82, R40.reuse, R79, !P2 ;  /* 0x0000004f28527207 */ /* 0x040fe20005000000 */
[----:B------:R-:W-:Y:S01]  /*9e90*/  IMAD.MOV.U32 R79, RZ, RZ, R24 ;  /* 0x000000ffff4f7224 */ /* 0x000fe200078e0018 */
[C---:B------:R-:W-:Y:S01]  /*9ea0*/  SEL R36, R40.reuse, R27, !P2 ;  /* 0x0000001b28247207 */ /* 0x040fe20005000000 */
[----:B------:R-:W-:Y:S01]  /*9eb0*/  IMAD R52, R9, 0x35, RZ ;  /* 0x0000003509347824 */ /* 0x000fe200078e02ff */
[----:B------:R-:W-:-:S02]  /*9ec0*/  SEL R35, R40, R88, !P2 ;  /* 0x0000005828237207 */ /* 0x000fc40005000000 */
[C---:B------:R-:W-:Y:S02]  /*9ed0*/  SEL R34, R40.reuse, R84, !P2 ;  /* 0x0000005428227207 */ /* 0x040fe40005000000 */
[C---:B------:R-:W-:Y:S01]  /*9ee0*/  SEL R27, R40.reuse, R78, !P2 ;  /* 0x0000004e281b7207 */ /* 0x040fe20005000000 */
[----:B------:R-:W-:Y:S01]  /*9ef0*/  IMAD.MOV.U32 R78, RZ, RZ, R23 ;  /* 0x000000ffff4e7224 */ /* 0x000fe200078e0017 */
        /* <DEDUP_REMOVED lines=8> */
[----:B------:R-:W-:-:S02]  /*9f80*/  SEL R45, R40, R73, !P2 ;  /* 0x00000049282d7207 */ /* 0x000fc40005000000 */
[C---:B------:R-:W-:Y:S02]  /*9f90*/  SEL R8, R40.reuse, R41, !P2 ;  /* 0x0000002928087207 */ /* 0x040fe40005000000 */
        /* <DEDUP_REMOVED lines=28> */
[----:B----4-:R-:W-:-:S02]  /*a160*/  SEL R86, R40, R62, !P2 ;  /* 0x0000003e28567207 */ /* 0x010fc40005000000 */
[C---:B------:R-:W-:Y:S02]  /*a170*/  SEL R38, R40.reuse, R61, !P2 ;  /* 0x0000003d28267207 */ /* 0x040fe40005000000 */
[C---:B------:R-:W-:Y:S02]  /*a180*/  SEL R11, R40.reuse, R60, !P2 ;  /* 0x0000003c280b7207 */ /* 0x040fe40005000000 */
[----:B------:R-:W-:Y:S02]  /*a190*/  SEL R37, R40, R59, !P2 ;  /* 0x0000003b28257207 */ /* 0x000fe40005000000 */
[----:B------:R-:W-:Y:S01]  /*a1a0*/  PRMT R50, RZ, 0x7610, R50 ;  /* 0x00007610ff327816 */ /* 0x000fe20000000032 */
[----:B------:R-:W-:Y:S01]  /*a1b0*/  IMAD.WIDE R60, R52, 0x2, R6 ;  /* 0x00000002343c7825 */ /* 0x000fe200078e0206 */
[----:B------:R-:W-:-:S06]  /*a1c0*/  PRMT R49, RZ, 0x7610, R49 ;  /* 0x00007610ff317816 */ /* 0x000fcc0000000031 */
[----:B------:R-:W4:Y:S01]  /*a1d0*/  @!P4 LDG.E.U16 R49, desc[UR24][R60.64] ;  /* 0x000000183c31c981 */ /* 0x000f22000c1e1500 */
[----:B------:R-:W-:Y:S01]  /*a1e0*/  IMAD R51, R9, 0x3d, RZ ;  /* 0x0000003d09337824 */ /* 0x000fe200078e02ff */
[----:B------:R-:W-:-:S03]  /*a1f0*/  PRMT R48, RZ, 0x7610, R48 ;  /* 0x00007610ff307816 */ /* 0x000fc60000000030 */
[----:B------:R-:W-:Y:S01]  /*a200*/  IMAD.WIDE R62, R51, 0x2, R4 ;  /* 0x00000002333e7825 */ /* 0x000fe200078e0204 */
[----:B------:R-:W-:-:S04]  /*a210*/  PRMT R47, RZ, 0x7610, R47 ;  /* 0x00007610ff2f7816 */ /* 0x000fc8000000002f */
[----:B------:R-:W4:Y:S01]  /*a220*/  @!P5 LDG.E.U16 R48, desc[UR24][R62.64] ;  /* 0x000000183e30d981 */ /* 0x000f22000c1e1500 */
[C---:B--2---:R-:W-:Y:S02]  /*a230*/  SEL R25, R40.reuse, R25, !P2 ;  /* 0x0000001928197207 */ /* 0x044fe40005000000 */
[C---:B---3--:R-:W-:Y:S02]  /*a240*/  SEL R17, R40.reuse, R17, !P2 ;  /* 0x0000001128117207 */ /* 0x048fe40005000000 */
[C---:B------:R-:W-:Y:S02]  /*a250*/  SEL R2, R40.reuse, R2, !P2 ;  /* 0x0000000228027207 */ /* 0x040fe40005000000 */
[----:B------:R-:W-:-:S03]  /*a260*/  SEL R10, R40, R10, !P2 ;  /* 0x0000000a280a7207 */ /* 0x000fc60005000000 */
[----:B------:R-:W-:Y:S01]  /*a270*/  IMAD.MOV.U32 R73, RZ, RZ, R2 ;  /* 0x000000ffff497224 */ /* 0x000fe200078e0002 */
[C---:B------:R-:W-:Y:S02]  /*a280*/  SEL R2, R40.reuse, R64, !P2 ;  /* 0x0000004028027207 */ /* 0x040fe40005000000 */
[C---:B------:R-:W-:Y:S02]  /*a290*/  SEL R32, R40.reuse, R32, !P2 ;  /* 0x0000002028207207 */ /* 0x040fe40005000000 */
[----:B------:R-:W-:Y:S01]  /*a2a0*/  SEL R40, R40, R58, !P2 ;  /* 0x0000003a28287207 */ /* 0x000fe20005000000 */
[----:B------:R-:W-:-:S05]  /*a2b0*/  IMAD.WIDE R58, R52, 0x2, R4 ;  /* 0x00000002343a7825 */ /* 0x000fca00078e0204 */
[----:B------:R-:W2:Y:S01]  /*a2c0*/  @!P4 LDG.E.U16 R50, desc[UR24][R58.64] ;  /* 0x000000183a32c981 */ /* 0x000ea2000c1e1500 */
[----:B------:R-:W-:-:S05]  /*a2d0*/  IMAD.WIDE R64, R51, 0x2, R6 ;  /* 0x0000000233407825 */ /* 0x000fca00078e0206 */
[----:B------:R-:W3:Y:S04]  /*a2e0*/  @!P5 LDG.E.U16 R47, desc[UR24][R64.64] ;  /* 0x00000018402fd981 */ /* 0x000ee8000c1e1500 */
[----:B------:R0:W-:Y:S04]  /*a2f0*/  STL [R1+0xda4], R4 ;  /* 0x000da40401007387 */ /* 0x0001e80000100800 */
[----:B------:R-:W-:Y:S04]  /*a300*/  STL [R1+0xd9c], R5 ;  /* 0x000d9c0501007387 */ /* 0x000fe80000100800 */
        /* <DEDUP_REMOVED lines=15> */
[----:B------:R-:W-:Y:S01]  /*a400*/  STL [R1+0xe24], R60 ;  /* 0x000e243c01007387 */ /* 0x000fe20000100800 */
[----:B0-----:R-:W-:-:S03]  /*a410*/  LEA R4, P4, R46, R92, 0x1 ;  /* 0x0000005c2e047211 */ /* 0x001fc600078808ff */
[----:B------:R-:W-:Y:S04]  /*a420*/  STL [R1+0xe2c], R60 ;  /* 0x000e2c3c01007387 */ /* 0x000fe80000100800 */
[----:B------:R-:W-:Y:S04]  /*a430*/  STL [R1+0xe34], R60 ;  /* 0x000e343c01007387 */ /* 0x000fe80000100800 */
[----:B------:R-:W-:Y:S04]  /*a440*/  STL [R1+0xe3c], R60 ;  /* 0x000e3c3c01007387 */ /* 0x000fe80000100800 */
[----:B------:R-:W-:Y:S01]  /*a450*/  STL [R1+0xb0c], R61 ;  /* 0x000b0c3d01007387 */ /* 0x000fe20000100800 */
[----:B------:R-:W-:-:S03]  /*a460*/  IMAD R66, R73, UR7, RZ ;  /* 0x0000000749427c24 */ /* 0x000fc6000f8e02ff */
[----:B------:R-:W-:Y:S04]  /*a470*/  STL [R1+0xc0c], R61 ;  /* 0x000c0c3d01007387 */ /* 0x000fe80000100800 */
[----:B------:R-:W-:Y:S04]  /*a480*/  STL [R1+0xe00], R61 ;  /* 0x000e003d01007387 */ /* 0x000fe80000100800 */
[----:B------:R-:W-:Y:S04]  /*a490*/  STL [R1+0xe10], R61 ;  /* 0x000e103d01007387 */ /* 0x000fe80000100800 */
[----:B------:R-:W-:Y:S04]  /*a4a0*/  STL [R1+0xb18], R62 ;  /* 0x000b183e01007387 */ /* 0x000fe80000100800 */
[----:B------:R0:W-:Y:S01]  /*a4b0*/  STL [R1+0x74c], R4 ;  /* 0x00074c0401007387 */ /* 0x0001e20000100800 */
[----:B------:R-:W-:-:S03]  /*a4c0*/  IMAD R67, R74, UR7, RZ ;  /* 0x000000074a437c24 */ /* 0x000fc6000f8e02ff */
[----:B------:R-:W-:Y:S04]  /*a4d0*/  STL [R1+0xc10], R62 ;  /* 0x000c103e01007387 */ /* 0x000fe80000100800 */
[----:B------:R-:W-:Y:S01]  /*a4e0*/  STL [R1+0xe04], R62 ;  /* 0x000e043e01007387 */ /* 0x000fe20000100800 */
[----:B0-----:R-:W-:-:S03]  /*a4f0*/  LEA R4, P5, R66, R92, 0x1 ;  /* 0x0000005c42047211 */ /* 0x001fc600078a08ff */
[----:B------:R-:W-:Y:S04]  /*a500*/  STL [R1+0xb14], R63 ;  /* 0x000b143f01007387 */ /* 0x000fe80000100800 */
[----:B------:R-:W-:Y:S01]  /*a510*/  STL [R1+0xc14], R63 ;  /* 0x000c143f01007387 */ /* 0x000fe20000100800 */
[----:B------:R-:W-:-:S03]  /*a520*/  LEA.HI.X.SX32 R5, R46, R93, 0x1, P4 ;  /* 0x0000005d2e057211 */ /* 0x000fc600020f0eff */
[----:B------:R-:W-:Y:S01]  /*a530*/  STL [R1+0xe0c], R63 ;  /* 0x000e0c3f01007387 */ /* 0x000fe20000100800 */
[----:B------:R-:W-:Y:S01]  /*a540*/  IMAD R68, R75, UR7, RZ ;  /* 0x000000074b447c24 */ /* 0x000fe2000f8e02ff */
[----:B------:R-:W-:Y:S01]  /*a550*/  LEA R6, P4, R67, R92, 0x1 ;  /* 0x0000005c43067211 */ /* 0x000fe200078808ff */
[----:B------:R-:W-:Y:S02]  /*a560*/  IMAD R69, R76, UR7, RZ ;  /* 0x000000074c457c24 */ /* 0x000fe4000f8e02ff */
[----:B------:R-:W-:Y:S02]  /*a570*/  IMAD R70, R77, UR7, RZ ;  /* 0x000000074d467c24 */ /* 0x000fe4000f8e02ff */
[----:B------:R-:W-:Y:S02]  /*a580*/  IMAD R71, R78, UR7, RZ ;  /* 0x000000074e477c24 */ /* 0x000fe4000f8e02ff */
[----:B------:R-:W-:Y:S02]  /*a590*/  IMAD R72, R79, UR7, RZ ;  /* 0x000000074f487c24 */ /* 0x000fe4000f8e02ff */
[----:B------:R-:W-:-:S02]  /*a5a0*/  IMAD R73, R80, UR7, RZ ;  /* 0x0000000750497c24 */ /* 0x000fc4000f8e02ff */
[----:B------:R-:W-:Y:S02]  /*a5b0*/  IMAD R80, R91, UR7, RZ ;  /* 0x000000075b507c24 */ /* 0x000fe4000f8e02ff */
        /* <DEDUP_REMOVED lines=10> */
[----:B------:R-:W-:Y:S01]  /*a660*/  IMAD R81, R81, UR7, RZ ;  /* 0x0000000751517c24 */ /* 0x000fe2000f8e02ff */
[----:B--2---:R-:W-:Y:S04]  /*a670*/  STL [R1+0x5c4], R50 ;  /* 0x0005c43201007387 */ /* 0x004fe80000100800 */
[----:B------:R-:W-:Y:S04]  /*a680*/  STL [R1+0xb28], R64 ;  /* 0x000b284001007387 */ /* 0x000fe80000100800 */
[----:B------:R-:W-:Y:S04]  /*a690*/  STL [R1+0xb1c], R65 ;  /* 0x000b1c4101007387 */ /* 0x000fe80000100800 */
[----:B------:R0:W-:Y:S04]  /*a6a0*/  STL [R1+0x764], R4 ;  /* 0x0007640401007387 */ /* 0x0001e80000100800 */
[----:B----4-:R-:W-:Y:S01]  /*a6b0*/  STL [R1+0x5c0], R49 ;  /* 0x0005c03101007387 */ /* 0x010fe20000100800 */
[----:B0-----:R-:W-:-:S03]  /*a6c0*/  LEA.HI.X.SX32 R4, R66, R93, 0x1, P5 ;  /* 0x0000005d42047211 */ /* 0x001fc600028f0eff */
[----:B------:R0:W-:Y:S04]  /*a6d0*/  STL [R1+0x748], R5 ;  /* 0x0007480501007387 */ /* 0x0001e80000100800 */
[----:B------:R-:W-:Y:S04]  /*a6e0*/  STL [R1+0x77c], R6 ;  /* 0x00077c0601007387 */ /* 0x000fe80000100800 */
[----:B------:R1:W-:Y:S01]  /*a6f0*/  STL [R1+0x760], R4 ;  /* 0x0007600401007387 */ /* 0x0003e20000100800 */
[----:B0-----:R-:W-:-:S05]  /*a700*/  LEA R5, P5, R68, R92, 0x1 ;  /* 0x0000005c44057211 */ /* 0x001fca00078a08ff */
[----:B------:R0:W-:Y:S01]  /*a710*/  STL [R1+0x78c], R5 ;  /* 0x00078c0501007387 */ /* 0x0001e20000100800 */
[----:B-1----:R-:W-:Y:S02]  /*a720*/  LEA.HI.X.SX32 R4, R67, R93, 0x1, P4 ;  /* 0x0000005d43047211 */ /* 0x002fe400020f0eff */
[----:B------:R-:W-:-:S03]  /*a730*/  LEA R6, P4, R69, R92, 0x1 ;  /* 0x0000005c45067211 */ /* 0x000fc600078808ff */
[----:B------:R1:W-:Y:S01]  /*a740*/  STL [R1+0x778], R4 ;  /* 0x0007780401007387 */ /* 0x0003e20000100800 */
[----:B0-----:R-:W-:-:S03]  /*a750*/  LEA.HI.X.SX32 R5, R68, R93, 0x1, P5 ;  /* 0x0000005d44057211 */ /* 0x001fc600028f0eff */
[----:B------:R-:W-:Y:S01]  /*a760*/  STL [R1+0x79c], R6 ;  /* 0x00079c0601007387 */ /* 0x000fe20000100800 */
[----:B-1----:R-:W-:-:S03]  /*a770*/  LEA R4, P5, R70, R92, 0x1 ;  /* 0x0000005c46047211 */ /* 0x002fc600078a08ff */
[----:B------:R0:W-:Y:S04]  /*a780*/  STL [R1+0x788], R5 ;  /* 0x0007880501007387 */ /* 0x0001e80000100800 */
[----:B------:R1:W-:Y:S01]  /*a790*/  STL [R1+0x7ac], R4 ;  /* 0x0007ac0401007387 */ /* 0x0003e20000100800 */
[-C--:B0-----:R-:W-:Y:S02]  /*a7a0*/  LEA.HI.X.SX32 R5, R69, R93.reuse, 0x1, P4 ;  /* 0x0000005d45057211 */ /* 0x081fe400020f0eff */
[-C--:B------:R-:W-:Y:S02]  /*a7b0*/  LEA R6, P4, R71, R92.reuse, 0x1 ;  /* 0x0000005c47067211 */ /* 0x080fe400078808ff */
[----:B-1----:R-:W-:Y:S01]  /*a7c0*/  LEA.HI.X.SX32 R4, R70, R93, 0x1, P5 ;  /* 0x0000005d46047211 */ /* 0x002fe200028f0eff */
[----:B------:R-:W-:Y:S04]  /*a7d0*/  STL [R1+0x5b4], R48 ;  /* 0x0005b43001007387 */ /* 0x000fe80000100800 */
[----:B------:R0:W-:Y:S04]  /*a7e0*/  STL [R1+0x798], R5 ;  /* 0x0007980501007387 */ /* 0x0001e80000100800 */
[----:B------:R-:W-:Y:S04]  /*a7f0*/  STL [R1+0x7bc], R6 ;  /* 0x0007bc0601007387 */ /* 0x000fe80000100800 */
[----:B------:R1:W-:Y:S01]  /*a800*/  STL [R1+0x7a8], R4 ;  /* 0x0007a80401007387 */ /* 0x0003e20000100800 */
[----:B0-----:R-:W-:-:S03]  /*a810*/  LEA R5, P5, R72, R92, 0x1 ;  /* 0x0000005c48057211 */ /* 0x001fc600078a08ff */
[----:B---3--:R-:W-:Y:S01]  /*a820*/  STL [R1+0x5b0], R47 ;  /* 0x0005b02f01007387 */ /* 0x008fe20000100800 */
[----:B-1----:R-:W-:-:S03]  /*a830*/  LEA.HI.X.SX32 R4, R71, R93, 0x1, P4 ;  /* 0x0000005d47047211 */ /* 0x002fc600020f0eff */
[----:B------:R0:W-:Y:S01]  /*a840*/  STL [R1+0x7cc], R5 ;  /* 0x0007cc0501007387 */ /* 0x0001e20000100800 */
        /* <DEDUP_REMOVED lines=18> */
[----:B0-----:R-:W-:-:S05]  /*a970*/  LEA.HI.X.SX32 R5, R78, R93, 0x1, P5 ;  /* 0x0000005d4e057211 */ /* 0x001fca00028f0eff */
[----:B------:R0:W-:Y:S01]  /*a980*/  STL [R1+0x808], R5 ;  /* 0x0008080501007387 */ /* 0x0001e20000100800 */
[----:B-1----:R-:W-:-:S03]  /*a990*/  LEA R4, P5, R76, R92, 0x1 ;  /* 0x0000005c4c047211 */ /* 0x002fc600078a08ff */
[----:B------:R-:W-:Y:S04]  /*a9a0*/  STL [R1+0x81c], R61 ;  /* 0x00081c3d01007387 */ /* 0x000fe80000100800 */
[----:B------:R1:W-:Y:S01]  /*a9b0*/  STL [R1+0x82c], R4 ;  /* 0x00082c0401007387 */ /* 0x0003e20000100800 */
[----:B0-----:R-:W-:-:S03]  /*a9c0*/  LEA.HI.X.SX32 R5, R77, R93, 0x1, P4 ;  /* 0x0000005d4d057211 */ /* 0x001fc600020f0eff */
[----:B------:R-:W-:Y:S01]  /*a9d0*/  STL [R1+0xe18], R61 ;  /* 0x000e183d01007387 */ /* 0x000fe20000100800 */
[----:B------:R-:W-:-:S03]  /*a9e0*/  LEA R63, P4, R75, R92, 0x1 ;  /* 0x0000005c4b3f7211 */ /* 0x000fc600078808ff */
[----:B------:R-:W-:Y:S01]  /*a9f0*/  STL [R1+0xe20], R61 ;  /* 0x000e203d01007387 */ /* 0x000fe20000100800 */
[----:B-1----:R-:W-:-:S03]  /*aa00*/  LEA.HI.X.SX32 R4, R76, R93, 0x1, P5 ;  /* 0x0000005d4c047211 */ /* 0x002fc600028f0eff */
[----:B------:R-:W-:Y:S01]  /*aa10*/  STL [R1+0xe28], R61 ;  /* 0x000e283d01007387 */ /* 0x000fe20000100800 */
[----:B------:R-:W-:-:S03]  /*aa20*/  LEA R62, P5, R74, R92, 0x1 ;  /* 0x0000005c4a3e7211 */ /* 0x000fc600078a08ff */
[----:B------:R-:W-:Y:S04]  /*aa30*/  STL [R1+0xe30], R61 ;  /* 0x000e303d01007387 */ /* 0x000fe80000100800 */
[----:B------:R-:W-:Y:S04]  /*aa40*/  STL [R1+0xe38], R61 ;  /* 0x000e383d01007387 */ /* 0x000fe80000100800 */
[----:B------:R0:W-:Y:S04]  /*aa50*/  STL [R1+0x818], R5 ;  /* 0x0008180501007387 */ /* 0x0001e80000100800 */
[----:B------:R1:W-:Y:S01]  /*aa60*/  STL [R1+0x828], R4 ;  /* 0x0008280401007387 */ /* 0x0003e20000100800 */
[----:B0-----:R-:W-:-:S03]  /*aa70*/  LEA.HI.X.SX32 R5, R75, R93, 0x1, P4 ;  /* 0x0000005d4b057211 */ /* 0x001fc600020f0eff */
[----:B------:R-:W-:Y:S01]  /*aa80*/  STL [R1+0x83c], R63 ;  /* 0x00083c3f01007387 */ /* 0x000fe20000100800 */
[----:B-1----:R-:W-:-:S03]  /*aa90*/  LEA R4, P4, R87, R92, 0x1 ;  /* 0x0000005c57047211 */ /* 0x002fc600078808ff */
[----:B------:R-:W-:Y:S04]  /*aaa0*/  STL [R1+0x84c], R62 ;  /* 0x00084c3e01007387 */ /* 0x000fe80000100800 */
[----:B------:R0:W-:Y:S04]  /*aab0*/  STL [R1+0x838], R5 ;  /* 0x0008380501007387 */ /* 0x0001e80000100800 */
[----:B------:R1:W-:Y:S01]  /*aac0*/  STL [R1+0x85c], R4 ;  /* 0x00085c0401007387 */ /* 0x0003e20000100800 */
[----:B0-----:R-:W-:Y:S02]  /*aad0*/  LEA.HI.X.SX32 R5, R74, R93, 0x1, P5 ;  /* 0x0000005d4a057211 */ /* 0x001fe400028f0eff */
[----:B-1----:R-:W-:-:S03]  /*aae0*/  LEA R4, P5, R89, R92, 0x1 ;  /* 0x0000005c59047211 */ /* 0x002fc600078a08ff */
[----:B------:R0:W-:Y:S01]  /*aaf0*/  STL [R1+0x848], R5 ;  /* 0x0008480501007387 */ /* 0x0001e20000100800 */
[----:B------:R-:W-:-:S03]  /*ab00*/  IMAD R70, R82, UR7, RZ ;  /* 0x0000000752467c24 */ /* 0x000fc6000f8e02ff */
[----:B------:R1:W-:Y:S01]  /*ab10*/  STL [R1+0x86c], R4 ;  /* 0x00086c0401007387 */ /* 0x0003e20000100800 */
[-C--:B0-----:R-:W-:Y:S02]  /*ab20*/  LEA.HI.X.SX32 R5, R87, R93.reuse, 0x1, P4 ;  /* 0x0000005d57057211 */ /* 0x081fe400020f0eff */
[-C--:B------:R-:W-:Y:S02]  /*ab30*/  LEA R58, P4, R85, R92.reuse, 0x1 ;  /* 0x0000005c553a7211 */ /* 0x080fe400078808ff */
[-C--:B-1----:R-:W-:Y:S02]  /*ab40*/  LEA.HI.X.SX32 R4, R89, R93.reuse, 0x1, P5 ;  /* 0x0000005d59047211 */ /* 0x082fe400028f0eff */
[-C--:B------:R-:W-:Y:S01]  /*ab50*/  LEA R57, P5, R83, R92.reuse, 0x1 ;  /* 0x0000005c53397211 */ /* 0x080fe200078a08ff */
[----:B------:R0:W-:Y:S01]  /*ab60*/  STL [R1+0x858], R5 ;  /* 0x0008580501007387 */ /* 0x0001e20000100800 */
[----:B------:R-:W-:Y:S02]  /*ab70*/  LEA.HI.X.SX32 R59, R85, R93, 0x1, P4 ;  /* 0x0000005d553b7211 */ /* 0x000fe400020f0eff */
[----:B------:R-:W-:Y:S01]  /*ab80*/  LEA R56, P4, R81, R92, 0x1 ;  /* 0x0000005c51387211 */ /* 0x000fe200078808ff */
[----:B------:R1:W-:Y:S01]  /*ab90*/  STL [R1+0x868], R4 ;  /* 0x0008680401007387 */ /* 0x0003e20000100800 */
[----:B------:R-:W-:-:S03]  /*aba0*/  IMAD R69, R84, UR7, RZ ;  /* 0x0000000754457c24 */ /* 0x000fc6000f8e02ff */
[----:B------:R-:W-:Y:S01]  /*abb0*/  STL [R1+0x87c], R58 ;  /* 0x00087c3a01007387 */ /* 0x000fe20000100800 */
[----:B0-----:R-:W-:-:S03]  /*abc0*/  LEA.HI.X.SX32 R5, R83, R93, 0x1, P5 ;  /* 0x0000005d53057211 */ /* 0x001fc600028f0eff */
[----:B------:R-:W-:Y:S01]  /*abd0*/  STL [R1+0x88c], R57 ;  /* 0x00088c3901007387 */ /* 0x000fe20000100800 */
[----:B-1----:R-:W-:-:S03]  /*abe0*/  LEA R4, P5, R70, R92, 0x1 ;  /* 0x0000005c46047211 */ /* 0x002fc600078a08ff */
[----:B------:R-:W-:Y:S01]  /*abf0*/  STL [R1+0x878], R59 ;  /* 0x0008783b01007387 */ /* 0x000fe20000100800 */
[----:B------:R-:W-:-:S03]  /*ac00*/  IMAD R68, R88, UR7, RZ ;  /* 0x0000000758447c24 */ /* 0x000fc6000f8e02ff */
[----:B------:R0:W-:Y:S01]  /*ac10*/  STL [R1+0x888], R5 ;  /* 0x0008880501007387 */ /* 0x0001e20000100800 */
[----:B------:R-:W-:-:S03]  /*ac20*/  IMAD R67, R45, UR7, RZ ;  /* 0x000000072d437c24 */ /* 0x000fc6000f8e02ff */
[----:B------:R-:W-:Y:S04]  /*ac30*/  STL [R1+0x89c], R56 ;  /* 0x00089c3801007387 */ /* 0x000fe80000100800 */
[----:B------:R1:W-:Y:S01]  /*ac40*/  STL [R1+0x8ac], R4 ;  /* 0x0008ac0401007387 */ /* 0x0003e20000100800 */
[-C--:B0-----:R-:W-:Y:S02]  /*ac50*/  LEA.HI.X.SX32 R5, R81, R93.reuse, 0x1, P4 ;  /* 0x0000005d51057211 */ /* 0x081fe400020f0eff */
[-C--:B------:R-:W-:Y:S02]  /*ac60*/  LEA R55, P4, R69, R92.reuse, 0x1 ;  /* 0x0000005c45377211 */ /* 0x080fe400078808ff */
[----:B-1----:R-:W-:Y:S01]  /*ac70*/  LEA.HI.X.SX32 R4, R70, R93, 0x1, P5 ;  /* 0x0000005d46047211 */ /* 0x002fe200028f0eff */
[----:B------:R0:W-:Y:S01]  /*ac80*/  STL [R1+0x898], R5 ;  /* 0x0008980501007387 */ /* 0x0001e20000100800 */
[----:B------:R-:W-:-:S03]  /*ac90*/  LEA R53, P5, R68, R92, 0x1 ;  /* 0x0000005c44357211 */ /* 0x000fc600078a08ff */
[----:B------:R1:W-:Y:S01]  /*aca0*/  STL [R1+0x8a8], R4 ;  /* 0x0008a80401007387 */ /* 0x0003e20000100800 */
[----:B------:R-:W-:Y:S01]  /*acb0*/  IMAD R66, R44, UR7, RZ ;  /* 0x000000072c427c24 */ /* 0x000fe2000f8e02ff */
[----:B0-----:R-:W-:Y:S02]  /*acc0*/  LEA.HI.X.SX32 R5, R69, R93, 0x1, P4 ;  /* 0x0000005d45057211 */ /* 0x001fe400020f0eff */
[----:B------:R-:W-:Y:S01]  /*acd0*/  STL [R1+0x8bc], R55 ;  /* 0x0008bc3701007387 */ /* 0x000fe20000100800 */
[----:B-1----:R-:W-:-:S03]  /*ace0*/  LEA R4, P4, R67, R92, 0x1 ;  /* 0x0000005c43047211 */ /* 0x002fc600078808ff */
[----:B------:R-:W-:Y:S01]  /*acf0*/  STL [R1+0x8cc], R53 ;  /* 0x0008cc3501007387 */ /* 0x000fe20000100800 */
[----:B------:R-:W-:-:S03]  /*ad00*/  LEA.HI.X.SX32 R54, R68, R93, 0x1, P5 ;  /* 0x0000005d44367211 */ /* 0x000fc600028f0eff */
[----:B------:R-:W-:Y:S01]  /*ad10*/  STL [R1+0x8b8], R5 ;  /* 0x0008b80501007387 */ /* 0x000fe20000100800 */
[----:B------:R-:W-:-:S03]  /*ad20*/  IMAD R73, R43, UR7, RZ ;  /* 0x000000072b497c24 */ /* 0x000fc6000f8e02ff */
[----:B------:R0:W-:Y:S01]  /*ad30*/  STL [R1+0x8dc], R4 ;  /* 0x0008dc0401007387 */ /* 0x0001e20000100800 */
[-C--:B------:R-:W-:Y:S01]  /*ad40*/  LEA R52, P5, R66, R92.reuse, 0x1 ;  /* 0x0000005c42347211 */ /* 0x080fe200078a08ff */
[----:B------:R-:W-:Y:S02]  /*ad50*/  IMAD R72, R42, UR7, RZ ;  /* 0x000000072a487c24 */ /* 0x000fe4000f8e02ff */
[----:B------:R-:W-:Y:S01]  /*ad60*/  STL [R1+0x8c8], R54 ;  /* 0x0008c83601007387 */ /* 0x000fe20000100800 */
[----:B0-----:R-:W-:Y:S02]  /*ad70*/  LEA.HI.X.SX32 R4, R67, R93, 0x1, P4 ;  /* 0x0000005d43047211 */ /* 0x001fe400020f0eff */
[----:B------:R-:W-:-:S03]  /*ad80*/  LEA R50, P4, R73, R92, 0x1 ;  /* 0x0000005c49327211 */ /* 0x000fc600078808ff */
[----:B------:R0:W-:Y:S01]  /*ad90*/  STL [R1+0x8d8], R4 ;  /* 0x0008d80401007387 */ /* 0x0001e20000100800 */
[----:B------:R-:W-:Y:S01]  /*ada0*/  IMAD R71, R41, UR7, RZ ;  /* 0x0000000729477c24 */ /* 0x000fe2000f8e02ff */
[-C--:B------:R-:W-:Y:S02]  /*adb0*/  LEA.HI.X.SX32 R51, R73, R93.reuse, 0x1, P4 ;  /* 0x0000005d49337211 */ /* 0x080fe400020f0eff */
[----:B------:R-:W-:Y:S01]  /*adc0*/  STL [R1+0x8ec], R52 ;  /* 0x0008ec3401007387 */ /* 0x000fe20000100800 */
[----:B0-----:R-:W-:Y:S02]  /*add0*/  LEA.HI.X.SX32 R4, R66, R93, 0x1, P5 ;  /* 0x0000005d42047211 */ /* 0x001fe400028f0eff */
[-C--:B------:R-:W-:Y:S01]  /*ade0*/  LEA R49, P5, R72, R92.reuse, 0x1 ;  /* 0x0000005c48317211 */ /* 0x080fe200078a08ff */
[----:B------:R-:W-:Y:S02]  /*adf0*/  IMAD R70, R39, UR7, RZ ;  /* 0x0000000727467c24 */ /* 0x000fe4000f8e02ff */
[----:B------:R0:W-:Y:S01]  /*ae00*/  STL [R1+0x8e8], R4 ;  /* 0x0008e80401007387 */ /* 0x0001e20000100800 */
[----:B------:R-:W-:-:S03]  /*ae10*/  LEA R48, P4, R71, R92, 0x1 ;  /* 0x0000005c47307211 */ /* 0x000fc600078808ff */
[----:B------:R-:W-:Y:S01]  /*ae20*/  STL [R1+0x8fc], R50 ;  /* 0x0008fc3201007387 */ /* 0x000fe20000100800 */
[----:B0-----:R-:W-:-:S03]  /*ae30*/  LEA.HI.X.SX32 R4, R72, R93, 0x1, P5 ;  /* 0x0000005d48047211 */ /* 0x001fc600028f0eff */
[----:B------:R-:W-:Y:S01]  /*ae40*/  STL [R1+0x90c], R49 ;  /* 0x00090c3101007387 */ /* 0x000fe20000100800 */
[----:B------:R-:W-:-:S03]  /*ae50*/  LEA R47, P5, R70, R92, 0x1 ;  /* 0x0000005c462f7211 */ /* 0x000fc600078a08ff */
[----:B------:R-:W-:Y:S04]  /*ae60*/  STL [R1+0x8f8], R51 ;  /* 0x0008f83301007387 */ /* 0x000fe80000100800 */
[----:B------:R0:W-:Y:S01]  /*ae70*/  STL [R1+0x908], R4 ;  /* 0x0009080401007387 */ /* 0x0001e20000100800 */
[----:B------:R-:W-:-:S03]  /*ae80*/  IMAD R68, R38, UR7, RZ ;  /* 0x0000000726447c24 */ /* 0x000fc6000f8e02ff */
[----:B------:R-:W-:Y:S01]  /*ae90*/  STL [R1+0x91c], R48 ;  /* 0x00091c3001007387 */ /* 0x000fe20000100800 */
[----:B0-----:R-:W-:-:S03]  /*aea0*/  LEA.HI.X.SX32 R4, R71, R93, 0x1, P4 ;  /* 0x0000005d47047211 */ /* 0x001fc600020f0eff */
[----:B------:R-:W-:Y:S01]  /*aeb0*/  STL [R1+0x92c], R47 ;  /* 0x00092c2f01007387 */ /* 0x000fe20000100800 */
[----:B------:R-:W-:-:S03]  /*aec0*/  IMAD R66, R37, UR7, RZ ;  /* 0x0000000725427c24 */ /* 0x000fc6000f8e02ff */
[----:B------:R0:W-:Y:S01]  /*aed0*/  STL [R1+0x918], R4 ;  /* 0x0009180401007387 */ /* 0x0001e20000100800 */
[-C--:B------:R-:W-:Y:S01]  /*aee0*/  LEA R46, P4, R68, R92.reuse, 0x1 ;  /* 0x0000005c442e7211 */ /* 0x080fe200078808ff */
[----:B------:R-:W-:Y:S01]  /*aef0*/  IMAD R33, R33, UR7, RZ ;  /* 0x0000000721217c24 */ /* 0x000fe2000f8e02ff */
[----:B0-----:R-:W-:Y:S02]  /*af00*/  LEA.HI.X.SX32 R4, R70, R93, 0x1, P5 ;  /* 0x0000005d46047211 */ /* 0x001fe400028f0eff */
[----:B------:R-:W-:-:S03]  /*af10*/  LEA R45, P5, R66, R92, 0x1 ;  /* 0x0000005c422d7211 */ /* 0x000fc600078a08ff */
[----:B------:R0:W-:Y:S01]  /*af20*/  STL [R1+0x928], R4 ;  /* 0x0009280401007387 */ /* 0x0001e20000100800 */
[----:B------:R-:W-:Y:S02]  /*af30*/  IMAD R32, R32, UR7, RZ ;  /* 0x0000000720207c24 */ /* 0x000fe4000f8e02ff */
[----:B------:R-:W-:Y:S01]  /*af40*/  IMAD R15, R15, UR7, RZ ;  /* 0x000000070f0f7c24 */ /* 0x000fe2000f8e02ff */
[----:B------:R-:W-:Y:S01]  /*af50*/  STL [R1+0x93c], R46 ;  /* 0x00093c2e01007387 */ /* 0x000fe20000100800 */
[----:B0-----:R-:W-:-:S03]  /*af60*/  LEA.HI.X.SX32 R4, R68, R93, 0x1, P4 ;  /* 0x0000005d44047211 */ /* 0x001fc600020f0eff */
[----:B------:R-:W-:Y:S01]  /*af70*/  STL [R1+0x94c], R45 ;  /* 0x00094c2d01007387 */ /* 0x000fe20000100800 */
[CC--:B------:R-:W-:Y:S01]  /*af80*/  LEA R44, P4, R33.reuse, R92.reuse, 0x1 ;  /* 0x0000005c212c7211 */ /* 0x0c0fe200078808ff */
[----:B------:R-:W-:Y:S02]  /*af90*/  IMAD R30, R30, UR7, RZ ;  /* 0x000000071e1e7c24 */ /* 0x000fe4000f8e02ff */
[----:B------:R0:W-:Y:S01]  /*afa0*/  STL [R1+0x938], R4 ;  /* 0x0009380401007387 */ /* 0x0001e20000100800 */
[-C--:B------:R-:W-:Y:S01]  /*afb0*/  LEA.HI.X.SX32 R9, R33, R93.reuse, 0x1, P4 ;  /* 0x0000005d21097211 */ /* 0x080fe200020f0eff */
[----:B------:R-:W-:Y:S01]  /*afc0*/  IMAD R28, R28, UR7, RZ ;  /* 0x000000071c1c7c24 */ /* 0x000fe2000f8e02ff */
[CC--:B------:R-:W-:Y:S01]  /*afd0*/  LEA R42, P4, R15.reuse, R92.reuse, 0x1 ;  /* 0x0000005c0f2a7211 */ /* 0x0c0fe200078808ff */
[----:B------:R-:W-:Y:S01]  /*afe0*/  IMAD R8, R8, UR7, RZ ;  /* 0x0000000708087c24 */ /* 0x000fe2000f8e02ff */
[-C--:B0-----:R-:W-:Y:S02]  /*aff0*/  LEA.HI.X.SX32 R4, R66, R93.reuse, 0x1, P5 ;  /* 0x0000005d42047211 */ /* 0x081fe400028f0eff */
[----:B------:R-:W-:Y:S01]  /*b000*/  LEA R43, P5, R32, R92, 0x1 ;  /* 0x0000005c202b7211 */ /* 0x000fe200078a08ff */
[----:B------:R-:W-:Y:S01]  /*b010*/  IMAD R18, R18, UR7, RZ ;  /* 0x0000000712127c24 */ /* 0x000fe2000f8e02ff */
[----:B------:R-:W-:-:S02]  /*b020*/  LEA.HI.X.SX32 R7, R15, R93, 0x1, P4 ;  /* 0x0000005d0f077211 */ /* 0x000fc400020f0eff */
[-C--:B------:R-:W-:Y:S02]  /*b030*/  LEA.HI.X.SX32 R6, R32, R93.reuse, 0x1, P5 ;  /* 0x0000005d20067211 */ /* 0x080fe400028f0eff */
[-C--:B------:R-:W-:Y:S01]  /*b040*/  LEA R39, P5, R30, R92.reuse, 0x1 ;  /* 0x0000005c1e277211 */ /* 0x080fe200078a08ff */
[----:B------:R0:W-:Y:S01]  /*b050*/  STL [R1+0x948], R4 ;  /* 0x0009480401007387 */ /* 0x0001e20000100800 */
[-C--:B------:R-:W-:Y:S01]  /*b060*/  LEA R15, P4, R28, R92.reuse, 0x1 ;  /* 0x0000005c1c0f7211 */ /* 0x080fe200078808ff */
[----:B------:R-:W-:Y:S02]  /*b070*/  IMAD R14, R14, UR7, RZ ;  /* 0x000000070e0e7c24 */ /* 0x000fe4000f8e02ff */
[----:B------:R-:W-:Y:S01]  /*b080*/  IMAD R25, R25, UR7, RZ ;  /* 0x0000000719197c24 */ /* 0x000fe2000f8e02ff */
[----:B------:R-:W-:Y:S02]  /*b090*/  LEA.HI.X.SX32 R5, R28, R93, 0x1, P4 ;  /* 0x0000005d1c057211 */ /* 0x000fe400020f0eff */
[----:B------:R-:W-:-:S02]  /*b0a0*/  LEA R37, P4, R18, R92, 0x1 ;  /* 0x0000005c12257211 */ /* 0x000fc400078808ff */
[-C--:B0-----:R-:W-:Y:S02]  /*b0b0*/  LEA.HI.X.SX32 R4, R30, R93.reuse, 0x1, P5 ;  /* 0x0000005d1e047211 */ /* 0x081fe400028f0eff */
[-C--:B------:R-:W-:Y:S01]  /*b0c0*/  LEA R38, P5, R8, R92.reuse, 0x1 ;  /* 0x0000005c08267211 */ /* 0x080fe200078a08ff */
[----:B------:R-:W-:Y:S01]  /*b0d0*/  IMAD R69, R36, UR7, RZ ;  /* 0x0000000724457c24 */ /* 0x000fe2000f8e02ff */
[----:B------:R-:W-:Y:S01]  /*b0e0*/  STL [R1+0x754], R44 ;  /* 0x0007542c01007387 */ /* 0x000fe20000100800 */
[----:B------:R-:W-:Y:S01]  /*b0f0*/  IMAD R16, R16, UR7, RZ ;  /* 0x0000000710107c24 */ /* 0x000fe2000f8e02ff */
[-C--:B------:R-:W-:Y:S01]  /*b100*/  LEA.HI.X.SX32 R8, R8, R93.reuse, 0x1, P5 ;  /* 0x0000005d08087211 */ /* 0x080fe200028f0eff */
[----:B------:R-:W-:Y:S01]  /*b110*/  IMAD R67, R35, UR7, RZ ;  /* 0x0000000723437c24 */ /* 0x000fe2000f8e02ff */
[----:B------:R-:W-:Y:S01]  /*b120*/  STL [R1+0x76c], R43 ;  /* 0x00076c2b01007387 */ /* 0x000fe20000100800 */
[-C--:B------:R-:W-:Y:S01]  /*b130*/  LEA R36, P5, R14, R92.reuse, 0x1 ;  /* 0x0000005c0e247211 */ /* 0x080fe200078a08ff */
[----:B------:R-:W-:Y:S01]  /*b140*/  IMAD R13, R13, UR7, RZ ;  /* 0x000000070d0d7c24 */ /* 0x000fe2000f8e02ff */
[----:B------:R-:W-:Y:S01]  /*b150*/  LEA.HI.X.SX32 R18, R18, R93, 0x1, P4 ;  /* 0x0000005d12127211 */ /* 0x000fe200020f0eff */
[----:B------:R-:W-:Y:S01]  /*b160*/  STL [R1+0x750], R9 ;  /* 0x0007500901007387 */ /* 0x000fe20000100800 */
[----:B------:R-:W-:Y:S01]  /*b170*/  LEA R35, P4, R25, R92, 0x1 ;  /* 0x0000005c19237211 */ /* 0x000fe200078808ff */
[----:B------:R-:W-:-:S02]  /*b180*/  IMAD R66, R34, UR7, RZ ;  /* 0x0000000722427c24 */ /* 0x000fc4000f8e02ff */
[----:B------:R-:W-:Y:S01]  /*b190*/  STL [R1+0x784], R42 ;  /* 0x0007842a01007387 */ /* 0x000fe20000100800 */
[----:B------:R-:W-:Y:S01]  /*b1a0*/  LEA.HI.X.SX32 R14, R14, R93, 0x1, P5 ;  /* 0x0000005d0e0e7211 */ /* 0x000fe200028f0eff */
[----:B------:R-:W-:Y:S02]  /*b1b0*/  IMAD R0, R0, UR7, RZ ;  /* 0x0000000700007c24 */ /* 0x000fe4000f8e02ff */
[----:B------:R-:W-:Y:S01]  /*b1c0*/  STL [R1+0x768], R6 ;  /* 0x0007680601007387 */ /* 0x000fe20000100800 */
[----:B------:R-:W-:-:S03]  /*b1d0*/  LEA R34, P5, R16, R92, 0x1 ;  /* 0x0000005c10227211 */ /* 0x000fc600078a08ff */
[----:B------:R-:W-:Y:S01]  /*b1e0*/  STL [R1+0x794], R39 ;  /* 0x0007942701007387 */ /* 0x000fe20000100800 */
[----:B------:R-:W-:Y:S01]  /*b1f0*/  LEA.HI.X.SX32 R41, R25, R93, 0x1, P4 ;  /* 0x0000005d19297211 */ /* 0x000fe200020f0eff */
[----:B------:R-:W-:Y:S02]  /*b200*/  IMAD R22, R22, UR7, RZ ;  /* 0x0000000716167c24 */ /* 0x000fe4000f8e02ff */
[----:B------:R-:W-:Y:S01]  /*b210*/  STL [R1+0x780], R7 ;  /* 0x0007800701007387 */ /* 0x000fe20000100800 */
[----:B------:R-:W-:-:S03]  /*b220*/  LEA R32, P4, R13, R92, 0x1 ;  /* 0x0000005c0d207211 */ /* 0x000fc600078808ff */
[----:B------:R-:W-:Y:S01]  /*b230*/  STL [R1+0x7a4], R15 ;  /* 0x0007a40f01007387 */ /* 0x000fe20000100800 */
[----:B------:R-:W-:Y:S01]  /*b240*/  IMAD R68, R31, UR7, RZ ;  /* 0x000000071f447c24 */ /* 0x000fe2000f8e02ff */
[-C--:B------:R-:W-:Y:S02]  /*b250*/  LEA.HI.X.SX32 R16, R16, R93.reuse, 0x1, P5 ;  /* 0x0000005d10107211 */ /* 0x080fe400028f0eff */
[----:B------:R-:W-:Y:S01]  /*b260*/  STL [R1+0x790], R4 ;  /* 0x0007900401007387 */ /* 0x000fe20000100800 */
[----:B------:R-:W-:Y:S01]  /*b270*/  IMAD R19, R19, UR7, RZ ;  /* 0x0000000713137c24 */ /* 0x000fe2000f8e02ff */
[----:B------:R-:W-:Y:S02]  /*b280*/  LEA R31, P5, R0, R92, 0x1 ;  /* 0x0000005c001f7211 */ /* 0x000fe400078a08ff */
[----:B------:R-:W-:Y:S01]  /*b290*/  STL [R1+0x7b4], R38 ;  /* 0x0007b42601007387 */ /* 0x000fe20000100800 */
[----:B------:R-:W-:-:S03]  /*b2a0*/  LEA.HI.X.SX32 R33, R13, R93, 0x1, P4 ;  /* 0x0000005d0d217211 */ /* 0x000fc600020f0eff */
[----:B------:R-:W-:Y:S01]  /*b2b0*/  STL [R1+0x7a0], R5 ;  /* 0x0007a00501007387 */ /* 0x000fe20000100800 */
[----:B------:R-:W-:Y:S01]  /*b2c0*/  IMAD R20, R20, UR7, RZ ;  /* 0x0000000714147c24 */ /* 0x000fe2000f8e02ff */
[----:B------:R-:W-:Y:S02]  /*b2d0*/  LEA R13, P4, R22, R92, 0x1 ;  /* 0x0000005c160d7211 */ /* 0x000fe400078808ff */
[----:B------:R-:W-:Y:S01]  /*b2e0*/  STL [R1+0x7c4], R37 ;  /* 0x0007c42501007387 */ /* 0x000fe20000100800 */
[----:B------:R-:W-:-:S03]  /*b2f0*/  LEA.HI.X.SX32 R0, R0, R93, 0x1, P5 ;  /* 0x0000005d00007211 */ /* 0x000fc600028f0eff */
[----:B------:R-:W-:Y:S01]  /*b300*/  STL [R1+0x7b0], R8 ;  /* 0x0007b00801007387 */ /* 0x000fe20000100800 */
[----:B------:R-:W-:-:S03]  /*b310*/  IMAD R17, R17, UR7, RZ ;  /* 0x0000000711117c24 */ /* 0x000fc6000f8e02ff */
[----:B------:R-:W-:Y:S01]  /*b320*/  STL [R1+0x7d4], R36 ;  /* 0x0007d42401007387 */ /* 0x000fe20000100800 */
[----:B------:R-:W-:-:S03]  /*b330*/  LEA R28, P5, R19, R92, 0x1 ;  /* 0x0000005c131c7211 */ /* 0x000fc600078a08ff */
[----:B------:R-:W-:Y:S01]  /*b340*/  STL [R1+0x7c0], R18 ;  /* 0x0007c01201007387 */ /* 0x000fe20000100800 */
[----:B------:R-:W-:Y:S01]  /*b350*/  IMAD R72, R26, UR7, RZ ;  /* 0x000000071a487c24 */ /* 0x000fe2000f8e02ff */
[----:B------:R-:W-:Y:S02]  /*b360*/  LEA.HI.X.SX32 R30, R22, R93, 0x1, P4 ;  /* 0x0000005d161e7211 */ /* 0x000fe400020f0eff */
[----:B------:R-:W-:Y:S01]  /*b370*/  STL [R1+0x7e4], R35 ;  /* 0x0007e42301007387 */ /* 0x000fe20000100800 */
[----:B------:R-:W-:-:S03]  /*b380*/  LEA R26, P4, R20, R92, 0x1 ;  /* 0x0000005c141a7211 */ /* 0x000fc600078808ff */
[----:B------:R-:W-:Y:S01]  /*b390*/  STL [R1+0x7d0], R14 ;  /* 0x0007d00e01007387 */ /* 0x000fe20000100800 */
[----:B------:R-:W-:-:S03]  /*b3a0*/  IMAD R70, R29, UR7, RZ ;  /* 0x000000071d467c24 */ /* 0x000fc6000f8e02ff */
[----:B------:R-:W-:Y:S01]  /*b3b0*/  STL [R1+0x7f4], R34 ;  /* 0x0007f42201007387 */ /* 0x000fe20000100800 */
[----:B------:R-:W-:-:S03]  /*b3c0*/  LEA.HI.X.SX32 R29, R19, R93, 0x1, P5 ;  /* 0x0000005d131d7211 */ /* 0x000fc600028f0eff */
[----:B------:R-:W-:Y:S01]  /*b3d0*/  STL [R1+0x7e0], R41 ;  /* 0x0007e02901007387 */ /* 0x000fe20000100800 */
[----:B------:R-:W-:Y:S01]  /*b3e0*/  IMAD R71, R27, UR7, RZ ;  /* 0x000000071b477c24 */ /* 0x000fe2000f8e02ff */
[-C--:B------:R-:W-:Y:S02]  /*b3f0*/  LEA R19, P5, R17, R92.reuse, 0x1 ;  /* 0x0000005c11137211 */ /* 0x080fe400078a08ff */
        /* <DEDUP_REMOVED lines=15> */
[----:B------:R-:W-:-:S03]  /*b4f0*/  LEA R17, P4, R66, R92, 0x1 ;  /* 0x0000005c42117211 */ /* 0x000fc600078808ff */
[----:B------:R-:W-:Y:S01]  /*b500*/  STL [R1+0x820], R30 ;  /* 0x0008201e01007387 */ /* 0x000fe20000100800 */
[----:B------:R-:W-:-:S03]  /*b510*/  LEA.HI.X.SX32 R22, R67, R93, 0x1, P5 ;  /* 0x0000005d43167211 */ /* 0x000fc600028f0eff */
[----:B------:R-:W-:Y:S01]  /*b520*/  STL [R1+0x844], R26 ;  /* 0x0008441a01007387 */ /* 0x000fe20000100800 */
[----:B------:R-:W-:-:S03]  /*b530*/  LEA R91, P5, R68, R92, 0x1 ;  /* 0x0000005c445b7211 */ /* 0x000fc600078a08ff */
[----:B------:R-:W-:Y:S01]  /*b540*/  STL [R1+0x830], R29 ;  /* 0x0008301d01007387 */ /* 0x000fe20000100800 */
[----:B------:R-:W-:-:S03]  /*b550*/  IMAD R67, R3, UR7, RZ ;  /* 0x0000000703437c24 */ /* 0x000fc6000f8e02ff */
        /* <DEDUP_REMOVED lines=21> */
[----:B------:R-:W-:Y:S01]  /*b6b0*/  IMAD R70, R86, UR7, RZ ;  /* 0x0000000756467c24 */ /* 0x000fe2000f8e02ff */
[----:B------:R-:W-:Y:S02]  /*b6c0*/  LEA.HI.X.SX32 R88, R72, R93, 0x1, P4 ;  /* 0x0000005d48587211 */ /* 0x000fe400020f0eff */
[----:B------:R-:W-:Y:S04]  /*b6d0*/  STL [R1+0x890], R12 ;  /* 0x0008900c01007387 */ /* 0x000fe80000100800 */
[----:B------:R-:W-:Y:S04]  /*b6e0*/  STL [R1+0x8b4], R89 ;  /* 0x0008b45901007387 */ /* 0x000fe80000100800 */
[----:B------:R-:W-:Y:S04]  /*b6f0*/  STL [R1+0x8a0], R90 ;  /* 0x0008a05a01007387 */ /* 0x000fe80000100800 */
[----:B------:R-:W2:Y:S01]  /*b700*/  LDL.LU R86, [R1+0xe44] ;  /* 0x000e440001567983 */ /* 0x000ea20000300800 */
[----:B------:R-:W-:-:S03]  /*b710*/  IMAD R69, R11, UR7, RZ ;  /* 0x000000070b457c24 */ /* 0x000fc6000f8e02ff */
[----:B------:R-:W-:Y:S04]  /*b720*/  STL [R1+0x8c4], R87 ;  /* 0x0008c45701007387 */ /* 0x000fe80000100800 */
[----:B------:R-:W-:Y:S04]  /*b730*/  STL [R1+0x8b0], R2 ;  /* 0x0008b00201007387 */ /* 0x000fe80000100800 */
[----:B------:R-:W-:Y:S04]  /*b740*/  STL [R1+0x8d4], R84 ;  /* 0x0008d45401007387 */ /* 0x000fe80000100800 */
[----:B------:R-:W-:Y:S04]  /*b750*/  STL [R1+0x8c0], R88 ;  /* 0x0008c05801007387 */ /* 0x000fe80000100800 */
[----:B------:R-:W3:Y:S01]  /*b760*/  LDL.LU R11, [R1+0xe40] ;  /* 0x000e4000010b7983 */ /* 0x000ee20000300800 */
[----:B------:R-:W-:-:S02]  /*b770*/  LEA R82, P4, R74, R92, 0x1 ;  /* 0x0000005c4a527211 */ /* 0x000fc400078808ff */
[-C--:B------:R-:W-:Y:S02]  /*b780*/  LEA.HI.X.SX32 R85, R73, R93.reuse, 0x1, P5 ;  /* 0x0000005d49557211 */ /* 0x080fe400028f0eff */
[CC--:B------:R-:W-:Y:S02]  /*b790*/  LEA R80, P5, R75.reuse, R92.reuse, 0x1 ;  /* 0x0000005c4b507211 */ /* 0x0c0fe400078a08ff */
[-C--:B------:R-:W-:Y:S02]  /*b7a0*/  LEA.HI.X.SX32 R83, R74, R93.reuse, 0x1, P4 ;  /* 0x0000005d4a537211 */ /* 0x080fe400020f0eff */
[CC--:B------:R-:W-:Y:S02]  /*b7b0*/  LEA R79, P4, R76.reuse, R92.reuse, 0x1 ;  /* 0x0000005c4c4f7211 */ /* 0x0c0fe400078808ff */
[-C--:B------:R-:W-:Y:S02]  /*b7c0*/  LEA.HI.X.SX32 R81, R75, R93.reuse, 0x1, P5 ;  /* 0x0000005d4b517211 */ /* 0x080fe400028f0eff */
[----:B------:R-:W-:Y:S01]  /*b7d0*/  LEA R78, P5, R67, R92, 0x1 ;  /* 0x0000005c434e7211 */ /* 0x000fe200078a08ff */
[----:B------:R-:W-:Y:S01]  /*b7e0*/  STL [R1+0x8e4], R82 ;  /* 0x0008e45201007387 */ /* 0x000fe20000100800 */
[----:B------:R-:W-:-:S02]  /*b7f0*/  LEA.HI.X.SX32 R76, R76, R93, 0x1, P4 ;  /* 0x0000005d4c4c7211 */ /* 0x000fc400020f0eff */
[-C--:B------:R-:W-:Y:S01]  /*b800*/  LEA R73, P4, R77, R92.reuse, 0x1 ;  /* 0x0000005c4d497211 */ /* 0x080fe200078808ff */
[----:B------:R-:W-:Y:S01]  /*b810*/  STL [R1+0x8d0], R85 ;  /* 0x0008d05501007387 */ /* 0x000fe20000100800 */
[-C--:B------:R-:W-:Y:S01]  /*b820*/  LEA.HI.X.SX32 R75, R67, R93.reuse, 0x1, P5 ;  /* 0x0000005d434b7211 */ /* 0x080fe200028f0eff */
[----:B------:R-:W-:Y:S01]  /*b830*/  IMAD R68, R40, UR7, RZ ;  /* 0x0000000728447c24 */ /* 0x000fe2000f8e02ff */
[----:B------:R-:W-:Y:S01]  /*b840*/  LEA R72, P5, R70, R92, 0x1 ;  /* 0x0000005c46487211 */ /* 0x000fe200078a08ff */
        /* <DEDUP_REMOVED lines=14> */
[----:B------:R-:W-:-:S03]  /*b930*/  LEA.HI.X.SX32 R64, R68, R93, 0x1, P5 ;  /* 0x0000005d44407211 */ /* 0x000fc600028f0eff */
        /* <DEDUP_REMOVED lines=9> */
[----:B--2---:R-:W-:Y:S01]  /*b9d0*/  VIADD R67, R86, 0xffffffe9 ;  /* 0xffffffe956437836 */ /* 0x004fe20000000000 */
[----:B---3--:R-:W-:-:S02]  /*b9e0*/  ISETP.GE.U32.AND P5, PT, R11, 0x7fffffb2, PT ;  /* 0x7fffffb20b00780c */ /* 0x008fc40003fa6070 */
[----:B------:R-:W-:Y:S02]  /*b9f0*/  LEA.HI.X.SX32 R11, R66, R93, 0x1, P4 ;  /* 0x0000005d420b7211 */ /* 0x000fe400020f0eff */
[----:B------:R-:W-:Y:S01]  /*ba00*/  ISETP.GE.U32.AND P4, PT, R67, 0x7fffffaa, PT ;  /* 0x7fffffaa4300780c */ /* 0x000fe20003f86070 */
[----:B------:R-:W2:Y:S04]  /*ba10*/  LDL R66, [R1+0x74c] ;  /* 0x00074c0001427983 */ /* 0x000ea80000100800 */
[----:B------:R-:W2:Y:S01]  /*ba20*/  LDL R67, [R1+0x748] ;  /* 0x0007480001437983 */ /* 0x000ea20000100800 */
[----:B------:R-:W-:-:S06]  /*ba30*/  PRMT R60, RZ, 0x7610, R60 ;  /* 0x00007610ff3c7816 */ /* 0x000fcc000000003c */
[----:B--2---:R-:W2:Y:S04]  /*ba40*/  @P1 LDG.E.U16 R60, desc[UR24][R66.64] ;  /* 0x00000018423c1981 */ /* 0x004ea8000c1e1500 */
[----:B------:R-:W-:Y:S04]  /*ba50*/  STL [R1+0x758], R11 ;  /* 0x0007580b01007387 */ /* 0x000fe80000100800 */
[----:B--2---:R0:W-:Y:S04]  /*ba60*/  STL [R1+0x474], R60 ;  /* 0x0004743c01007387 */ /* 0x0041e80000100800 */
[----:B0-----:R-:W2:Y:S04]  /*ba70*/  LDL.LU R60, [R1+0xe3c] ;  /* 0x000e3c00013c7983 */ /* 0x001ea80000300800 */
[----:B------:R-:W3:Y:S04]  /*ba80*/  LDL R66, [R1+0x760] ;  /* 0x0007600001427983 */ /* 0x000ee80000100800 */
[----:B------:R-:W3:Y:S01]  /*ba90*/  LDL R67, [R1+0x764] ;  /* 0x0007640001437983 */ /* 0x000ee20000100800 */
[----:B------:R-:W-:-:S02]  /*baa0*/  PRMT R69, RZ, 0x7610, R69 ;  /* 0x00007610ff457816 */ /* 0x000fc40000000045 */
[----:B---3--:R-:W-:-:S04]  /*bab0*/  @P1 LOP3.LUT R67, R67, R66, RZ, 0x3c, !PT ;  /* 0x0000004243431212 */ /* 0x008fc800078e3cff */
[----:B------:R-:W-:-:S04]  /*bac0*/  @P1 LOP3.LUT R66, R67, R66, RZ, 0x3c, !PT ;  /* 0x0000004243421212 */ /* 0x000fc800078e3cff */
[----:B------:R-:W-:-:S05]  /*bad0*/  @P1 LOP3.LUT R67, R67, R66, RZ, 0x3c, !PT ;  /* 0x0000004243431212 */ /* 0x000fca00078e3cff */
[----:B------:R0:W3:Y:S04]  /*bae0*/  @P1 LDG.E.U16 R69, desc[UR24][R66.64] ;  /* 0x0000001842451981 */ /* 0x0000e8000c1e1500 */
[----:B------:R-:W0:Y:S04]  /*baf0*/  LDL R66, [R1+0x778] ;  /* 0x0007780001427983 */ /* 0x000e280000100800 */
[----:B------:R-:W0:Y:S01]  /*bb00*/  LDL R67, [R1+0x77c] ;  /* 0x00077c0001437983 */ /* 0x000e220000100800 */
[----:B------:R-:W-:Y:S02]  /*bb10*/  PRMT R61, RZ, 0x7610, R61 ;  /* 0x00007610ff3d7816 */ /* 0x000fe4000000003d */
[----:B0-----:R-:W-:-:S04]  /*bb20*/  @P1 LOP3.LUT R67, R67, R66, RZ, 0x3c, !PT ;  /* 0x0000004243431212 */ /* 0x001fc800078e3cff */
[----:B------:R-:W-:-:S04]  /*bb30*/  @P1 LOP3.LUT R66, R67, R66, RZ, 0x3c, !PT ;  /* 0x0000004243421212 */ /* 0x000fc800078e3cff */
[----:B------:R-:W-:-:S05]  /*bb40*/  @P1 LOP3.LUT R67, R67, R66, RZ, 0x3c, !PT ;  /* 0x0000004243431212 */ /* 0x000fca00078e3cff */
[----:B------:R-:W4:Y:S04]  /*bb50*/  @P1 LDG.E.U16 R61, desc[UR24][R66.64] ;  /* 0x00000018423d1981 */ /* 0x000f28000c1e1500 */
[----:B---3--:R0:W-:Y:S04]  /*bb60*/  STL [R1+0x46c], R69 ;  /* 0x00046c4501007387 */ /* 0x0081e80000100800 */
[----:B0-----:R-:W3:Y:S04]  /*bb70*/  LDL R69, [R1+0x818] ;  /* 0x0008180001457983 */ /* 0x001ee80000100800 */
[----:B----4-:R0:W-:Y:S04]  /*bb80*/  STL [R1+0x468], R61 ;  /* 0x0004683d01007387 */ /* 0x0101e80000100800 */
[----:B0-----:R-:W4:Y:S04]  /*bb90*/  LDL.LU R61, [R1+0xe38] ;  /* 0x000e3800013d7983 */ /* 0x001f280000300800 */
[----:B------:R-:W3:Y:S04]  /*bba0*/  LDL R66, [R1+0x788] ;  /* 0x0007880001427983 */ /* 0x000ee80000100800 */
[----:B------:R-:W3:Y:S01]  /*bbb0*/  LDL R67, [R1+0x78c] ;  /* 0x00078c0001437983 */ /* 0x000ee20000100800 */
[----:B--2---:R-:W-:-:S02]  /*bbc0*/  PRMT R60, RZ, 0x7610, R60 ;  /* 0x00007610ff3c7816 */ /* 0x004fc4000000003c */
[----:B---3--:R-:W-:-:S04]  /*bbd0*/  @P1 LOP3.LUT R67, R67, R66, RZ, 0x3c, !PT ;  /* 0x0000004243431212 */ /* 0x008fc800078e3cff */
[----:B------:R-:W-:-:S04]  /*bbe0*/  @P1 LOP3.LUT R66, R67, R66, RZ, 0x3c, !PT ;  /* 0x0000004243421212 */ /* 0x000fc800078e3cff */
[----:B------:R-:W-:-:S05]  /*bbf0*/  @P1 LOP3.LUT R67, R67, R66, RZ, 0x3c, !PT ;  /* 0x0000004243431212 */ /* 0x000fca00078e3cff */
[----:B------:R-:W2:Y:S04]  /*bc00*/  @P1 LDG.E.U16 R60, desc[UR24][R66.64] ;  /* 0x00000018423c1981 */ /* 0x000ea8000c1e1500 */
[----:B--2---:R0:W-:Y:S04]  /*bc10*/  STL [R1+0x464], R60 ;  /* 0x0004643c01007387 */ /* 0x0041e80000100800 */
[----:B0-----:R-:W2:Y:S04]  /*bc20*/  LDL.LU R60, [R1+0xe34] ;  /* 0x000e3400013c7983 */ /* 0x001ea80000300800 */
[----:B------:R-:W3:Y:S04]  /*bc30*/  LDL R66, [R1+0x798] ;  /* 0x0007980001427983 */ /* 0x000ee80000100800 */
[----:B------:R-:W3:Y:S01]  /*bc40*/  LDL R67, [R1+0x79c] ;  /* 0x00079c0001437983 */ /* 0x000ee20000100800 */
[----:B----4-:R-:W-:-:S02]  /*bc50*/  PRMT R61, RZ, 0x7610, R61 ;  /* 0x00007610ff3d7816 */ /* 0x010fc4000000003d */
[----:B---3--:R-:W-:-:S04]  /*bc60*/  @P1 LOP3.LUT R67, R67, R66, RZ, 0x3c, !PT ;  /* 0x0000004243431212 */ /* 0x008fc800078e3cff */
[----:B------:R-:W-:-:S04]  /*bc70*/  @P1 LOP3.LUT R66, R67, R66, RZ, 0x3c, !PT ;  /* 0x0000004243421212 */ /* 0x000fc800078e3cff */
[----:B------:R-:W-:-:S05]  /*bc80*/  @P1 LOP3.LUT R67, R67, R66, RZ, 0x3c, !PT ;  /* 0x0000004243431212 */ /* 0x000fca00078e3cff */
[----:B------:R-:W3:Y:S04]  /*bc90*/  @P1 LDG.E.U16 R61, desc[UR24][R66.64] ;  /* 0x00000018423d1981 */ /* 0x000ee8000c1e1500 */
[----:B---3--:R0:W-:Y:S04]  /*bca0*/  STL [R1+0x460], R61 ;  /* 0x0004603d01007387 */ /* 0x0081e80000100800 */
[----:B0-----:R-:W3:Y:S04]  /*bcb0*/  LDL.LU R61, [R1+0xe30] ;  /* 0x000e3000013d7983 */ /* 0x001ee80000300800 */
[----:B------:R-:W4:Y:S04]  /*bcc0*/  LDL R66, [R1+0x7a8] ;  /* 0x0007a80001427983 */ /* 0x000f280000100800 */
[----:B------:R-:W4:Y:S01]  /*bcd0*/  LDL R67, [R1+0x7ac] ;  /* 0x0007ac0001437983 */ /* 0x000f220000100800 */
[----:B--2---:R-:W-:-:S02]  /*bce0*/  PRMT R60, RZ, 0x7610, R60 ;  /* 0x00007610ff3c7816 */ /* 0x004fc4000000003c */
[----:B----4-:R-:W-:-:S04]  /*bcf0*/  @P1 LOP3.LUT R67, R67, R66, RZ, 0x3c, !PT ;  /* 0x0000004243431212 */ /* 0x010fc800078e3cff */
[----:B------:R-:W-:-:S04]  /*bd00*/  @P1 LOP3.LUT R66, R67, R66, RZ, 0x3c, !PT ;  /* 0x0000004243421212 */ /* 0x000fc800078e3cff */
[----:B------:R-:W-:-:S05]  /*bd10*/  @P1 LOP3.LUT R67, R67, R66, RZ, 0x3c, !PT ;  /* 0x0000004243431212 */ /* 0x000fca00078e3cff */
[----:B------:R-:W2:Y:S04]  /*bd20*/  @P1 LDG.E.U16 R60, desc[UR24][R66.64] ;  /* 0x00000018423c1981 */ /* 0x000ea8000c1e1500 */
[----:B--2---:R0:W-:Y:S04]  /*bd30*/  STL [R1+0x45c], R60 ;  /* 0x00045c3c01007387 */ /* 0x0041e80000100800 */
[----:B0-----:R-:W2:Y:S04]  /*bd40*/  LDL.LU R60, [R1+0xe2c] ;  /* 0x000e2c00013c7983 */ /* 0x001ea80000300800 */
[----:B------:R-:W4:Y:S04]  /*bd50*/  LDL R66, [R1+0x7b8] ;  /* 0x0007b80001427983 */ /* 0x000f280000100800 */
[----:B------:R-:W4:Y:S01]  /*bd60*/  LDL R67, [R1+0x7bc] ;  /* 0x0007bc0001437983 */ /* 0x000f220000100800 */
[----:B---3--:R-:W-:-:S02]  /*bd70*/  PRMT R61, RZ, 0x7610, R61 ;  /* 0x00007610ff3d7816 */ /* 0x008fc4000000003d */
[----:B----4-:R-:W-:-:S04]  /*bd80*/  @P1 LOP3.LUT R67, R67, R66, RZ, 0x3c, !PT ;  /* 0x0000004243431212 */ /* 0x010fc800078e3cff */
        /* <DEDUP_REMOVED lines=47> */
[----:B------:R3:W2:Y:S01]  /*c080*/  @P1 LDG.E.U16 R60, desc[UR24][R66.64] ;  /* 0x00000018423c1981 */ /* 0x0006a2000c1e1500 */
[----:B------:R-:W-:Y:S01]  /*c090*/  PRMT R68, RZ, 0x7610, R68 ;  /* 0x00007610ff447816 */ /* 0x000fe20000000044 */
[----:B---3--:R-:W-:Y:S02]  /*c0a0*/  @P1 IMAD.MOV.U32 R66, RZ, RZ, R61 ;  /* 0x000000ffff421224 */ /* 0x008fe400078e003d */
[----:B------:R-:W-:-:S05]  /*c0b0*/  @P1 IMAD.MOV.U32 R67, RZ, RZ, R69 ;  /* 0x000000ffff431224 */ /* 0x000fca00078e0045 */
[----:B------:R-:W3:Y:S04]  /*c0c0*/  @P1 LDG.E.U16 R68, desc[UR24][R66.64] ;  /* 0x0000001842441981 */ /* 0x000ee8000c1e1500 */
[----:B--2---:R0:W-:Y:S04]  /*c0d0*/  STL [R1+0x444], R60 ;  /* 0x0004443c01007387 */ /* 0x0041e80000100800 */
[----:B0-----:R-:W2:Y:S04]  /*c0e0*/  LDL.LU R60, [R1+0xe14] ;  /* 0x000e1400013c7983 */ /* 0x001ea80000300800 */
[----:B------:R-:W4:Y:S04]  /*c0f0*/  LDL.LU R61, [R1+0xe10] ;  /* 0x000e1000013d7983 */ /* 0x000f280000300800 */
[----:B------:R-:W2:Y:S04]  /*c100*/  LDL R66, [R1+0x828] ;  /* 0x0008280001427983 */ /* 0x000ea80000100800 */
[----:B------:R-:W2:Y:S01]  /*c110*/  LDL R67, [R1+0x82c] ;  /* 0x00082c0001437983 */ /* 0x000ea20000100800 */
[----:B------:R-:W-:-:S03]  /*c120*/  PRMT R77, RZ, 0x7610, R77 ;  /* 0x00007610ff4d7816 */ /* 0x000fc6000000004d */
[----:B---3--:R0:W-:Y:S04]  /*c130*/  STL [R1+0x440], R68 ;  /* 0x0004404401007387 */ /* 0x0081e80000100800 */
[----:B------:R-:W3:Y:S04]  /*c140*/  LDL R69, [R1+0x8ac] ;  /* 0x0008ac0001457983 */ /* 0x000ee80000100800 */
[----:B0-----:R-:W3:Y:S01]  /*c150*/  LDL R68, [R1+0x8a8] ;  /* 0x0008a80001447983 */ /* 0x001ee20000100800 */
[----:B--2---:R-:W-:-:S04]  /*c160*/  @P1 LOP3.LUT R67, R67, R66, RZ, 0x3c, !PT ;  /* 0x0000004243431212 */ /* 0x004fc800078e3cff */
[----:B------:R-:W-:-:S04]  /*c170*/  @P1 LOP3.LUT R66, R67, R66, RZ, 0x3c, !PT ;  /* 0x0000004243421212 */ /* 0x000fc800078e3cff */
[----:B------:R-:W-:-:S05]  /*c180*/  @P1 LOP3.LUT R67, R67, R66, RZ, 0x3c, !PT ;  /* 0x0000004243431212 */ /* 0x000fca00078e3cff */
[----:B------:R0:W2:Y:S04]  /*c190*/  @P1 LDG.E.U16 R77, desc[UR24][R66.64] ;  /* 0x00000018424d1981 */ /* 0x0000a8000c1e1500 */
[----:B------:R-:W2:Y:S01]  /*c1a0*/  LDL R67, [R1+0x838] ;  /* 0x0008380001437983 */ /* 0x000ea20000100800 */
[----:B------:R-:W-:Y:S01]  /*c1b0*/  PRMT R60, RZ, 0x7610, R60 ;  /* 0x00007610ff3c7816 */ /* 0x000fe2000000003c */
[----:B0-----:R-:W-:-:S05]  /*c1c0*/  @P1 IMAD.MOV.U32 R66, RZ, RZ, R63 ;  /* 0x000000ffff421224 */ /* 0x001fca00078e003f */
[----:B--2---:R-:W2:Y:S04]  /*c1d0*/  @P1 LDG.E.U16 R60, desc[UR24][R66.64] ;  /* 0x00000018423c1981 */ /* 0x004ea8000c1e1500 */
[----:B------:R0:W-:Y:S04]  /*c1e0*/  STL [R1+0x43c], R77 ;  /* 0x00043c4d01007387 */ /* 0x0001e80000100800 */
[----:B0-----:R-:W3:Y:S04]  /*c1f0*/  LDL R77, [R1+0x8b8] ;  /* 0x0008b800014d7983 */ /* 0x001ee80000100800 */
[----:B------:R-:W3:Y:S04]  /*c200*/  LDL.LU R63, [R1+0xe0c] ;  /* 0x000e0c00013f7983 */ /* 0x000ee80000300800 */
[----:B--2---:R0:W-:Y:S04]  /*c210*/  STL [R1+0x438], R60 ;  /* 0x0004383c01007387 */ /* 0x0041e80000100800 */
[----:B0-----:R-:W2:Y:S04]  /*c220*/  LDL.LU R60, [R1+0xe08] ;  /* 0x000e0800013c7983 */ /* 0x001ea80000300800 */
[----:B------:R-:W2:Y:S01]  /*c230*/  LDL R67, [R1+0x848] ;  /* 0x0008480001437983 */ /* 0x000ea20000100800 */
[----:B----4-:R-:W-:Y:S01]  /*c240*/  PRMT R61, RZ, 0x7610, R61 ;  /* 0x00007610ff3d7816 */ /* 0x010fe2000000003d */
[----:B------:R-:W-:-:S02]  /*c250*/  @P1 IMAD.MOV.U32 R66, RZ, RZ, R62 ;  /* 0x000000ffff421224 */ /* 0x000fc400078e003e */
[----:B------:R-:W4:Y:S04]  /*c260*/  LDL.LU R62, [R1+0xe04] ;  /* 0x000e0400013e7983 */ /* 0x000f280000300800 */
[----:B--2---:R-:W2:Y:S04]  /*c270*/  @P1 LDG.E.U16 R61, desc[UR24][R66.64] ;  /* 0x00000018423d1981 */ /* 0x004ea8000c1e1500 */
[----:B--2---:R0:W-:Y:S04]  /*c280*/  STL [R1+0x434], R61 ;  /* 0x0004343d01007387 */ /* 0x0041e80000100800 */
[----:B0-----:R-:W2:Y:S04]  /*c290*/  LDL.LU R61, [R1+0xe00] ;  /* 0x000e0000013d7983 */ /* 0x001ea80000300800 */
[----:B------:R-:W2:Y:S04]  /*c2a0*/  LDL R66, [R1+0x858] ;  /* 0x0008580001427983 */ /* 0x000ea80000100800 */
[----:B------:R-:W2:Y:S01]  /*c2b0*/  LDL R67, [R1+0x85c] ;  /* 0x00085c0001437983 */ /* 0x000ea20000100800 */
[----:B------:R-:W-:-:S02]  /*c2c0*/  PRMT R60, RZ, 0x7610, R60 ;  /* 0x00007610ff3c7816 */ /* 0x000fc4000000003c */
[----:B--2---:R-:W-:-:S04]  /*c2d0*/  @P1 LOP3.LUT R67, R67, R66, RZ, 0x3c, !PT ;  /* 0x0000004243431212 */ /* 0x004fc800078e3cff */
[----:B------:R-:W-:-:S04]  /*c2e0*/  @P1 LOP3.LUT R66, R67, R66, RZ, 0x3c, !PT ;  /* 0x0000004243421212 */ /* 0x000fc800078e3cff */
[----:B------:R-:W-:-:S05]  /*c2f0*/  @P1 LOP3.LUT R67, R67, R66, RZ, 0x3c, !PT ;  /* 0x0000004243431212 */ /* 0x000fca00078e3cff */
[----:B------:R-:W2:Y:S04]  /*c300*/  @P1 LDG.E.U16 R60, desc[UR24][R66.64] ;  /* 0x00000018423c1981 */ /* 0x000ea8000c1e1500 */
[----:B--2---:R0:W-:Y:S04]  /*c310*/  STL [R1+0x430], R60 ;  /* 0x0004303c01007387 */ /* 0x0041e80000100800 */
[----:B0-----:R-:W2:Y:S04]  /*c320*/  LDL.LU R60, [R1+0xdfc] ;  /* 0x000dfc00013c7983 */ /* 0x001ea80000300800 */
[----:B------:R-:W2:Y:S04]  /*c330*/  LDL R66, [R1+0x868] ;  /* 0x0008680001427983 */ /* 0x000ea80000100800 */
[----:B------:R-:W2:Y:S01]  /*c340*/  LDL R67, [R1+0x86c] ;  /* 0x00086c0001437983 */ /* 0x000ea20000100800 */
[----:B---3--:R-:W-:-:S02]  /*c350*/  PRMT R63, RZ, 0x7610, R63 ;  /* 0x00007610ff3f7816 */ /* 0x008fc4000000003f */
[----:B--2---:R-:W-:-:S04]  /*c360*/  @P1 LOP3.LUT R67, R67, R66, RZ, 0x3c, !PT ;  /* 0x0000004243431212 */ /* 0x004fc800078e3cff */
[----:B------:R-:W-:-:S04]  /*c370*/  @P1 LOP3.LUT R66, R67, R66, RZ, 0x3c, !PT ;  /* 0x0000004243421212 */ /* 0x000fc800078e3cff */
[----:B------:R-:W-:-:S05]  /*c380*/  @P1 LOP3.LUT R67, R67, R66, RZ, 0x3c, !PT ;  /* 0x0000004243431212 */ /* 0x000fca00078e3cff */
[----:B------:R0:W2:Y:S01]  /*c390*/  @P1 LDG.E.U16 R63, desc[UR24][R66.64] ;  /* 0x00000018423f1981 */ /* 0x0000a2000c1e1500 */
[----:B----4-:R-:W-:Y:S01]  /*c3a0*/  PRMT R62, RZ, 0x7610, R62 ;  /* 0x00007610ff3e7816 */ /* 0x010fe2000000003e */
[----:B0-----:R-:W-:Y:S02]  /*c3b0*/  @P1 IMAD.MOV.U32 R66, RZ, RZ, R58 ;  /* 0x000000ffff421224 */ /* 0x001fe400078e003a */
[----:B------:R-:W-:-:S05]  /*c3c0*/  @P1 IMAD.MOV.U32 R67, RZ, RZ, R59 ;  /* 0x000000ffff431224 */ /* 0x000fca00078e003b */
[----:B------:R0:W3:Y:S04]  /*c3d0*/  @P1 LDG.E.U16 R62, desc[UR24][R66.64] ;  /* 0x00000018423e1981 */ /* 0x0000e8000c1e1500 */
[----:B--2---:R-:W-:Y:S04]  /*c3e0*/  STL [R1+0xc18], R63 ;  /* 0x000c183f01007387 */ /* 0x004fe80000100800 */
[----:B------:R-:W2:Y:S04]  /*c3f0*/  LDL.LU R59, [R1+0xdf8] ;  /* 0x000df800013b7983 */ /* 0x000ea80000300800 */
[----:B------:R-:W4:Y:S04]  /*c400*/  LDL.LU R58, [R1+0xdf4] ;  /* 0x000df400013a7983 */ /* 0x000f280000300800 */
[----:B------:R-:W2:Y:S01]  /*c410*/  LDL R67, [R1+0x888] ;  /* 0x0008880001437983 */ /* 0x000ea20000100800 */
[----:B------:R-:W-:Y:S01]  /*c420*/  PRMT R61, RZ, 0x7610, R61 ;  /* 0x00007610ff3d7816 */ /* 0x000fe2000000003d */
[----:B0-----:R-:W-:-:S02]  /*c430*/  @P1 IMAD.MOV.U32 R66, RZ, RZ, R57 ;  /* 0x000000ffff421224 */ /* 0x001fc400078e0039 */
[----:B---3--:R-:W-:Y:S04]  /*c440*/  STL [R1+0xc1c], R62 ;  /* 0x000c1c3e01007387 */ /* 0x008fe80000100800 */
[----:B------:R-:W3:Y:S04]  /*c450*/  LDL.LU R57, [R1+0xdf0] ;  /* 0x000df00001397983 */ /* 0x000ee80000300800 */
[----:B--2---:R0:W2:Y:S04]  /*c460*/  @P1 LDG.E.U16 R61, desc[UR24][R66.64] ;  /* 0x00000018423d1981 */ /* 0x0040a8000c1e1500 */
[----:B------:R-:W2:Y:S01]  /*c470*/  LDL R67, [R1+0x898] ;  /* 0x0008980001437983 */ /* 0x000ea20000100800 */
[----:B------:R-:W-:Y:S01]  /*c480*/  PRMT R60, RZ, 0x7610, R60 ;  /* 0x00007610ff3c7816 */ /* 0x000fe2000000003c */
[----:B0-----:R-:W-:Y:S01]  /*c490*/  @P1 IMAD.MOV.U32 R66, RZ, RZ, R56 ;  /* 0x000000ffff421224 */ /* 0x001fe200078e0038 */
[----:B------:R-:W-:-:S02]  /*c4a0*/  PRMT R59, RZ, 0x7610, R59 ;  /* 0x00007610ff3b7816 */ /* 0x000fc4000000003b */
[----:B----4-:R-:W-:Y:S02]  /*c4b0*/  PRMT R58, RZ, 0x7610, R58 ;  /* 0x00007610ff3a7816 */ /* 0x010fe4000000003a */
[----:B--2---:R0:W2:Y:S02]  /*c4c0*/  @P1 LDG.E.U16 R60, desc[UR24][R66.64] ;  /* 0x00000018423c1981 */ /* 0x0040a4000c1e1500 */
[----:B0-----:R-:W-:Y:S02]  /*c4d0*/  @P1 IMAD.MOV.U32 R66, RZ, RZ, R69 ;  /* 0x000000ffff421224 */ /* 0x001fe400078e0045 */
[----:B------:R-:W-:-:S05]  /*c4e0*/  @P1 IMAD.MOV.U32 R67, RZ, RZ, R68 ;  /* 0x000000ffff431224 */ /* 0x000fca00078e0044 */
[----:B------:R0:W4:Y:S02]  /*c4f0*/  @P1 LDG.E.U16 R59, desc[UR24][R66.64] ;  /* 0x00000018423b1981 */ /* 0x000124000c1e1500 */
[----:B0-----:R-:W-:Y:S02]  /*c500*/  @P1 IMAD.MOV.U32 R66, RZ, RZ, R55 ;  /* 0x000000ffff421224 */ /* 0x001fe400078e0037 */
[----:B------:R-:W-:-:S05]  /*c510*/  @P1 IMAD.MOV.U32 R67, RZ, RZ, R77 ;  /* 0x000000ffff431224 */ /* 0x000fca00078e004d */
[----:B------:R0:W4:Y:S01]  /*c520*/  @P1 LDG.E.U16 R58, desc[UR24][R66.64] ;  /* 0x00000018423a1981 */ /* 0x000122000c1e1500 */
[----:B---3--:R-:W-:-:S03]  /*c530*/  PRMT R57, RZ, 0x7610, R57 ;  /* 0x00007610ff397816 */ /* 0x008fc60000000039 */
[----:B------:R-:W-:Y:S04]  /*c540*/  STL [R1+0xc20], R61 ;  /* 0x000c203d01007387 */ /* 0x000fe80000100800 */
[----:B------:R-:W3:Y:S01]  /*c550*/  LDL.LU R56, [R1+0xdec] ;  /* 0x000dec0001387983 */ /* 0x000ee20000300800 */
[----:B0-----:R-:W-:Y:S02]  /*c560*/  @P1 IMAD.MOV.U32 R66, RZ, RZ, R53 ;  /* 0x000000ffff421224 */ /* 0x001fe400078e0035 */
[----:B------:R-:W-:-:S05]  /*c570*/  @P1 IMAD.MOV.U32 R67, RZ, RZ, R54 ;  /* 0x000000ffff431224 */ /* 0x000fca00078e0036 */
[----:B------:R-:W3:Y:S04]  /*c580*/  @P1 LDG.E.U16 R57, desc[UR24][R66.64] ;  /* 0x0000001842391981 */ /* 0x000ee8000c1e1500 */
[----:B--2---:R-:W-:Y:S04]  /*c590*/  STL [R1+0xc24], R60 ;  /* 0x000c243c01007387 */ /* 0x004fe80000100800 */
[----:B------:R-:W2:Y:S04]  /*c5a0*/  LDL R68, [R1+0x928] ;  /* 0x0009280001447983 */ /* 0x000ea80000100800 */
[----:B----4-:R-:W-:Y:S04]  /*c5b0*/  STL [R1+0xc28], R59 ;  /* 0x000c283b01007387 */ /* 0x010fe80000100800 */
[----:B------:R-:W4:Y:S04]  /*c5c0*/  LDL.LU R55, [R1+0xde8] ;  /* 0x000de80001377983 */ /* 0x000f280000300800 */
[----:B------:R-:W2:Y:S04]  /*c5d0*/  LDL R69, [R1+0x938] ;  /* 0x0009380001457983 */ /* 0x000ea80000100800 */
[----:B------:R-:W-:Y:S04]  /*c5e0*/  STL [R1+0xc2c], R58 ;  /* 0x000c2c3a01007387 */ /* 0x000fe80000100800 */
[----:B------:R-:W2:Y:S04]  /*c5f0*/  LDL.LU R54, [R1+0xde4] ;  /* 0x000de40001367983 */ /* 0x000ea80000300800 */
[----:B------:R-:W2:Y:S04]  /*c600*/  LDL.LU R53, [R1+0xde0] ;  /* 0x000de00001357983 */ /* 0x000ea80000300800 */
[----:B------:R-:W2:Y:S04]  /*c610*/  LDL R66, [R1+0x8d8] ;  /* 0x0008d80001427983 */ /* 0x000ea80000100800 */
[----:B------:R-:W2:Y:S01]  /*c620*/  LDL R67, [R1+0x8dc] ;  /* 0x0008dc0001437983 */ /* 0x000ea20000100800 */
[----:B---3--:R-:W-:-:S03]  /*c630*/  PRMT R56, RZ, 0x7610, R56 ;  /* 0x00007610ff387816 */ /* 0x008fc60000000038 */
[----:B------:R-:W3:Y:S04]  /*c640*/  LDL R77, [R1+0x948] ;  /* 0x00094800014d7983 */ /* 0x000ee80000100800 */
[----:B------:R-:W-:Y:S01]  /*c650*/  STL [R1+0xc30], R57 ;  /* 0x000c303901007387 */ /* 0x000fe20000100800 */
[----:B--2---:R-:W-:-:S04]  /*c660*/  @P1 LOP3.LUT R67, R67, R66, RZ, 0x3c, !PT ;  /* 0x0000004243431212 */ /* 0x004fc800078e3cff */
[----:B------:R-:W-:-:S04]  /*c670*/  @P1 LOP3.LUT R66, R67, R66, RZ, 0x3c, !PT ;  /* 0x0000004243421212 */ /* 0x000fc800078e3cff */
[----:B------:R-:W-:-:S05]  /*c680*/  @P1 LOP3.LUT R67, R67, R66, RZ, 0x3c, !PT ;  /* 0x0000004243431212 */ /* 0x000fca00078e3cff */
[----:B------:R0:W2:Y:S04]  /*c690*/  @P1 LDG.E.U16 R56, desc[UR24][R66.64] ;  /* 0x0000001842381981 */ /* 0x0000a8000c1e1500 */
[----:B------:R-:W2:Y:S01]  /*c6a0*/  LDL R67, [R1+0x8e8] ;  /* 0x0008e80001437983 */ /* 0x000ea20000100800 */
[----:B----4-:R-:W-:Y:S01]  /*c6b0*/  PRMT R55, RZ, 0x7610, R55 ;  /* 0x00007610ff377816 */ /* 0x010fe20000000037 */
[----:B0-----:R-:W-:Y:S01]  /*c6c0*/  @P1 IMAD.MOV.U32 R66, RZ, RZ, R52 ;  /* 0x000000ffff421224 */ /* 0x001fe200078e0034 */
[----:B------:R-:W-:-:S04]  /*c6d0*/  PRMT R54, RZ, 0x7610, R54 ;  /* 0x00007610ff367816 */ /* 0x000fc80000000036 */
[----:B--2---:R0:W2:Y:S02]  /*c6e0*/  @P1 LDG.E.U16 R55, desc[UR24][R66.64] ;  /* 0x0000001842371981 */ /* 0x0040a4000c1e1500 */
[----:B0-----:R-:W-:Y:S02]  /*c6f0*/  @P1 IMAD.MOV.U32 R66, RZ, RZ, R50 ;  /* 0x000000ffff421224 */ /* 0x001fe400078e0032 */
[----:B------:R-:W-:-:S05]  /*c700*/  @P1 IMAD.MOV.U32 R67, RZ, RZ, R51 ;  /* 0x000000ffff431224 */ /* 0x000fca00078e0033 */
[----:B------:R-:W4:Y:S04]  /*c710*/  @P1 LDG.E.U16 R54, desc[UR24][R66.64] ;  /* 0x0000001842361981 */ /* 0x000f28000c1e1500 */
[----:B------:R-:W-:Y:S04]  /*c720*/  STL [R1+0xc34], R56 ;  /* 0x000c343801007387 */ /* 0x000fe80000100800 */
[----:B------:R-:W3:Y:S04]  /*c730*/  LDL.LU R52, [R1+0xddc] ;  /* 0x000ddc0001347983 */ /* 0x000ee80000300800 */
[----:B--2---:R-:W-:Y:S04]  /*c740*/  STL [R1+0xc38], R55 ;  /* 0x000c383701007387 */ /* 0x004fe80000100800 */
[----:B------:R-:W2:Y:S04]  /*c750*/  LDL.LU R51, [R1+0xdd8] ;  /* 0x000dd80001337983 */ /* 0x000ea80000300800 */
[----:B------:R-:W2:Y:S04]  /*c760*/  LDL.LU R50, [R1+0xdd4] ;  /* 0x000dd40001327983 */ /* 0x000ea80000300800 */
[----:B------:R-:W2:Y:S04]  /*c770*/  LDL R67, [R1+0x908] ;  /* 0x0009080001437983 */ /* 0x000ea80000100800 */
[----:B----4-:R0:W-:Y:S04]  /*c780*/  STL [R1+0xc3c], R54 ;  /* 0x000c3c3601007387 */ /* 0x0101e80000100800 */
[----:B0-----:R-:W4:Y:S01]  /*c790*/  LDL R54, [R1+0x918] ;  /* 0x0009180001367983 */ /* 0x001f220000100800 */
[----:B------:R-:W-:Y:S01]  /*c7a0*/  PRMT R53, RZ, 0x7610, R53 ;  /* 0x00007610ff357816 */ /* 0x000fe20000000035 */
[----:B------:R-:W-:Y:S01]  /*c7b0*/  @P1 IMAD.MOV.U32 R66, RZ, RZ, R49 ;  /* 0x000000ffff421224 */ /* 0x000fe200078e0031 */
[----:B---3--:R-:W-:Y:S01]  /*c7c0*/  PRMT R52, RZ, 0x7610, R52 ;  /* 0x00007610ff347816 */ /* 0x008fe20000000034 */
[----:B------:R-:W3:Y:S04]  /*c7d0*/  LDL.LU R49, [R1+0xdd0] ;  /* 0x000dd00001317983 */ /* 0x000ee80000300800 */
[----:B--2---:R0:W2:Y:S02]  /*c7e0*/  @P1 LDG.E.U16 R53, desc[UR24][R66.64] ;  /* 0x0000001842351981 */ /* 0x0040a4000c1e1500 */
[----:B0-----:R-:W-:-:S02]  /*c7f0*/  @P1 IMAD.MOV.U32 R66, RZ, RZ, R48 ;  /* 0x000000ffff421224 */ /* 0x001fc400078e0030 */
[----:B----4-:R-:W-:-:S05]  /*c800*/  @P1 IMAD.MOV.U32 R67, RZ, RZ, R54 ;  /* 0x000000ffff431224 */ /* 0x010fca00078e0036 */
[----:B------:R0:W4:Y:S02]  /*c810*/  @P1 LDG.E.U16 R52, desc[UR24][R66.64] ;  /* 0x0000001842341981 */ /* 0x000124000c1e1500 */
[----:B0-----:R-:W-:Y:S01]  /*c820*/  @P1 IMAD.MOV.U32 R66, RZ, RZ, R47 ;  /* 0x000000ffff421224 */ /* 0x001fe200078e002f */
[----:B------:R-:W-:Y:S01]  /*c830*/  PRMT R51, RZ, 0x7610, R51 ;  /* 0x00007610ff337816 */ /* 0x000fe20000000033 */
[----:B------:R-:W-:Y:S01]  /*c840*/  @P1 IMAD.MOV.U32 R67, RZ, RZ, R68 ;  /* 0x000000ffff431224 */ /* 0x000fe200078e0044 */
[----:B------:R-:W-:-:S04]  /*c850*/  PRMT R50, RZ, 0x7610, R50 ;  /* 0x00007610ff327816 */ /* 0x000fc80000000032 */
[----:B------:R0:W3:Y:S04]  /*c860*/  @P1 LDG.E.U16 R51, desc[UR24][R66.64] ;  /* 0x0000001842331981 */ /* 0x0000e8000c1e1500 */
[----:B--2---:R-:W-:Y:S04]  /*c870*/  STL [R1+0xc40], R53 ;  /* 0x000c403501007387 */ /* 0x004fe80000100800 */
[----:B------:R-:W2:Y:S04]  /*c880*/  LDL.LU R48, [R1+0xdcc] ;  /* 0x000dcc0001307983 */ /* 0x000ea80000300800 */
[----:B----4-:R-:W-:Y:S04]  /*c890*/  STL [R1+0xc44], R52 ;  /* 0x000c443401007387 */ /* 0x010fe80000100800 */
[----:B------:R-:W4:Y:S01]  /*c8a0*/  LDL.LU R47, [R1+0xdc8] ;  /* 0x000dc800012f7983 */ /* 0x000f220000300800 */
[----:B0-----:R-:W-:-:S02]  /*c8b0*/  @P1 IMAD.MOV.U32 R66, RZ, RZ, R46 ;  /* 0x000000ffff421224 */ /* 0x001fc400078e002e */
[----:B------:R-:W-:Y:S01]  /*c8c0*/  @P1 IMAD.MOV.U32 R67, RZ, RZ, R69 ;  /* 0x000000ffff431224 */ /* 0x000fe200078e0045 */
[----:B---3--:R-:W-:-:S04]  /*c8d0*/  PRMT R49, RZ, 0x7610, R49 ;  /* 0x00007610ff317816 */ /* 0x008fc80000000031 */
[----:B------:R0:W3:Y:S02]  /*c8e0*/  @P1 LDG.E.U16 R50, desc[UR24][R66.64] ;  /* 0x0000001842321981 */ /* 0x0000e4000c1e1500 */
[----:B0-----:R-:W-:Y:S02]  /*c8f0*/  @P1 IMAD.MOV.U32 R66, RZ, RZ, R45 ;  /* 0x000000ffff421224 */ /* 0x001fe400078e002d */
[----:B------:R-:W-:-:S05]  /*c900*/  @P1 IMAD.MOV.U32 R67, RZ, RZ, R77 ;  /* 0x000000ffff431224 */ /* 0x000fca00078e004d */
[----:B------:R0:W3:Y:S02]  /*c910*/  @P1 LDG.E.U16 R49, desc[UR24][R66.64] ;  /* 0x0000001842311981 */ /* 0x0000e4000c1e1500 */
[----:B0-----:R-:W-:Y:S02]  /*c920*/  @P1 IMAD.MOV.U32 R66, RZ, RZ, R44 ;  /* 0x000000ffff421224 */ /* 0x001fe400078e002c */
[----:B------:R-:W-:Y:S01]  /*c930*/  @P1 IMAD.MOV.U32 R67, RZ, RZ, R9 ;  /* 0x000000ffff431224 */ /* 0x000fe200078e0009 */
[----:B--2---:R-:W-:-:S06]  /*c940*/  PRMT R48, RZ, 0x7610, R48 ;  /* 0x00007610ff307816 */ /* 0x004fcc0000000030 */
[----:B------:R0:W2:Y:S02]  /*c950*/  @P1 LDG.E.U16 R48, desc[UR24][R66.64] ;  /* 0x0000001842301981 */ /* 0x0000a4000c1e1500 */
[----:B0-----:R-:W-:Y:S02]  /*c960*/  @P1 IMAD.MOV.U32 R66, RZ, RZ, R43 ;  /* 0x000000ffff421224 */ /* 0x001fe400078e002b */
[----:B------:R-:W-:Y:S01]  /*c970*/  @P1 IMAD.MOV.U32 R67, RZ, RZ, R6 ;  /* 0x000000ffff431224 */ /* 0x000fe200078e0006 */
[----:B----4-:R-:W-:-:S06]  /*c980*/  PRMT R47, RZ, 0x7610, R47 ;  /* 0x00007610ff2f7816 */ /* 0x010fcc000000002f */
[----:B------:R0:W4:Y:S04]  /*c990*/  @P1 LDG.E.U16 R47, desc[UR24][R66.64] ;  /* 0x00000018422f1981 */ /* 0x000128000c1e1500 */
[----:B------:R-:W-:Y:S04]  /*c9a0*/  STL [R1+0xc48], R51 ;  /* 0x000c483301007387 */ /* 0x000fe80000100800 */
[----:B------:R-:W4:Y:S04]  /*c9b0*/  LDL.LU R46, [R1+0xdc4] ;  /* 0x000dc400012e7983 */ /* 0x000f280000300800 */
[----:B---3--:R-:W-:Y:S04]  /*c9c0*/  STL [R1+0xc50], R50 ;  /* 0x000c503201007387 */ /* 0x008fe80000100800 */
[----:B------:R-:W3:Y:S04]  /*c9d0*/  LDL.LU R45, [R1+0xdc0] ;  /* 0x000dc000012d7983 */ /* 0x000ee80000300800 */
[----:B------:R-:W-:Y:S04]  /*c9e0*/  STL [R1+0xc54], R49 ;  /* 0x000c543101007387 */ /* 0x000fe80000100800 */
[----:B------:R-:W3:Y:S04]  /*c9f0*/  LDL.LU R9, [R1+0xdbc] ;  /* 0x000dbc0001097983 */ /* 0x000ee80000300800 */
[----:B------:R-:W3:Y:S01]  /*ca00*/  LDL.LU R44, [R1+0xdb8] ;  /* 0x000db800012c7983 */ /* 0x000ee20000300800 */
[----:B0-----:R-:W-:-:S02]  /*ca10*/  @P1 IMAD.MOV.U32 R67, RZ, RZ, R7 ;  /* 0x000000ffff431224 */ /* 0x001fc400078e0007 */
[----:B------:R-:W-:Y:S01]  /*ca20*/  @P1 IMAD.MOV.U32 R66, RZ, RZ, R42 ;  /* 0x000000ffff421224 */ /* 0x000fe200078e002a */
[----:B--2---:R-:W-:Y:S04]  /*ca30*/  STL [R1+0xc58], R48 ;  /* 0x000c583001007387 */ /* 0x004fe80000100800 */
[----:B------:R-:W2:Y:S04]  /*ca40*/  LDL.LU R6, [R1+0xdb4] ;  /* 0x000db40001067983 */ /* 0x000ea80000300800 */
[----:B------:R-:W2:Y:S04]  /*ca50*/  LDL.LU R43, [R1+0xdb0] ;  /* 0x000db000012b7983 */ /* 0x000ea80000300800 */
[----:B----4-:R-:W-:Y:S04]  /*ca60*/  STL [R1+0xc5c], R47 ;  /* 0x000c5c2f01007387 */ /* 0x010fe80000100800 */
[----:B------:R-:W4:Y:S04]  /*ca70*/  LDL.LU R7, [R1+0xdac] ;  /* 0x000dac0001077983 */ /* 0x000f280000300800 */
[----:B------:R-:W4:Y:S01]  /*ca80*/  LDL.LU R42, [R1+0xda8] ;  /* 0x000da800012a7983 */ /* 0x000f220000300800 */
[----:B------:R-:W-:-:S06]  /*ca90*/  PRMT R46, RZ, 0x7610, R46 ;  /* 0x00007610ff2e7816 */ /* 0x000fcc000000002e */
[----:B------:R0:W4:Y:S01]  /*caa0*/  @P1 LDG.E.U16 R46, desc[UR24][R66.64] ;  /* 0x00000018422e1981 */ /* 0x000122000c1e1500 */
[----:B---3--:R-:W-:Y:S01]  /*cab0*/  PRMT R45, RZ, 0x7610, R45 ;  /* 0x00007610ff2d7816 */ /* 0x008fe2000000002d */
[----:B0-----:R-:W-:Y:S02]  /*cac0*/  @P1 IMAD.MOV.U32 R66, RZ, RZ, R39 ;  /* 0x000000ffff421224 */ /* 0x001fe400078e0027 */
[----:B------:R-:W-:Y:S01]  /*cad0*/  @P1 IMAD.MOV.U32 R67, RZ, RZ, R4 ;  /* 0x000000ffff431224 */ /* 0x000fe200078e0004 */
[----:B------:R-:W-:-:S04]  /*cae0*/  PRMT R44, RZ, 0x7610, R44 ;  /* 0x00007610ff2c7816 */ /* 0x000fc8000000002c */
        /* <DEDUP_REMOVED lines=14> */
[----:B------:R-:W4:Y:S04]  /*cbd0*/  LDL.LU R39, [R1+0xda0] ;  /* 0x000da00001277983 */ /* 0x000f280000300800 */
[----:B---3--:R-:W-:Y:S04]  /*cbe0*/  STL [R1+0xc64], R45 ;  /* 0x000c642d01007387 */ /* 0x008fe80000100800 */
[----:B------:R-:W3:Y:S04]  /*cbf0*/  LDL.LU R5, [R1+0xd9c] ;  /* 0x000d9c0001057983 */ /* 0x000ee80000300800 */
        /* <DEDUP_REMOVED lines=16> */
[----:B------:R-:W-:-:S05]  /*cd00*/  @P1 IMAD.MOV.U32 R67, RZ, RZ, R41 ;  /* 0x000000ffff431224 */ /* 0x000fca00078e0029 */
[----:B------:R0:W3:Y:S01]  /*cd10*/  @P1 LDG.E.U16 R15, desc[UR24][R66.64] ;  /* 0x00000018420f1981 */ /* 0x0000e2000c1e1500 */
[----:B------:R-:W-:Y:S01]  /*cd20*/  PRMT R38, RZ, 0x7610, R38 ;  /* 0x00007610ff267816 */ /* 0x000fe20000000026 */
        /* <DEDUP_REMOVED lines=29> */
[----:B------:R0:W4:Y:S02]  /*cf00*/  @P1 LDG.E.U16 R35, desc[UR24][R66.64] ;  /* 0x0000001842231981 */ /* 0x000124000c1e1500 */
[----:B0-----:R-:W-:Y:S01]  /*cf10*/  @P1 IMAD.MOV.U32 R66, RZ, RZ, R28 ;  /* 0x000000ffff421224 */ /* 0x001fe200078e001c */
[----:B---3--:R-:W-:Y:S01]  /*cf20*/  PRMT R34, RZ, 0x7610, R34 ;  /* 0x00007610ff227816 */ /* 0x008fe20000000022 */
[----:B------:R-:W-:-:S05]  /*cf30*/  @P1 IMAD.MOV.U32 R67, RZ, RZ, R29 ;  /* 0x000000ffff431224 */ /* 0x000fca00078e001d */
[----:B------:R0:W3:Y:S01]  /*cf40*/  @P1 LDG.E.U16 R34, desc[UR24][R66.64] ;  /* 0x0000001842221981 */ /* 0x0000e2000c1e1500 */
[----:B------:R-:W-:Y:S01]  /*cf50*/  PRMT R33, RZ, 0x7610, R33 ;  /* 0x00007610ff217816 */ /* 0x000fe20000000021 */
        /* <DEDUP_REMOVED lines=9> */
[----:B--2---:R-:W-:Y:S02]  /*cff0*/  PRMT R31, RZ, 0x7610, R31 ;  /* 0x00007610ff1f7816 */ /* 0x004fe4000000001f */
[----:B----4-:R-:W-:-:S06]  /*d000*/  PRMT R13, RZ, 0x7610, R13 ;  /* 0x00007610ff0d7816 */ /* 0x010fcc000000000d */
[----:B------:R0:W2:Y:S01]  /*d010*/  @P1 LDG.E.U16 R13, desc[UR24][R66.64] ;  /* 0x00000018420d1981 */ /* 0x0000a2000c1e1500 */
[----:B------:R-:W-:Y:S01]  /*d020*/  PRMT R30, RZ, 0x7610, R30 ;  /* 0x00007610ff1e7816 */ /* 0x000fe2000000001e */
[----:B0-----:R-:W-:Y:S02]  /*d030*/  @P1 IMAD.MOV.U32 R66, RZ, RZ, R21 ;  /* 0x000000ffff421224 */ /* 0x001fe400078e0015 */
[----:B------:R-:W-:-:S05]  /*d040*/  @P1 IMAD.MOV.U32 R67, RZ, RZ, R22 ;  /* 0x000000ffff431224 */ /* 0x000fca00078e0016 */
[----:B------:R0:W4:Y:S02]  /*d050*/  @P1 LDG.E.U16 R31, desc[UR24][R66.64] ;  /* 0x00000018421f1981 */ /* 0x000124000c1e1500 */
[----:B0-----:R-:W-:Y:S02]  /*d060*/  @P1 IMAD.MOV.U32 R66, RZ, RZ, R17 ;  /* 0x000000ffff421224 */ /* 0x001fe400078e0011 */
[----:B------:R-:W-:-:S05]  /*d070*/  @P1 IMAD.MOV.U32 R67, RZ, RZ, R20 ;  /* 0x000000ffff431224 */ /* 0x000fca00078e0014 */
        /* <DEDUP_REMOVED lines=9> */
[----:B------:R-:W3:Y:S04]  /*d110*/  LDL.LU R19, [R1+0xd40] ;  /* 0x000d400001137983 */ /* 0x000ee80000300800 */
[----:B------:R-:W-:Y:S04]  /*d120*/  STL [R1+0xc94], R32 ;  /* 0x000c942001007387 */ /* 0x000fe80000100800 */
[----:B------:R-:W3:Y:S04]  /*d130*/  LDL.LU R24, [R1+0xd3c] ;  /* 0x000d3c0001187983 */ /* 0x000ee80000300800 */
[----:B------:R-:W3:Y:S01]  /*d140*/  LDL.LU R23, [R1+0xd38] ;  /* 0x000d380001177983 */ /* 0x000ee20000300800 */
[----:B0-----:R-:W-:-:S03]  /*d150*/  @P1 IMAD.MOV.U32 R67, RZ, RZ, R12 ;  /* 0x000000ffff431224 */ /* 0x001fc600078e000c */
[----:B--2---:R0:W-:Y:S04]  /*d160*/  STL [R1+0xc98], R13 ;  /* 0x000c980d01007387 */ /* 0x0041e80000100800 */
[----:B------:R-:W2:Y:S04]  /*d170*/  LDL.LU R22, [R1+0xd34] ;  /* 0x000d340001167983 */ /* 0x000ea80000300800 */
[----:B------:R-:W2:Y:S04]  /*d180*/  LDL.LU R21, [R1+0xd30] ;  /* 0x000d300001157983 */ /* 0x000ea80000300800 */
[----:B----4-:R-:W-:Y:S04]  /*d190*/  STL [R1+0xc9c], R31 ;  /* 0x000c9c1f01007387 */ /* 0x010fe80000100800 */
[----:B------:R-:W4:Y:S04]  /*d1a0*/  LDL.LU R20, [R1+0xd2c] ;  /* 0x000d2c0001147983 */ /* 0x000f280000300800 */
[----:B------:R-:W4:Y:S04]  /*d1b0*/  LDL.LU R17, [R1+0xd28] ;  /* 0x000d280001117983 */ /* 0x000f280000300800 */
[----:B------:R-:W-:Y:S04]  /*d1c0*/  STL [R1+0xca0], R30 ;  /* 0x000ca01e01007387 */ /* 0x000fe80000100800 */
[----:B------:R-:W4:Y:S01]  /*d1d0*/  LDL.LU R12, [R1+0xd24] ;  /* 0x000d2400010c7983 */ /* 0x000f220000300800 */
[----:B------:R-:W-:Y:S01]  /*d1e0*/  @P1 IMAD.MOV.U32 R66, RZ, RZ, R91 ;  /* 0x000000ffff421224 */ /* 0x000fe200078e005b */
[----:B------:R-:W-:-:S02]  /*d1f0*/  PRMT R29, RZ, 0x7610, R29 ;  /* 0x00007610ff1d7816 */ /* 0x000fc4000000001d */
[----:B------:R-:W4:Y:S01]  /*d200*/  LDL.LU R91, [R1+0xd20] ;  /* 0x000d2000015b7983 */ /* 0x000f220000300800 */
[----:B------:R-:W-:Y:S02]  /*d210*/  PRMT R28, RZ, 0x7610, R28 ;  /* 0x00007610ff1c7816 */ /* 0x000fe4000000001c */
[----:B---3--:R-:W-:-:S06]  /*d220*/  PRMT R19, RZ, 0x7610, R19 ;  /* 0x00007610ff137816 */ /* 0x008fcc0000000013 */
[----:B------:R1:W3:Y:S02]  /*d230*/  @P1 LDG.E.U16 R19, desc[UR24][R66.64] ;  /* 0x0000001842131981 */ /* 0x0002e4000c1e1500 */
[----:B-1----:R-:W-:Y:S02]  /*d240*/  @P1 IMAD.MOV.U32 R66, RZ, RZ, R3 ;  /* 0x000000ffff421224 */ /* 0x002fe400078e0003 */
[----:B------:R-:W-:-:S05]  /*d250*/  @P1 IMAD.MOV.U32 R67, RZ, RZ, R90 ;  /* 0x000000ffff431224 */ /* 0x000fca00078e005a */
[----:B------:R1:W3:Y:S01]  /*d260*/  @P1 LDG.E.U16 R29, desc[UR24][R66.64] ;  /* 0x00000018421d1981 */ /* 0x0002e2000c1e1500 */
[----:B------:R-:W-:Y:S01]  /*d270*/  PRMT R27, RZ, 0x7610, R27 ;  /* 0x00007610ff1b7816 */ /* 0x000fe2000000001b */
        /* <DEDUP_REMOVED lines=22> */
[----:B------:R1:W3:Y:S02]  /*d3e0*/  @P1 LDG.E.U16 R23, desc[UR24][R66.64] ;  /* 0x0000001842171981 */ /* 0x0002e4000c1e1500 */
[----:B-1----:R-:W-:Y:S02]  /*d3f0*/  @P1 IMAD.MOV.U32 R66, RZ, RZ, R78 ;  /* 0x000000ffff421224 */ /* 0x002fe400078e004e */
[----:B------:R-:W-:-:S05]  /*d400*/  @P1 IMAD.MOV.U32 R67, RZ, RZ, R75 ;  /* 0x000000ffff431224 */ /* 0x000fca00078e004b */
[----:B------:R1:W3:Y:S02]  /*d410*/  @P1 LDG.E.U16 R41, desc[UR24][R66.64] ;  /* 0x0000001842291981 */ /* 0x0002e4000c1e1500 */
[----:B-1----:R-:W-:Y:S02]  /*d420*/  @P1 IMAD.MOV.U32 R66, RZ, RZ, R73 ;  /* 0x000000ffff421224 */ /* 0x002fe400078e0049 */
[----:B------:R-:W-:Y:S01]  /*d430*/  @P1 IMAD.MOV.U32 R67, RZ, RZ, R74 ;  /* 0x000000ffff431224 */ /* 0x000fe200078e004a */
[----:B--2---:R-:W-:Y:S02]  /*d440*/  PRMT R22, RZ, 0x7610, R22 ;  /* 0x00007610ff167816 */ /* 0x004fe40000000016 */
[----:B----4-:R-:W-:-:S06]  /*d450*/  PRMT R12, RZ, 0x7610, R12 ;  /* 0x00007610ff0c7816 */ /* 0x010fcc000000000c */
[----:B------:R1:W2:Y:S02]  /*d460*/  @P1 LDG.E.U16 R12, desc[UR24][R66.64] ;  /* 0x00000018420c1981 */ /* 0x0002a4000c1e1500 */
[----:B-1----:R-:W-:Y:S02]  /*d470*/  @P1 IMAD.MOV.U32 R66, RZ, RZ, R72 ;  /* 0x000000ffff421224 */ /* 0x002fe400078e0048 */
[----:B------:R-:W-:-:S05]  /*d480*/  @P1 IMAD.MOV.U32 R67, RZ, RZ, R70 ;  /* 0x000000ffff431224 */ /* 0x000fca00078e0046 */
[----:B------:R1:W4:Y:S01]  /*d490*/  @P1 LDG.E.U16 R22, desc[UR24][R66.64] ;  /* 0x0000001842161981 */ /* 0x000322000c1e1500 */
[----:B------:R-:W-:Y:S02]  /*d4a0*/  PRMT R17, RZ, 0x7610, R17 ;  /* 0x00007610ff117816 */ /* 0x000fe40000000011 */
[----:B------:R-:W-:Y:S01]  /*d4b0*/  PRMT R21, RZ, 0x7610, R21 ;  /* 0x00007610ff157816 */ /* 0x000fe20000000015 */
[----:B-1----:R-:W-:Y:S02]  /*d4c0*/  @P1 IMAD.MOV.U32 R66, RZ, RZ, R65 ;  /* 0x000000ffff421224 */ /* 0x002fe400078e0041 */
[----:B------:R-:W-:Y:S01]  /*d4d0*/  @P1 IMAD.MOV.U32 R67, RZ, RZ, R71 ;  /* 0x000000ffff431224 */ /* 0x000fe200078e0047 */
[----:B---3--:R-:W-:Y:S04]  /*d4e0*/  STL [R1+0xca4], R19 ;  /* 0x000ca41301007387 */ /* 0x008fe80000100800 */
[----:B------:R-:W3:Y:S04]  /*d4f0*/  LDL.LU R90, [R1+0xd1c] ;  /* 0x000d1c00015a7983 */ /* 0x000ee80000300800 */
[----:B------:R-:W3:Y:S04]  /*d500*/  LDL.LU R3, [R1+0xd18] ;  /* 0x000d180001037983 */ /* 0x000ee80000300800 */
[----:B------:R1:W3:Y:S04]  /*d510*/  @P1 LDG.E.U16 R17, desc[UR24][R66.64] ;  /* 0x0000001842111981 */ /* 0x0002e8000c1e1500 */
[----:B------:R-:W-:Y:S04]  /*d520*/  STL [R1+0xca8], R29 ;  /* 0x000ca81d01007387 */ /* 0x000fe80000100800 */
[----:B------:R-:W3:Y:S01]  /*d530*/  LDL.LU R2, [R1+0xd14] ;  /* 0x000d140001027983 */ /* 0x000ee20000300800 */
[----:B-1----:R-:W-:-:S02]  /*d540*/  @P1 IMAD.MOV.U32 R66, RZ, RZ, R40 ;  /* 0x000000ffff421224 */ /* 0x002fc400078e0028 */
[----:B------:R-:W-:Y:S01]  /*d550*/  @P1 IMAD.MOV.U32 R67, RZ, RZ, R64 ;  /* 0x000000ffff431224 */ /* 0x000fe200078e0040 */
[----:B------:R-:W-:Y:S01]  /*d560*/  PRMT R20, RZ, 0x7610, R20 ;  /* 0x00007610ff147816 */ /* 0x000fe20000000014 */
[----:B------:R-:W-:-:S03]  /*d570*/  IMAD R68, R9, 0x6, RZ ;  /* 0x0000000609447824 */ /* 0x000fc600078e02ff */
[----:B------:R1:W3:Y:S04]  /*d580*/  @P1 LDG.E.U16 R21, desc[UR24][R66.64] ;  /* 0x0000001842151981 */ /* 0x0002e8000c1e1500 */
[----:B------:R-:W-:Y:S01]  /*d590*/  STL [R1+0xcac], R28 ;  /* 0x000cac1c01007387 */ /* 0x000fe20000100800 */
[----:B0-----:R-:W-:Y:S01]  /*d5a0*/  PRMT R13, RZ, 0x7610, R13 ;  /* 0x00007610ff0d7816 */ /* 0x001fe2000000000d */
[----:B-1----:R-:W-:Y:S02]  /*d5b0*/  @P1 IMAD.MOV.U32 R66, RZ, RZ, R10 ;  /* 0x000000ffff421224 */ /* 0x002fe400078e000a */
[----:B------:R-:W-:-:S05]  /*d5c0*/  @P1 IMAD.MOV.U32 R67, RZ, RZ, R11 ;  /* 0x000000ffff431224 */ /* 0x000fca00078e000b */
[----:B------:R0:W3:Y:S04]  /*d5d0*/  @P1 LDG.E.U16 R20, desc[UR24][R66.64] ;  /* 0x0000001842141981 */ /* 0x0000e8000c1e1500 */
[----:B------:R-:W-:Y:S04]  /*d5e0*/  STL [R1+0xcb0], R27 ;  /* 0x000cb01b01007387 */ /* 0x000fe80000100800 */
[----:B------:R-:W-:Y:S04]  /*d5f0*/  STL [R1+0xcb4], R26 ;  /* 0x000cb41a01007387 */ /* 0x000fe80000100800 */
[----:B------:R-:W-:Y:S04]  /*d600*/  STL [R1+0xcb8], R25 ;  /* 0x000cb81901007387 */ /* 0x000fe80000100800 */
[----:B------:R-:W-:Y:S04]  /*d610*/  STL [R1+0xcbc], R24 ;  /* 0x000cbc1801007387 */ /* 0x000fe80000100800 */
[----:B------:R-:W-:Y:S04]  /*d620*/  STL [R1+0xcc0], R23 ;  /* 0x000cc01701007387 */ /* 0x000fe80000100800 */
[----:B------:R-:W-:Y:S04]  /*d630*/  STL [R1+0xcc4], R41 ;  /* 0x000cc42901007387 */ /* 0x000fe80000100800 */
[----:B--2---:R-:W-:Y:S04]  /*d640*/  STL [R1+0xcc8], R12 ;  /* 0x000cc80c01007387 */ /* 0x004fe80000100800 */
[----:B----4-:R1:W-:Y:S02]  /*d650*/  STL [R1+0xccc], R22 ;  /* 0x000ccc1601007387 */ /* 0x0103e40000100800 */
[----:B-1----:R-:W-:-:S05]  /*d660*/  IMAD.WIDE R22, R68, 0x2, R4 ;  /* 0x0000000244167825 */ /* 0x002fca00078e0204 */
[----:B------:R-:W2:Y:S01]  /*d670*/  @!P3 LDG.E.U16 R13, desc[UR24][R22.64] ;  /* 0x00000018160db981 */ /* 0x000ea2000c1e1500 */
[----:B------:R-:W-:Y:S01]  /*d680*/  PRMT R32, RZ, 0x7610, R32 ;  /* 0x00007610ff207816 */ /* 0x000fe20000000020 */
[----:B------:R-:W-:Y:S01]  /*d690*/  IMAD.WIDE R10, R68, 0x2, R6 ;  /* 0x00000002440a7825 */ /* 0x000fe200078e0206 */
[----:B------:R-:W-:-:S03]  /*d6a0*/  PRMT R33, RZ, 0x7610, R33 ;  /* 0x00007610ff217816 */ /* 0x000fc60000000021 */
[----:B0-----:R-:W-:Y:S01]  /*d6b0*/  IMAD R66, R9, 0xe, RZ ;  /* 0x0000000e09427824 */ /* 0x001fe200078e02ff */
[----:B------:R0:W4:Y:S04]  /*d6c0*/  @!P3 LDG.E.U16 R32, desc[UR24][R10.64] ;  /* 0x000000180a20b981 */ /* 0x000128000c1e1500 */
[----:B---3--:R-:W-:Y:S01]  /*d6d0*/  STL [R1+0xcd0], R17 ;  /* 0x000cd01101007387 */ /* 0x008fe20000100800 */
[----:B------:R-:W-:-:S03]  /*d6e0*/  PRMT R34, RZ, 0x7610, R34 ;  /* 0x00007610ff227816 */ /* 0x000fc60000000022 */
[----:B------:R-:W-:Y:S04]  /*d6f0*/  STL [R1+0xcd4], R21 ;  /* 0x000cd41501007387 */ /* 0x000fe80000100800 */
[----:B------:R-:W-:Y:S04]  /*d700*/  STL [R1+0xcd8], R20 ;  /* 0x000cd81401007387 */ /* 0x000fe80000100800 */
[----:B------:R-:W-:Y:S04]  /*d710*/  STL.64 [R1+0x250], R22 ;  /* 0x0002501601007387 */ /* 0x000fe80000100a00 */
[----:B------:R0:W-:Y:S02]  /*d720*/  STL.64 [R1+0x248], R10 ;  /* 0x0002480a01007387 */ /* 0x0001e40000100a00 */
[----:B0-----:R-:W-:-:S05]  /*d730*/  IMAD.WIDE R10, R66, 0x2, R6 ;  /* 0x00000002420a7825 */ /* 0x001fca00078e0206 */
[----:B------:R-:W3:Y:S04]  /*d740*/  @!P5 LDG.E.U16 R34, desc[UR24][R10.64] ;  /* 0x000000180a22d981 */ /* 0x000ee8000c1e1500 */
[----:B--2---:R0:W-:Y:S02]  /*d750*/  STL [R1+0xcdc], R13 ;  /* 0x000cdc0d01007387 */ /* 0x0041e40000100800 */
[----:B0-----:R-:W-:-:S05]  /*d760*/  IMAD.WIDE R12, R66, 0x2, R4 ;  /* 0x00000002420c7825 */ /* 0x001fca00078e0204 */
[----:B------:R0:W2:Y:S01]  /*d770*/  @!P5 LDG.E.U16 R33, desc[UR24][R12.64] ;  /* 0x000000180c21d981 */ /* 0x0000a2000c1e1500 */
[----:B------:R-:W-:-:S04]  /*d780*/  LOP3.LUT R66, R90, 0xbe, RZ, 0xfc, !PT ;  /* 0x000000be5a427812 */ /* 0x000fc800078efcff */
[----:B------:R-:W-:Y:S02]  /*d790*/  ISETP.GE.AND P5, PT, R66, RZ, PT ;  /* 0x000000ff4200720c */ /* 0x000fe40003fa6270 */
[----:B------:R-:W-:Y:S01]  /*d7a0*/  IABS R68, R66 ;  /* 0x0000004200447213 */ /* 0x000fe20000000000 */
[----:B------:R-:W-:Y:S01]  /*d7b0*/  IMAD R66, R9, 0x16, RZ ;  /* 0x0000001609427824 */ /* 0x000fe200078e02ff */
[----:B----4-:R-:W-:Y:S01]  /*d7c0*/  STL [R1+0xce0], R32 ;  /* 0x000ce02001007387 */ /* 0x010fe20000100800 */
[----:B------:R-:W-:Y:S01]  /*d7d0*/  VIADD R67, R86, 0xffffffe1 ;  /* 0xffffffe156437836 */ /* 0x000fe20000000000 */
[----:B------:R-:W-:Y:S02]  /*d7e0*/  PRMT R35, RZ, 0x7610, R35 ;  /* 0x00007610ff237816 */ /* 0x000fe40000000023 */
[----:B------:R-:W4:Y:S01]  /*d7f0*/  LDL.LU R65, [R1+0x470] ;  /* 0x0004700001417983 */ /* 0x000f220000300800 */
[----:B------:R-:W-:Y:S01]  /*d800*/  PRMT R36, RZ, 0x7610, R36 ;  /* 0x00007610ff247816 */ /* 0x000fe20000000024 */
[----:B------:R-:W-:-:S02]  /*d810*/  IMAD.WIDE R20, R66, 0x2, R4 ;  /* 0x0000000242147825 */ /* 0x000fc400078e0204 */
[----:B------:R0:W-:Y:S01]  /*d820*/  STL.64 [R1+0x1d0], R12 ;  /* 0x0001d00c01007387 */ /* 0x0001e20000100a00 */
[----:B------:R-:W-:-:S03]  /*d830*/  ISETP.GE.U32.AND P3, PT, R67, 0x7fffffa2, PT ;  /* 0x7fffffa24300780c */ /* 0x000fc60003f66070 */
[----:B------:R1:W4:Y:S01]  /*d840*/  @!P4 LDG.E.U16 R35, desc[UR24][R20.64] ;  /* 0x000000181423c981 */ /* 0x000322000c1e1500 */
[----:B0-----:R-:W-:Y:S01]  /*d850*/  IMAD.WIDE R12, R66, 0x2, R6 ;  /* 0x00000002420c7825 */ /* 0x001fe200078e0206 */
[----:B------:R-:W-:-:S04]  /*d860*/  LOP3.LUT R66, R90, 0xc4, RZ, 0xfc, !PT ;  /* 0x000000c45a427812 */ /* 0x000fc800078efcff */
[----:B------:R0:W4:Y:S01]  /*d870*/  @!P4 LDG.E.U16 R36, desc[UR24][R12.64] ;  /* 0x000000180c24c981 */ /* 0x000122000c1e1500 */
[----:B------:R-:W-:Y:S02]  /*d880*/  ISETP.GE.AND P4, PT, R66, RZ, PT ;  /* 0x000000ff4200720c */ /* 0x000fe40003f86270 */
[----:B------:R-:W-:Y:S01]  /*d890*/  IABS R67, R66 ;  /* 0x0000004200437213 */ /* 0x000fe20000000000 */
[----:B------:R-:W-:Y:S02]  /*d8a0*/  IMAD.MOV.U32 R66, RZ, RZ, R68 ;  /* 0x000000ffff427224 */ /* 0x000fe400078e0044 */
[----:B------:R-:W-:Y:S01]  /*d8b0*/  IMAD R68, R9, 0x1e, RZ ;  /* 0x0000001e09447824 */ /* 0x000fe200078e02ff */
[----:B------:R-:W-:Y:S01]  /*d8c0*/  PRMT R37, RZ, 0x7610, R37 ;  /* 0x00007610ff257816 */ /* 0x000fe20000000025 */
[----:B--2---:R-:W-:Y:S04]  /*d8d0*/  STL [R1+0xce4], R33 ;  /* 0x000ce42101007387 */ /* 0x004fe80000100800 */
[----:B------:R2:W-:Y:S04]  /*d8e0*/  STL.64 [R1+0x1c8], R10 ;  /* 0x0001c80a01007387 */ /* 0x0005e80000100a00 */
[----:B--2---:R-:W2:Y:S04]  /*d8f0*/  LDL.LU R10, [R1+0x2b4] ;  /* 0x0002b400010a7983 */ /* 0x004ea80000300800 */
[----:B---3--:R-:W-:Y:S04]  /*d900*/  STL [R1+0xce8], R34 ;  /* 0x000ce82201007387 */ /* 0x008fe80000100800 */
[----:B------:R1:W-:Y:S02]  /*d910*/  STL.64 [R1+0x150], R20 ;  /* 0x0001501401007387 */ /* 0x0003e40000100a00 */
[----:B-1----:R-:W-:-:S05]  /*d920*/  IMAD.WIDE R20, R68, 0x2, R4 ;  /* 0x0000000244147825 */ /* 0x002fca00078e0204 */
[----:B------:R-:W3:Y:S01]  /*d930*/  @!P3 LDG.E.U16 R37, desc[UR24][R20.64] ;  /* 0x000000181425b981 */ /* 0x000ee2000c1e1500 */
[----:B------:R-:W-:-:S03]  /*d940*/  PRMT R38, RZ, 0x7610, R38 ;  /* 0x00007610ff267816 */ /* 0x000fc60000000026 */
[----:B----4-:R-:W-:Y:S04]  /*d950*/  STL [R1+0xd00], R35 ;  /* 0x000d002301007387 */ /* 0x010fe80000100800 */
[----:B------:R0:W-:Y:S01]  /*d960*/  STL.64 [R1+0x148], R12 ;  /* 0x0001480c01007387 */ /* 0x0001e20000100a00 */
[----:B------:R-:W-:-:S04]  /*d970*/  IMAD.HI.U32 R69, R3, R66, RZ ;  /* 0x0000004203457227 */ /* 0x000fc800078e00ff */
[----:B0-----:R-:W-:-:S04]  /*d980*/  IMAD.WIDE R12, R68, 0x2, R6 ;  /* 0x00000002440c7825 */ /* 0x001fc800078e0206 */
[----:B------:R-:W-:Y:S01]  /*d990*/  VIADD R68, R86, 0xffffffd9 ;  /* 0xffffffd956447836 */ /* 0x000fe20000000000 */
[----:B------:R0:W4:Y:S01]  /*d9a0*/  @!P3 LDG.E.U16 R38, desc[UR24][R12.64] ;  /* 0x000000180c26b981 */ /* 0x000122000c1e1500 */
[----:B------:R-:W-:-:S03]  /*d9b0*/  IMAD R71, R9, 0x26, RZ ;  /* 0x0000002609477824 */ /* 0x000fc600078e02ff */
[----:B------:R-:W-:Y:S01]  /*d9c0*/  ISETP.GE.U32.AND P3, PT, R68, 0x7fffff9a, PT ;  /* 0x7fffff9a4400780c */ /* 0x000fe20003f66070 */
[----:B------:R-:W-:Y:S01]  /*d9d0*/  IMAD.HI.U32 R68, R3, R67, RZ ;  /* 0x0000004303447227 */ /* 0x000fe200078e00ff */
[----:B------:R-:W-:Y:S03]  /*d9e0*/  STL.64 [R1+0xd0], R20 ;  /* 0x0000d01401007387 */ /* 0x000fe60000100a00 */
[----:B------:R-:W-:Y:S02]  /*d9f0*/  IMAD.MOV R70, RZ, RZ, -R69 ;  /* 0x000000ffff467224 */ /* 0x000fe400078e0a45 */
[----:B------:R-:W-:Y:S01]  /*da00*/  IMAD.MOV R69, RZ, RZ, -R68 ;  /* 0x000000ffff457224 */ /* 0x000fe200078e0a44 */
[----:B--2---:R-:W-:Y:S01]  /*da10*/  SEL R68, R65, R10, !P2 ;  /* 0x0000000a41447207 */ /* 0x004fe20005000000 */
[C---:B------:R-:W-:Y:S01]  /*da20*/  IMAD.WIDE R10, R71.reuse, 0x2, R6 ;  /* 0x00000002470a7825 */ /* 0x040fe200078e0206 */
[----:B---3--:R-:W-:Y:S04]  /*da30*/  STL.64 [R1+0xcf0], R36 ;  /* 0x000cf02401007387 */ /* 0x008fe80000100a00 */
[----:B------:R0:W-:Y:S02]  /*da40*/  STL.64 [R1+0xc8], R12 ;  /* 0x0000c80c01007387 */ /* 0x0001e40000100a00 */
[----:B0-----:R-:W-:-:S05]  /*da50*/  IMAD.WIDE R12, R71, 0x2, R4 ;  /* 0x00000002470c7825 */ /* 0x001fca00078e0204 */
[----:B------:R-:W-:Y:S04]  /*da60*/  STL.64 [R1+0x50], R12 ;  /* 0x0000500c01007387 */ /* 0x000fe80000100a00 */
[----:B------:R0:W-:Y:S04]  /*da70*/  STL.64 [R1+0x48], R10 ;  /* 0x0000480a01007387 */ /* 0x0001e80000100a00 */
[----:B------:R-:W2:Y:S04]  /*da80*/  LDL.LU R82, [R1+0x58c] ;  /* 0x00058c0001527983 */ /* 0x000ea80000300800 */
[----:B------:R-:W3:Y:S01]  /*da90*/  LDL.LU R40, [R1+0x588] ;  /* 0x0005880001287983 */ /* 0x000ee20000300800 */
[----:B------:R-:W-:-:S02]  /*daa0*/  PRMT R63, RZ, 0x7610, R63 ;  /* 0x00007610ff3f7816 */ /* 0x000fc4000000003f */
[----:B------:R-:W-:Y:S01]  /*dab0*/  PRMT R62, RZ, 0x7610, R62 ;  /* 0x00007610ff3e7816 */ /* 0x000fe2000000003e */
[----:B------:R-:W-:-:S03]  /*dac0*/  VIADD R71, R86, 0xffffffd1 ;  /* 0xffffffd156477836 */ /* 0x000fc60000000000 */
[----:B------:R-:W4:Y:S04]  /*dad0*/  @!P3 LDG.E.U16 R63, desc[UR24][R12.64] ;  /* 0x000000180c3fb981 */ /* 0x000f28000c1e1500 */
[----:B------:R0:W4:Y:S01]  /*dae0*/  @!P3 LDG.E.U16 R62, desc[UR24][R10.64] ;  /* 0x000000180a3eb981 */ /* 0x000122000c1e1500 */
[----:B------:R-:W-:Y:S02]  /*daf0*/  ISETP.GE.U32.AND P3, PT, R71, 0x7fffff92, PT ;  /* 0x7fffff924700780c */ /* 0x000fe40003f66070 */
[----:B------:R-:W-:Y:S01]  /*db00*/  PRMT R61, RZ, 0x7610, R61 ;  /* 0x00007610ff3d7816 */ /* 0x000fe2000000003d */
[----:B0-----:R-:W-:Y:S02]  /*db10*/  IMAD R11, R91, R70, R66 ;  /* 0x000000465b0b7224 */ /* 0x001fe400078e0242 */
[----:B------:R-:W-:-:S02]  /*db20*/  IMAD R70, R68, UR7, RZ ;  /* 0x0000000744467c24 */ /* 0x000fc4000f8e02ff */
[----:B------:R-:W-:Y:S01]  /*db30*/  IMAD R68, R9, 0x2e, RZ ;  /* 0x0000002e09447824 */ /* 0x000fe200078e02ff */
[----:B------:R-:W-:Y:S01]  /*db40*/  PRMT R60, RZ, 0x7610, R60 ;  /* 0x00007610ff3c7816 */ /* 0x000fe2000000003c */
[----:B------:R-:W-:Y:S02]  /*db50*/  IMAD R10, R91, R69, R67 ;  /* 0x000000455b0a7224 */ /* 0x000fe400078e0243 */
[----:B------:R-:W-:-:S04]  /*db60*/  IMAD.WIDE R66, R68, 0x2, R4 ;  /* 0x0000000244427825 */ /* 0x000fc800078e0204 */
[----:B------:R-:W-:Y:S01]  /*db70*/  IMAD.WIDE R68, R68, 0x2, R6 ;  /* 0x0000000244447825 */ /* 0x000fe200078e0206 */
[----:B------:R0:W4:Y:S04]  /*db80*/  @!P3 LDG.E.U16 R61, desc[UR24][R66.64] ;  /* 0x00000018423db981 */ /* 0x000128000c1e1500 */
[----:B------:R-:W4:Y:S01]  /*db90*/  @!P3 LDG.E.U16 R60, desc[UR24][R68.64] ;  /* 0x00000018443cb981 */ /* 0x000f22000c1e1500 */
[----:B------:R-:W-:-:S03]  /*dba0*/  LEA R13, P3, R70, R92, 0x1 ;  /* 0x0000005c460d7211 */ /* 0x000fc600078608ff */
[----:B------:R-:W-:Y:S01]  /*dbb0*/  STL.64 [R1+0xb20], R66 ;  /* 0x000b204201007387 */ /* 0x000fe20000100a00 */
[----:B------:R-:W-:-:S03]  /*dbc0*/  LEA.HI.X.SX32 R19, R70, R93, 0x1, P3 ;  /* 0x0000005d46137211 */ /* 0x000fc600018f0eff */
[----:B------:R-:W-:Y:S04]  /*dbd0*/  STL [R1+0xb38], R68 ;  /* 0x000b384401007387 */ /* 0x000fe80000100800 */
[----:B------:R-:W-:Y:S04]  /*dbe0*/  STL [R1+0xb2c], R69 ;  /* 0x000b2c4501007387 */ /* 0x000fe80000100800 */
[----:B------:R-:W-:Y:S04]  /*dbf0*/  STL [R1+0x774], R13 ;  /* 0x0007740d01007387 */ /* 0x000fe80000100800 */
[----:B------:R-:W-:Y:S04]  /*dc00*/  STL [R1+0x770], R19 ;  /* 0x0007701301007387 */ /* 0x000fe80000100800 */
[----:B------:R-:W4:Y:S04]  /*dc10*/  LDL.LU R81, [R1+0x52c] ;  /* 0x00052c0001517983 */ /* 0x000f280000300800 */
[----:B------:R-:W4:Y:S04]  /*dc20*/  LDL.LU R83, [R1+0x528] ;  /* 0x0005280001537983 */ /* 0x000f280000300800 */
[----:B------:R-:W4:Y:S04]  /*dc30*/  LDL.LU R89, [R1+0x524] ;  /* 0x0005240001597983 */ /* 0x000f280000300800 */
[----:B------:R-:W4:Y:S04]  /*dc40*/  LDL.LU R87, [R1+0x520] ;  /* 0x0005200001577983 */ /* 0x000f280000300800 */
[----:B------:R-:W4:Y:S04]  /*dc50*/  LDL.LU R88, [R1+0x304] ;  /* 0x0003040001587983 */ /* 0x000f280000300800 */
[----:B------:R-:W4:Y:S04]  /*dc60*/  LDL.LU R80, [R1+0x300] ;  /* 0x0003000001507983 */ /* 0x000f280000300800 */
[----:B------:R-:W4:Y:S04]  /*dc70*/  LDL.LU R85, [R1+0x568] ;  /* 0x0005680001557983 */ /* 0x000f280000300800 */
[----:B------:R-:W4:Y:S01]  /*dc80*/  LDL.LU R78, [R1+0x564] ;  /* 0x00056400014e7983 */ /* 0x000f220000300800 */
[----:B------:R-:W-:-:S04]  /*dc90*/  @!UP1 UIADD3 UR4, UPT, UPT, -UR6, 0x100000, URZ ;  /* 0x0010000006049890 */ /* 0x000fc8000fffe1ff */
[----:B------:R-:W-:Y:S02]  /*dca0*/  @!UP1 USHF.L.U32 UR5, UR4, 0xb, URZ ;  /* 0x0000000b04059899 */ /* 0x000fe400080006ff */
[----:B------:R-:W-:Y:S01]  /*dcb0*/  @!UP1 USHF.L.U32 UR4, UR4, 0x1, URZ ;  /* 0x0000000104049899 */ /* 0x000fe200080006ff */
[----:B------:R-:W-:Y:S01]  /*dcc0*/  VOTEU.ALL UP1, P0 ;  /* 0x0000000000ff7886 */ /* 0x000fe20000020000 */
[----:B------:R-:W4:Y:S04]  /*dcd0*/  LDL.LU R79, [R1+0x4cc] ;  /* 0x0004cc00014f7983 */ /* 0x000f280000300800 */
[----:B------:R-:W4:Y:S06]  /*dce0*/  LDL.LU R84, [R1+0x4c8] ;  /* 0x0004c80001547983 */ /* 0x000f2c0000300800 */
[----:B------:R1:W0:Y:S01]  /*dcf0*/  @!UP1 SYNCS.EXCH.64 URZ, [UR9+0x20008], UR4 ;  /* 0x0200080409ff95b2 */ /* 0x0002220008000100 */
[----:B--2---:R2:W-:Y:S04]  /*dd00*/  STS.U16 [R2+UR9], R82 ;  /* 0x0000005202007988 */ /* 0x0045e80008000409 */
[----:B---3--:R3:W-:Y:S04]  /*dd10*/  STS.U16 [R2+UR9+0x4000], R40 ;  /* 0x0040002802007988 */ /* 0x0087e80008000409 */
[----:B--2---:R-:W2:Y:S04]  /*dd20*/  LDL.LU R82, [R1+0x310] ;  /* 0x0003100001527983 */ /* 0x004ea80000300800 */
[----:B---3--:R-:W3:Y:S01]  /*dd30*/  LDL.LU R40, [R1+0x30c] ;  /* 0x00030c0001287983 */ /* 0x008ee20000300800 */
[----:B------:R-:W-:-:S02]  /*dd40*/  LOP3.LUT R70, R90, 0xc6, RZ, 0xfc, !PT ;  /* 0x000000c65a467812 */ /* 0x000fc400078efcff */
[----:B------:R-:W-:Y:S02]  /*dd50*/  LOP3.LUT R12, R90, 0xcc, RZ, 0xfc, !PT ;  /* 0x000000cc5a0c7812 */ /* 0x000fe400078efcff */
[----:B------:R-:W-:Y:S02]  /*dd60*/  ISETP.GE.AND P3, PT, R70, RZ, PT ;  /* 0x000000ff4600720c */ /* 0x000fe40003f66270 */
[----:B------:R-:W-:Y:S02]  /*dd70*/  IABS R71, R12 ;  /* 0x0000000c00477213 */ /* 0x000fe40000000000 */
[----:B------:R-:W-:-:S03]  /*dd80*/  IABS R70, R70 ;  /* 0x0000004600467213 */ /* 0x000fc60000000000 */
[----:B------:R-:W-:-:S04]  /*dd90*/  IMAD.HI.U32 R73, R3, R71, RZ ;  /* 0x0000004703497227 */ /* 0x000fc800078e00ff */
[----:B------:R-:W-:-:S04]  /*dda0*/  IMAD.HI.U32 R72, R3, R70, RZ ;  /* 0x0000004603487227 */ /* 0x000fc800078e00ff */
[----:B------:R-:W-:Y:S02]  /*ddb0*/  IMAD.MOV R73, RZ, RZ, -R73 ;  /* 0x000000ffff497224 */ /* 0x000fe400078e0a49 */
[----:B------:R-:W-:Y:S02]  /*ddc0*/  IMAD.MOV R72, RZ, RZ, -R72 ;  /* 0x000000ffff487224 */ /* 0x000fe400078e0a48 */
[C---:B------:R-:W-:Y:S02]  /*ddd0*/  IMAD R64, R91.reuse, R73, R71 ;  /* 0x000000495b407224 */ /* 0x040fe400078e0247 */
[----:B0-----:R-:W-:Y:S02]  /*dde0*/  IMAD R67, R91, R72, R70 ;  /* 0x000000485b437224 */ /* 0x001fe400078e0246 */
[----:B------:R-:W-:Y:S02]  /*ddf0*/  VIADD R73, R86, 0xffffffc9 ;  /* 0xffffffc956497836 */ /* 0x000fe40000000000 */
[----:B------:R-:W-:-:S03]  /*de00*/  IMAD R72, R9, 0x36, RZ ;  /* 0x0000003609487824 */ /* 0x000fc600078e02ff */
[----:B------:R-:W-:Y:S01]  /*de10*/  ISETP.GE.U32.AND P6, PT, R73, 0x7fffff8a, PT ;  /* 0x7fffff8a4900780c */ /* 0x000fe20003fc6070 */
[----:B------:R-:W-:-:S04]  /*de20*/  IMAD.WIDE R70, R72, 0x2, R4 ;  /* 0x0000000248467825 */ /* 0x000fc800078e0204 */
[----:B------:R-:W-:Y:S01]  /*de30*/  IMAD.WIDE R72, R72, 0x2, R6 ;  /* 0x0000000248487825 */ /* 0x000fe200078e0206 */
[----:B------:R-:W-:Y:S04]  /*de40*/  STL.64 [R1+0xb30], R70 ;  /* 0x000b304601007387 */ /* 0x000fe80000100a00 */
[----:B------:R-:W-:Y:S04]  /*de50*/  STL [R1+0xb3c], R73 ;  /* 0x000b3c4901007387 */ /* 0x000fe80000100800 */
[----:B------:R-:W3:Y:S04]  /*de60*/  LDL.LU R30, [R1+0x50c] ;  /* 0x00050c00011e7983 */ /* 0x000ee80000300800 */
[----:B------:R-:W3:Y:S04]  /*de70*/  LDL.LU R54, [R1+0x508] ;  /* 0x0005080001367983 */ /* 0x000ee80000300800 */
[----:B----4-:R0:W-:Y:S04]  /*de80*/  STS.U16 [R2+UR9+0x400], R81 ;  /* 0x0004005102007988 */ /* 0x0101e80008000409 */
[----:B------:R4:W-:Y:S04]  /*de90*/  STS.U16 [R2+UR9+0x800], R89 ;  /* 0x0008005902007988 */ /* 0x0009e80008000409 */
[----:B------:R1:W-:Y:S04]  /*dea0*/  STS.U16 [R2+UR9+0x4800], R87 ;  /* 0x0048005702007988 */ /* 0x0003e80008000409 */
[----:B0-----:R-:W3:Y:S04]  /*deb0*/  LDL.LU R81, [R1+0x55c] ;  /* 0x00055c0001517983 */ /* 0x001ee80000300800 */
[----:B----4-:R-:W4:Y:S04]  /*dec0*/  LDL.LU R89, [R1+0x558] ;  /* 0x0005580001597983 */ /* 0x010f280000300800 */
[----:B-1----:R-:W4:Y:S04]  /*ded0*/  LDL.LU R87, [R1+0x328] ;  /* 0x0003280001577983 */ /* 0x002f280000300800 */
[----:B------:R0:W-:Y:S04]  /*dee0*/  STS.U16 [R2+UR9+0x5000], R78 ;  /* 0x0050004e02007988 */ /* 0x0001e80008000409 */
[----:B------:R1:W-:Y:S01]  /*def0*/  STS.U16 [R2+UR9+0xc00], R88 ;  /* 0x000c005802007988 */ /* 0x0003e20008000409 */
[----:B0-----:R-:W-:-:S03]  /*df00*/  IMAD R78, R9, 0x7, RZ ;  /* 0x00000007094e7824 */ /* 0x001fc600078e02ff */
[----:B------:R0:W-:Y:S01]  /*df10*/  STS.U16 [R2+UR9+0x4c00], R80 ;  /* 0x004c005002007988 */ /* 0x0001e20008000409 */
[----:B------:R-:W-:-:S03]  /*df20*/  IMAD.WIDE R22, R78, 0x2, R4 ;  /* 0x000000024e167825 */ /* 0x000fc600078e0204 */
[----:B-1----:R-:W4:Y:S01]  /*df30*/  LDL.LU R88, [R1+0x324] ;  /* 0x0003240001587983 */ /* 0x002f220000300800 */
[----:B------:R-:W-:-:S03]  /*df40*/  IMAD.WIDE R20, R78, 0x2, R6 ;  /* 0x000000024e147825 */ /* 0x000fc600078e0206 */
[----:B0-----:R-:W4:Y:S04]  /*df50*/  LDL.LU R80, [R1+0x308] ;  /* 0x0003080001507983 */ /* 0x001f280000300800 */
[----:B------:R-:W-:Y:S04]  /*df60*/  STL.64 [R1+0x240], R22 ;  /* 0x0002401601007387 */ /* 0x000fe80000100a00 */
[----:B------:R-:W-:Y:S04]  /*df70*/  STL.64 [R1+0x238], R20 ;  /* 0x0002381401007387 */ /* 0x000fe80000100a00 */
[----:B------:R-:W4:Y:S04]  /*df80*/  LDL.LU R31, [R1+0x580] ;  /* 0x00058000011f7983 */ /* 0x000f280000300800 */
[----:B------:R0:W-:Y:S04]  /*df90*/  STS.U16 [R2+UR9+0x4400], R83 ;  /* 0x0044005302007988 */ /* 0x0001e80008000409 */
[----:B------:R1:W-:Y:S04]  /*dfa0*/  STS.U16 [R2+UR9+0x1000], R85 ;  /* 0x0010005502007988 */ /* 0x0003e80008000409 */
[----:B------:R1:W-:Y:S04]  /*dfb0*/  STS.U16 [R2+UR9+0x5400], R84 ;  /* 0x0054005402007988 */ /* 0x0003e80008000409 */
[----:B0-----:R-:W4:Y:S04]  /*dfc0*/  LDL.LU R83, [R1+0x504] ;  /* 0x0005040001537983 */ /* 0x001f280000300800 */
[----:B-1----:R-:W4:Y:S04]  /*dfd0*/  LDL.LU R85, [R1+0x500] ;  /* 0x0005000001557983 */ /* 0x002f280000300800 */
[----:B------:R-:W4:Y:S04]  /*dfe0*/  LDL.LU R84, [R1+0x4fc] ;  /* 0x0004fc0001547983 */ /* 0x000f280000300800 */
[----:B--2---:R0:W-:Y:S04]  /*dff0*/  STS.U16 [R2+UR9+0x1800], R82 ;  /* 0x0018005202007988 */ /* 0x0041e80008000409 */
[----:B---3--:R1:W-:Y:S04]  /*e000*/  STS.U16 [R2+UR9+0x5800], R40 ;  /* 0x0058002802007988 */ /* 0x0083e80008000409 */
[----:B0-----:R-:W2:Y:S04]  /*e010*/  LDL.LU R82, [R1+0x4f8] ;  /* 0x0004f80001527983 */ /* 0x001ea80000300800 */
[----:B-1----:R-:W3:Y:S01]  /*e020*/  LDL.LU R40, [R1+0x2fc] ;  /* 0x0002fc0001287983 */ /* 0x002ee20000300800 */
[----:B------:R-:W-:-:S02]  /*e030*/  PRMT R57, RZ, 0x7610, R57 ;  /* 0x00007610ff397816 */ /* 0x000fc40000000039 */
[----:B------:R-:W-:Y:S01]  /*e040*/  PRMT R50, RZ, 0x7610, R50 ;  /* 0x00007610ff327816 */ /* 0x000fe20000000032 */
[----:B------:R-:W-:-:S03]  /*e050*/  VIADD R77, R86, 0xffffffc1 ;  /* 0xffffffc1564d7836 */ /* 0x000fc60000000000 */
[----:B------:R-:W3:Y:S04]  /*e060*/  @!P6 LDG.E.U16 R57, desc[UR24][R70.64] ;  /* 0x000000184639e981 */ /* 0x000ee8000c1e1500 */
[----:B------:R-:W3:Y:S01]  /*e070*/  @!P6 LDG.E.U16 R50, desc[UR24][R72.64] ;  /* 0x000000184832e981 */ /* 0x000ee2000c1e1500 */
[----:B------:R-:W-:Y:S01]  /*e080*/  ISETP.GE.U32.AND P6, PT, R77, 0x7fffff82, PT ;  /* 0x7fffff824d00780c */ /* 0x000fe20003fc6070 */
[----:B------:R-:W-:Y:S01]  /*e090*/  IMAD R76, R9, 0x3e, RZ ;  /* 0x0000003e094c7824 */ /* 0x000fe200078e02ff */
[----:B------:R-:W-:Y:S01]  /*e0a0*/  PRMT R56, RZ, 0x7610, R56 ;  /* 0x00007610ff387816 */ /* 0x000fe20000000038 */
[----:B------:R0:W-:Y:S01]  /*e0b0*/  STS.U16 [R2+UR9+0x1400], R79 ;  /* 0x0014004f02007988 */ /* 0x0001e20008000409 */
[----:B------:R-:W-:Y:S01]  /*e0c0*/  PRMT R53, RZ, 0x7610, R53 ;  /* 0x00007610ff357816 */ /* 0x000fe20000000035 */
[----:B------:R-:W-:-:S04]  /*e0d0*/  IMAD.WIDE R74, R76, 0x2, R4 ;  /* 0x000000024c4a7825 */ /* 0x000fc800078e0204 */
[----:B------:R-:W-:-:S04]  /*e0e0*/  IMAD.WIDE R76, R76, 0x2, R6 ;  /* 0x000000024c4c7825 */ /* 0x000fc800078e0206 */
[C---:B0-----:R-:W-:Y:S01]  /*e0f0*/  VIADD R79, R86.reuse, 0xfffffff8 ;  /* 0xfffffff8564f7836 */ /* 0x041fe20000000000 */
[----:B------:R-:W3:Y:S04]  /*e100*/  @!P6 LDG.E.U16 R56, desc[UR24][R74.64] ;  /* 0x000000184a38e981 */ /* 0x000ee8000c1e1500 */
[----:B------:R-:W3:Y:S01]  /*e110*/  @!P6 LDG.E.U16 R53, desc[UR24][R76.64] ;  /* 0x000000184c35e981 */ /* 0x000ee2000c1e1500 */
[----:B------:R-:W-:Y:S02]  /*e120*/  ISETP.GE.U32.AND P6, PT, R79, 0x7fffffb9, PT ;  /* 0x7fffffb94f00780c */ /* 0x000fe40003fc6070 */
[----:B------:R-:W-:Y:S02]  /*e130*/  PRMT R52, RZ, 0x7610, R52 ;  /* 0x00007610ff347816 */ /* 0x000fe40000000034 */
[----:B------:R-:W-:Y:S01]  /*e140*/  PRMT R51, RZ, 0x7610, R51 ;  /* 0x00007610ff337816 */ /* 0x000fe20000000033 */
[----:B------:R-:W-:Y:S01]  /*e150*/  VIADD R79, R86, 0xfffffff0 ;  /* 0xfffffff0564f7836 */ /* 0x000fe20000000000 */
[----:B------:R-:W-:Y:S01]  /*e160*/  LOP3.LUT R12, R2, 0x10, RZ, 0x3c, !PT ;  /* 0x00000010020c7812 */ /* 0x000fe200078e3cff */
[----:B------:R0:W-:Y:S01]  /*e170*/  STS.U16 [R2+UR9+0x1c00], R30 ;  /* 0x001c001e02007988 */ /* 0x0001e20008000409 */
[----:B------:R-:W-:-:S05]  /*e180*/  IMAD R78, R9, 0xf, RZ ;  /* 0x0000000f094e7824 */ /* 0x000fca00078e02ff */
[----:B------:R1:W3:Y:S04]  /*e190*/  @!P6 LDG.E.U16 R52, desc[UR24][R22.64] ;  /* 0x000000181634e981 */ /* 0x0002e8000c1e1500 */
[----:B------:R1:W3:Y:S01]  /*e1a0*/  @!P6 LDG.E.U16 R51, desc[UR24][R20.64] ;  /* 0x000000181433e981 */ /* 0x0002e2000c1e1500 */
[----:B------:R-:W-:-:S03]  /*e1b0*/  ISETP.GE.U32.AND P6, PT, R79, 0x7fffffb1, PT ;  /* 0x7fffffb14f00780c */ /* 0x000fc60003fc6070 */
[----:B------:R1:W-:Y:S01]  /*e1c0*/  STS.U16 [R2+UR9+0x5c00], R54 ;  /* 0x005c003602007988 */ /* 0x0003e20008000409 */
[----:B------:R-:W-:-:S03]  /*e1d0*/  PRMT R55, RZ, 0x7610, R55 ;  /* 0x00007610ff377816 */ /* 0x000fc60000000037 */
[----:B0-----:R-:W3:Y:S01]  /*e1e0*/  LDL.LU R30, [R1+0x540] ;  /* 0x00054000011e7983 */ /* 0x001ee20000300800 */
[----:B-1----:R-:W-:-:S03]  /*e1f0*/  IMAD.WIDE R22, R78, 0x2, R4 ;  /* 0x000000024e167825 */ /* 0x002fc600078e0204 */
[----:B------:R0:W-:Y:S01]  /*e200*/  STS.U16 [R12+UR9+0x480], R81 ;  /* 0x000480510c007988 */ /* 0x0001e20008000409 */
[----:B------:R-:W-:-:S03]  /*e210*/  IMAD.WIDE R20, R78, 0x2, R6 ;  /* 0x000000024e147825 */ /* 0x000fc600078e0206 */
[----:B------:R-:W3:Y:S01]  /*e220*/  LDL.LU R54, [R1+0x53c] ;  /* 0x00053c0001367983 */ /* 0x000ee20000300800 */
[----:B------:R-:W-:-:S03]  /*e230*/  IMAD R78, R9, 0x17, RZ ;  /* 0x00000017094e7824 */ /* 0x000fc600078e02ff */
[----:B----4-:R1:W-:Y:S04]  /*e240*/  STS.U16 [R12+UR9+0x4480], R89 ;  /* 0x004480590c007988 */ /* 0x0103e80008000409 */
[----:B0-----:R-:W4:Y:S04]  /*e250*/  LDL.LU R81, [R1+0x538] ;  /* 0x0005380001517983 */ /* 0x001f280000300800 */
[----:B------:R0:W-:Y:S04]  /*e260*/  STS.U16 [R12+UR9+0x880], R87 ;  /* 0x000880570c007988 */ /* 0x0001e80008000409 */
[----:B-1----:R-:W4:Y:S01]  /*e270*/  LDL.LU R89, [R1+0x4c4] ;  /* 0x0004c40001597983 */ /* 0x002f220000300800 */
[----:B------:R-:W-:-:S03]  /*e280*/  PRMT R59, RZ, 0x7610, R59 ;  /* 0x00007610ff3b7816 */ /* 0x000fc6000000003b */
[----:B------:R1:W4:Y:S04]  /*e290*/  @!P6 LDG.E.U16 R55, desc[UR24][R22.64] ;  /* 0x000000181637e981 */ /* 0x000328000c1e1500 */
[----:B0-----:R-:W4:Y:S04]  /*e2a0*/  LDL.LU R87, [R1+0x4c0] ;  /* 0x0004c00001577983 */ /* 0x001f280000300800 */
[----:B------:R1:W-:Y:S04]  /*e2b0*/  STL.64 [R1+0x1c0], R22 ;  /* 0x0001c01601007387 */ /* 0x0003e80000100a00 */
[----:B------:R0:W-:Y:S04]  /*e2c0*/  STS.U16 [R12+UR9+0x4880], R88 ;  /* 0x004880580c007988 */ /* 0x0001e80008000409 */
[----:B------:R0:W-:Y:S01]  /*e2d0*/  STS.U16 [R12+UR9+0xc80], R80 ;  /* 0x000c80500c007988 */ /* 0x0001e20008000409 */
[----:B-1----:R-:W-:-:S03]  /*e2e0*/  IMAD.WIDE R22, R78, 0x2, R4 ;  /* 0x000000024e167825 */ /* 0x002fc600078e0204 */
[----:B------:R1:W4:Y:S04]  /*e2f0*/  @!P6 LDG.E.U16 R59, desc[UR24][R20.64] ;  /* 0x00000018143be981 */ /* 0x000328000c1e1500 */
[----:B0-----:R-:W4:Y:S04]  /*e300*/  LDL.LU R88, [R1+0x4e4] ;  /* 0x0004e40001587983 */ /* 0x001f280000300800 */
[----:B------:R-:W4:Y:S04]  /*e310*/  LDL.LU R80, [R1+0x4e0] ;  /* 0x0004e00001507983 */ /* 0x000f280000300800 */
[----:B------:R1:W-:Y:S04]  /*e320*/  STL.64 [R1+0x1b8], R20 ;  /* 0x0001b81401007387 */ /* 0x0003e80000100a00 */
[----:B------:R0:W-:Y:S04]  /*e330*/  STS.U16 [R12+UR9+0x4c80], R31 ;  /* 0x004c801f0c007988 */ /* 0x0001e80008000409 */
[----:B------:R-:W-:Y:S01]  /*e340*/  STL.64 [R1+0x140], R22 ;  /* 0x0001401601007387 */ /* 0x000fe20000100a00 */
[----:B-1----:R-:W-:-:S03]  /*e350*/  IMAD.WIDE R20, R78, 0x2, R6 ;  /* 0x000000024e147825 */ /* 0x002fc600078e0206 */
[----:B0-----:R-:W4:Y:S04]  /*e360*/  LDL.LU R31, [R1+0x554] ;  /* 0x00055400011f7983 */ /* 0x001f280000300800 */
[----:B------:R0:W-:Y:S04]  /*e370*/  STS.U16 [R12+UR9+0x1080], R83 ;  /* 0x001080530c007988 */ /* 0x0001e80008000409 */
[----:B------:R1:W-:Y:S04]  /*e380*/  STS.U16 [R12+UR9+0x5080], R85 ;  /* 0x005080550c007988 */ /* 0x0003e80008000409 */
[----:B------:R1:W-:Y:S04]  /*e390*/  STS.U16 [R12+UR9+0x1480], R84 ;  /* 0x001480540c007988 */ /* 0x0003e80008000409 */
[----:B0-----:R-:W4:Y:S04]  /*e3a0*/  LDL.LU R83, [R1+0x54c] ;  /* 0x00054c0001537983 */ /* 0x001f280000300800 */
[----:B------:R-:W-:Y:S04]  /*e3b0*/  STL.64 [R1+0x138], R20 ;  /* 0x0001381401007387 */ /* 0x000fe80000100a00 */
[----:B-1----:R-:W4:Y:S04]  /*e3c0*/  LDL.LU R85, [R1+0x548] ;  /* 0x0005480001557983 */ /* 0x002f280000300800 */
[----:B------:R-:W4:Y:S04]  /*e3d0*/  LDL.LU R84, [R1+0x544] ;  /* 0x0005440001547983 */ /* 0x000f280000300800 */
[----:B--2---:R0:W-:Y:S04]  /*e3e0*/  STS.U16 [R12+UR9+0x5480], R82 ;  /* 0x005480520c007988 */ /* 0x0041e80008000409 */
[----:B---3--:R1:W-:Y:S04]  /*e3f0*/  STS.U16 [R12+UR9+0x1880], R40 ;  /* 0x001880280c007988 */ /* 0x0083e80008000409 */
[----:B0-----:R-:W2:Y:S04]  /*e400*/  LDL.LU R82, [R1+0x31c] ;  /* 0x00031c0001527983 */ /* 0x001ea80000300800 */
[----:B-1----:R-:W3:Y:S01]  /*e410*/  LDL.LU R40, [R1+0x318] ;  /* 0x0003180001287983 */ /* 0x002ee20000300800 */
[----:B------:R-:W-:-:S05]  /*e420*/  VIADD R79, R86, 0xffffffe8 ;  /* 0xffffffe8564f7836 */ /* 0x000fca0000000000 */
[----:B------:R-:W-:Y:S02]  /*e430*/  ISETP.GE.U32.AND P6, PT, R79, 0x7fffffa9, PT ;  /* 0x7fffffa94f00780c */ /* 0x000fe40003fc6070 */
[----:B------:R-:W-:Y:S02]  /*e440*/  PRMT R58, RZ, 0x7610, R58 ;  /* 0x00007610ff3a7816 */ /* 0x000fe4000000003a */
[----:B------:R-:W-:Y:S01]  /*e450*/  PRMT R15, RZ, 0x7610, R15 ;  /* 0x00007610ff0f7816 */ /* 0x000fe2000000000f */
[----:B------:R-:W-:-:S08]  /*e460*/  IMAD R78, R9, 0x1f, RZ ;  /* 0x0000001f094e7824 */ /* 0x000fd000078e02ff */
[----:B------:R0:W3:Y:S04]  /*e470*/  @!P6 LDG.E.U16 R58, desc[UR24][R22.64] ;  /* 0x00000018163ae981 */ /* 0x0000e8000c1e1500 */
[----:B------:R1:W3:Y:S01]  /*e480*/  @!P6 LDG.E.U16 R15, desc[UR24][R20.64] ;  /* 0x00000018140fe981 */ /* 0x0002e2000c1e1500 */
[----:B0-----:R-:W-:-:S04]  /*e490*/  IMAD.WIDE R22, R78, 0x2, R4 ;  /* 0x000000024e167825 */ /* 0x001fc800078e0204 */
[----:B-1----:R-:W-:Y:S01]  /*e4a0*/  IMAD.WIDE R20, R78, 0x2, R6 ;  /* 0x000000024e147825 */ /* 0x002fe200078e0206 */
[----:B------:R-:W-:Y:S04]  /*e4b0*/  STS.U16 [R12+UR9+0x5880], R30 ;  /* 0x0058801e0c007988 */ /* 0x000fe80008000409 */
[----:B------:R0:W-:Y:S04]  /*e4c0*/  STS.U16 [R12+UR9+0x1c80], R54 ;  /* 0x001c80360c007988 */ /* 0x0001e80008000409 */
[----:B----4-:R1:W-:Y:S04]  /*e4d0*/  STS.U16 [R12+UR9+0x5c80], R81 ;  /* 0x005c80510c007988 */ /* 0x0103e80008000409 */
[----:B0-----:R-:W4:Y:S04]  /*e4e0*/  LDL.LU R54, [R1+0x57c] ;  /* 0x00057c0001367983 */ /* 0x001f280000300800 */
[----:B------:R0:W-:Y:S04]  /*e4f0*/  STS.U16 [R12+UR9+0x80], R89 ;  /* 0x000080590c007988 */ /* 0x0001e80008000409 */
[----:B-1----:R-:W4:Y:S04]  /*e500*/  LDL.LU R81, [R1+0x578] ;  /* 0x0005780001517983 */ /* 0x002f280000300800 */
[----:B------:R1:W-:Y:S04]  /*e510*/  STS.U16 [R12+UR9+0x4080], R87 ;  /* 0x004080570c007988 */ /* 0x0003e80008000409 */
[----:B0-----:R-:W4:Y:S01]  /*e520*/  LDL.LU R89, [R1+0x4f4] ;  /* 0x0004f40001597983 */ /* 0x001f220000300800 */
[----:B-1----:R-:W-:-:S03]  /*e530*/  LOP3.LUT R12, R2, 0x20, RZ, 0x3c, !PT ;  /* 0x00000020020c7812 */ /* 0x002fc600078e3cff */
[----:B------:R-:W4:Y:S04]  /*e540*/  LDL.LU R87, [R1+0x4f0] ;  /* 0x0004f00001577983 */ /* 0x000f280000300800 */
[----:B------:R0:W-:Y:S04]  /*e550*/  STS.U16 [R12+UR9+0x100], R88 ;  /* 0x000100580c007988 */ /* 0x0001e80008000409 */
[----:B------:R1:W-:Y:S04]  /*e560*/  STS.U16 [R12+UR9+0x4100], R80 ;  /* 0x004100500c007988 */ /* 0x0003e80008000409 */
[----:B0-----:R-:W4:Y:S04]  /*e570*/  LDL.LU R88, [R1+0x4ec] ;  /* 0x0004ec0001587983 */ /* 0x001f280000300800 */
[----:B-1----:R-:W4:Y:S04]  /*e580*/  LDL.LU R80, [R1+0x4e8] ;  /* 0x0004e80001507983 */ /* 0x002f280000300800 */
[----:B------:R-:W-:Y:S04]  /*e590*/  STL.64 [R1+0xc0], R22 ;  /* 0x0000c01601007387 */ /* 0x000fe80000100a00 */
[----:B------:R-:W-:Y:S04]  /*e5a0*/  STL.64 [R1+0xb8], R20 ;  /* 0x0000b81401007387 */ /* 0x000fe80000100a00 */
[----:B------:R0:W-:Y:S04]  /*e5b0*/  STS.U16 [R12+UR9+0x500], R31 ;  /* 0x0005001f0c007988 */ /* 0x0001e80008000409 */
[----:B------:R-:W4:Y:S04]  /*e5c0*/  LDL.LU R30, [R1+0x534] ;  /* 0x00053400011e7983 */ /* 0x000f280000300800 */
[----:B0-----:R-:W4:Y:S04]  /*e5d0*/  LDL.LU R31, [R1+0x530] ;  /* 0x00053000011f7983 */ /* 0x001f280000300800 */
[----:B------:R0:W-:Y:S04]  /*e5e0*/  STS.U16 [R12+UR9+0x4500], R83 ;  /* 0x004500530c007988 */ /* 0x0001e80008000409 */
[----:B------:R1:W-:Y:S04]  /*e5f0*/  STS.U16 [R12+UR9+0x900], R85 ;  /* 0x000900550c007988 */ /* 0x0003e80008000409 */
[----:B0-----:R-:W4:Y:S04]  /*e600*/  LDL.LU R83, [R1+0x570] ;  /* 0x0005700001537983 */ /* 0x001f280000300800 */
[----:B------:R0:W-:Y:S04]  /*e610*/  STS.U16 [R12+UR9+0x4900], R84 ;  /* 0x004900540c007988 */ /* 0x0001e80008000409 */
[----:B-1----:R-:W4:Y:S04]  /*e620*/  LDL.LU R85, [R1+0x56c] ;  /* 0x00056c0001557983 */ /* 0x002f280000300800 */
[----:B0-----:R-:W4:Y:S04]  /*e630*/  LDL.LU R84, [R1+0x4dc] ;  /* 0x0004dc0001547983 */ /* 0x001f280000300800 */
        /* <DEDUP_REMOVED lines=13> */
[----:B------:R-:W-:Y:S04]  /*e710*/  STL.64 [R1+0x40], R22 ;  /* 0x0000401601007387 */ /* 0x000fe80000100a00 */
[----:B------:R-:W-:Y:S04]  /*e720*/  STL.64 [R1+0x38], R20 ;  /* 0x0000381401007387 */ /* 0x000fe80000100a00 */
[----:B----4-:R0:W-:Y:S04]  /*e730*/  STS.U16 [R12+UR9+0x1100], R54 ;  /* 0x001100360c007988 */ /* 0x0101e80008000409 */
[----:B------:R-:W-:Y:S04]  /*e740*/  STS.U16 [R12+UR9+0x5100], R81 ;  /* 0x005100510c007988 */ /* 0x000fe80008000409 */
[----:B0-----:R-:W4:Y:S04]  /*e750*/  LDL.LU R54, [R1+0x51c] ;  /* 0x00051c0001367983 */ /* 0x001f280000300800 */
[----:B------:R0:W-:Y:S04]  /*e760*/  STS.U16 [R12+UR9+0x1500], R89 ;  /* 0x001500590c007988 */ /* 0x0001e80008000409 */
[----:B------:R1:W-:Y:S04]  /*e770*/  STS.U16 [R12+UR9+0x5500], R87 ;  /* 0x005500570c007988 */ /* 0x0003e80008000409 */
[----:B0-----:R-:W4:Y:S04]  /*e780*/  LDL.LU R89, [R1+0x518] ;  /* 0x0005180001597983 */ /* 0x001f280000300800 */
[----:B-1----:R-:W4:Y:S04]  /*e790*/  LDL.LU R87, [R1+0x514] ;  /* 0x0005140001577983 */ /* 0x002f280000300800 */
[----:B------:R0:W-:Y:S04]  /*e7a0*/  STS.U16 [R12+UR9+0x1900], R88 ;  /* 0x001900580c007988 */ /* 0x0001e80008000409 */
[----:B------:R-:W-:Y:S04]  /*e7b0*/  STS.U16 [R12+UR9+0x5900], R80 ;  /* 0x005900500c007988 */ /* 0x000fe80008000409 */
[----:B0-----:R-:W4:Y:S04]  /*e7c0*/  LDL.LU R88, [R1+0x510] ;  /* 0x0005100001587983 */ /* 0x001f280000300800 */
[----:B------:R-:W4:Y:S04]  /*e7d0*/  LDL.LU R26, [R1+0x560] ;  /* 0x00056000011a7983 */ /* 0x000f280000300800 */
[----:B------:R-:W4:Y:S04]  /*e7e0*/  LDL.LU R29, [R1+0x314] ;  /* 0x00031400011d7983 */ /* 0x000f280000300800 */
[----:B------:R0:W-:Y:S04]  /*e7f0*/  STS.U16 [R12+UR9+0x1d00], R30 ;  /* 0x001d001e0c007988 */ /* 0x0001e80008000409 */
[----:B------:R1:W-:Y:S04]  /*e800*/  STS.U16 [R12+UR9+0x5d00], R31 ;  /* 0x005d001f0c007988 */ /* 0x0003e80008000409 */
[----:B0-----:R-:W4:Y:S01]  /*e810*/  LDL.LU R30, [R1+0x574] ;  /* 0x00057400011e7983 */ /* 0x001f220000300800 */
[----:B-1----:R-:W-:-:S03]  /*e820*/  LOP3.LUT R12, R2, 0x30, RZ, 0x3c, !PT ;  /* 0x00000030020c7812 */ /* 0x002fc600078e3cff */
[----:B------:R-:W4:Y:S04]  /*e830*/  LDL.LU R31, [R1+0x590] ;  /* 0x00059000011f7983 */ /* 0x000f280000300800 */
[----:B------:R-:W-:Y:S04]  /*e840*/  STS.U16 [R12+UR9+0x180], R83 ;  /* 0x000180530c007988 */ /* 0x000fe80008000409 */
[----:B------:R-:W-:Y:S04]  /*e850*/  STS.U16 [R12+UR9+0x4180], R85 ;  /* 0x004180550c007988 */ /* 0x000fe80008000409 */
[----:B------:R-:W-:Y:S04]  /*e860*/  STS.U16 [R12+UR9+0x580], R84 ;  /* 0x000580540c007988 */ /* 0x000fe80008000409 */
[----:B--2---:R-:W-:Y:S04]  /*e870*/  STS.U16 [R12+UR9+0x4580], R82 ;  /* 0x004580520c007988 */ /* 0x004fe80008000409 */
[----:B---3--:R0:W-:Y:S04]  /*e880*/  STS.U16 [R12+UR9+0x980], R40 ;  /* 0x000980280c007988 */ /* 0x0081e80008000409 */
[----:B------:R1:W-:Y:S04]  /*e890*/  STS.U16 [R12+UR9+0x4980], R0 ;  /* 0x004980000c007988 */ /* 0x0003e80008000409 */
[----:B0-----:R-:W2:Y:S04]  /*e8a0*/  LDL.LU R40, [R1+0x320] ;  /* 0x0003200001287983 */ /* 0x001ea80000300800 */
[----:B-1----:R-:W3:Y:S01]  /*e8b0*/  LDL.LU R0, [R1+0xd10] ;  /* 0x000d100001007983 */ /* 0x002ee20000300800 */
[----:B------:R-:W-:Y:S01]  /*e8c0*/  VIADD R79, R86, 0xffffffd8 ;  /* 0xffffffd8564f7836 */ /* 0x000fe20000000000 */
[----:B------:R-:W-:-:S02]  /*e8d0*/  PRMT R43, RZ, 0x7610, R43 ;  /* 0x00007610ff2b7816 */ /* 0x000fc4000000002b */
[----:B------:R-:W-:Y:S01]  /*e8e0*/  PRMT R44, RZ, 0x7610, R44 ;  /* 0x00007610ff2c7816 */ /* 0x000fe2000000002c */
[----:B------:R-:W-:Y:S01]  /*e8f0*/  VIADD R81, R86, 0xffffffd0 ;  /* 0xffffffd056517836 */ /* 0x000fe20000000000 */
[----:B------:R-:W-:Y:S01]  /*e900*/  ISETP.GE.U32.AND P6, PT, R79, 0x7fffff99, PT ;  /* 0x7fffff994f00780c */ /* 0x000fe20003fc6070 */
[----:B------:R-:W-:Y:S01]  /*e910*/  IMAD R80, R9, 0x2f, RZ ;  /* 0x0000002f09507824 */ /* 0x000fe200078e02ff */
[----:B------:R-:W-:Y:S02]  /*e920*/  PRMT R45, RZ, 0x7610, R45 ;  /* 0x00007610ff2d7816 */ /* 0x000fe4000000002d */
[----:B------:R-:W-:Y:S01]  /*e930*/  PRMT R46, RZ, 0x7610, R46 ;  /* 0x00007610ff2e7816 */ /* 0x000fe2000000002e */
[----:B------:R-:W-:Y:S01]  /*e940*/  IMAD.WIDE R78, R80, 0x2, R4 ;  /* 0x00000002504e7825 */ /* 0x000fe200078e0204 */
[----:B------:R-:W-:Y:S01]  /*e950*/  PRMT R47, RZ, 0x7610, R47 ;  /* 0x00007610ff2f7816 */ /* 0x000fe2000000002f */
[----:B------:R-:W2:Y:S02]  /*e960*/  LDL.LU R27, [R1+0x5a4] ;  /* 0x0005a400011b7983 */ /* 0x000ea40000300800 */
[----:B------:R-:W-:-:S02]  /*e970*/  VIADD R85, R86, 0xffffffc8 ;  /* 0xffffffc856557836 */ /* 0x000fc40000000000 */
[----:B------:R-:W-:Y:S01]  /*e980*/  IMAD R84, R9, 0x37, RZ ;  /* 0x0000003709547824 */ /* 0x000fe200078e02ff */
[----:B------:R-:W-:Y:S01]  /*e990*/  PRMT R48, RZ, 0x7610, R48 ;  /* 0x00007610ff307816 */ /* 0x000fe20000000030 */
[----:B------:R-:W2:Y:S04]  /*e9a0*/  @!P6 LDG.E.U16 R43, desc[UR24][R22.64] ;  /* 0x00000018162be981 */ /* 0x000ea8000c1e1500 */
[----:B------:R0:W2:Y:S01]  /*e9b0*/  @!P6 LDG.E.U16 R44, desc[UR24][R20.64] ;  /* 0x00000018142ce981 */ /* 0x0000a2000c1e1500 */
[----:B------:R-:W-:Y:S01]  /*e9c0*/  ISETP.GE.U32.AND P6, PT, R81, 0x7fffff91, PT ;  /* 0x7fffff915100780c */ /* 0x000fe20003fc6070 */
[----:B------:R-:W-:Y:S02]  /*e9d0*/  IMAD.WIDE R80, R80, 0x2, R6 ;  /* 0x0000000250507825 */ /* 0x000fe400078e0206 */
[----:B------:R-:W2:Y:S02]  /*e9e0*/  LDL.LU R28, [R1+0x5a0] ;  /* 0x0005a000011c7983 */ /* 0x000ea40000300800 */
[----:B------:R-:W-:-:S08]  /*e9f0*/  IMAD.WIDE R82, R84, 0x2, R4 ;  /* 0x0000000254527825 */ /* 0x000fd000078e0204 */
[----:B------:R-:W2:Y:S04]  /*ea00*/  @!P6 LDG.E.U16 R45, desc[UR24][R78.64] ;  /* 0x000000184e2de981 */ /* 0x000ea8000c1e1500 */
[----:B------:R-:W2:Y:S01]  /*ea10*/  @!P6 LDG.E.U16 R46, desc[UR24][R80.64] ;  /* 0x00000018502ee981 */ /* 0x000ea2000c1e1500 */
[----:B------:R-:W-:Y:S01]  /*ea20*/  ISETP.GE.U32.AND P6, PT, R85, 0x7fffff89, PT ;  /* 0x7fffff895500780c */ /* 0x000fe20003fc6070 */
[----:B------:R-:W-:Y:S02]  /*ea30*/  IMAD.WIDE R84, R84, 0x2, R6 ;  /* 0x0000000254547825 */ /* 0x000fe400078e0206 */
[----:B----4-:R1:W-:Y:S10]  /*ea40*/  STS.U16 [R12+UR9+0xd80], R54 ;  /* 0x000d80360c007988 */ /* 0x0103f40008000409 */
[----:B------:R-:W4:Y:S04]  /*ea50*/  @!P6 LDG.E.U16 R47, desc[UR24][R82.64] ;  /* 0x00000018522fe981 */ /* 0x000f28000c1e1500 */
[----:B------:R-:W4:Y:S04]  /*ea60*/  @!P6 LDG.E.U16 R48, desc[UR24][R84.64] ;  /* 0x000000185430e981 */ /* 0x000f28000c1e1500 */
[----:B-1----:R-:W4:Y:S04]  /*ea70*/  LDL.LU R54, [R1+0x370] ;  /* 0x0003700001367983 */ /* 0x002f280000300800 */
[----:B------:R1:W-:Y:S02]  /*ea80*/  STS.U16 [R12+UR9+0x4d80], R89 ;  /* 0x004d80590c007988 */ /* 0x0003e40008000409 */
[----:B-1----:R-:W-:-:S02]  /*ea90*/  VIADD R89, R86, 0xffffffc0 ;  /* 0xffffffc056597836 */ /* 0x002fc40000000000 */
[----:B------:R-:W-:Y:S03]  /*eaa0*/  STS.U16 [R12+UR9+0x1180], R87 ;  /* 0x001180570c007988 */ /* 0x000fe60008000409 */
[----:B------:R-:W-:Y:S02]  /*eab0*/  ISETP.GE.U32.AND P6, PT, R89, 0x7fffff81, PT ;  /* 0x7fffff815900780c */ /* 0x000fe40003fc6070 */
[----:B------:R-:W-:Y:S01]  /*eac0*/  PRMT R49, RZ, 0x7610, R49 ;  /* 0x00007610ff317816 */ /* 0x000fe20000000031 */
[----:B------:R1:W-:Y:S01]  /*ead0*/  STS.U16 [R12+UR9+0x5180], R88 ;  /* 0x005180580c007988 */ /* 0x0003e20008000409 */
[----:B------:R-:W-:Y:S02]  /*eae0*/  PRMT R69, RZ, 0x7610, R69 ;  /* 0x00007610ff457816 */ /* 0x000fe40000000045 */
[----:B------:R-:W-:Y:S01]  /*eaf0*/  SEL R17, R65, R29, !P2 ;  /* 0x0000001d41117207 */ /* 0x000fe20005000000 */
[----:B-1----:R-:W-:Y:S01]  /*eb00*/  IMAD R88, R9, 0x3f, RZ ;  /* 0x0000003f09587824 */ /* 0x002fe200078e02ff */
[----:B------:R-:W4:Y:S03]  /*eb10*/  LDL.LU R29, [R1+0x5bc] ;  /* 0x0005bc00011d7983 */ /* 0x000f260000300800 */
[----:B------:R-:W-:-:S04]  /*eb20*/  IMAD.WIDE R86, R88, 0x2, R4 ;  /* 0x0000000258567825 */ /* 0x000fc800078e0204 */
[----:B------:R-:W-:Y:S01]  /*eb30*/  IMAD.WIDE R88, R88, 0x2, R6 ;  /* 0x0000000258587825 */ /* 0x000fe200078e0206 */
[----:B------:R-:W4:Y:S03]  /*eb40*/  @!P6 LDG.E.U16 R49, desc[UR24][R86.64] ;  /* 0x000000185631e981 */ /* 0x000f26000c1e1500 */
[----:B------:R-:W-:Y:S02]  /*eb50*/  IMAD R17, R17, UR7, RZ ;  /* 0x0000000711117c24 */ /* 0x000fe4000f8e02ff */
[----:B0-----:R-:W-:Y:S02]  /*eb60*/  @P1 IMAD.MOV.U32 R20, RZ, RZ, R13 ;  /* 0x000000ffff141224 */ /* 0x001fe400078e000d */
[----:B------:R-:W-:Y:S01]  /*eb70*/  @P1 IMAD.MOV.U32 R21, RZ, RZ, R19 ;  /* 0x000000ffff151224 */ /* 0x000fe200078e0013 */
[----:B------:R-:W-:Y:S04]  /*eb80*/  STS.U16 [R12+UR9+0x1580], R26 ;  /* 0x0015801a0c007988 */ /* 0x000fe80008000409 */
[----:B------:R0:W4:Y:S04]  /*eb90*/  @P1 LDG.E.U16 R69, desc[UR24][R20.64] ;  /* 0x0000001814451981 */ /* 0x000128000c1e1500 */
[----:B------:R-:W-:Y:S04]  /*eba0*/  STS.U16 [R12+UR9+0x5580], R30 ;  /* 0x0055801e0c007988 */ /* 0x000fe80008000409 */
[----:B------:R-:W4:Y:S04]  /*ebb0*/  LDL.LU R19, [R1+0x374] ;  /* 0x0003740001137983 */ /* 0x000f280000300800 */
[----:B------:R-:W-:Y:S04]  /*ebc0*/  STS.U16 [R12+UR9+0x1980], R31 ;  /* 0x0019801f0c007988 */ /* 0x000fe80008000409 */
[----:B------:R1:W-:Y:S01]  /*ebd0*/  STS.U16 [R12+UR9+0x5980], R16 ;  /* 0x005980100c007988 */ /* 0x0003e20008000409 */
[----:B---3--:R-:W-:-:S06]  /*ebe0*/  PRMT R0, RZ, 0x7610, R0 ;  /* 0x00007610ff007816 */ /* 0x008fcc0000000000 */
[----:B------:R-:W3:Y:S01]  /*ebf0*/  @!P6 LDG.E.U16 R0, desc[UR24][R88.64] ;  /* 0x000000185800e981 */ /* 0x000ee2000c1e1500 */
[----:B------:R-:W-:-:S04]  /*ec00*/  LEA R13, P6, R17, R92, 0x1 ;  /* 0x0000005c110d7211 */ /* 0x000fc800078c08ff */
[----:B0-----:R-:W-:Y:S01]  /*ec10*/  LEA.HI.X.SX32 R20, R17, R93, 0x1, P6 ;  /* 0x0000005d11147211 */ /* 0x001fe200030f0eff */
[----:B------:R-:W-:Y:S04]  /*ec20*/  STL [R1+0x58c], R13 ;  /* 0x00058c0d01007387 */ /* 0x000fe80000100800 */
[----:B------:R0:W-:Y:S04]  /*ec30*/  STL [R1+0x588], R20 ;  /* 0x0005881401007387 */ /* 0x0001e80000100800 */
[----:B-1----:R-:W3:Y:S01]  /*ec40*/  LDL.LU R16, [R1+0xd0c] ;  /* 0x000d0c0001107983 */ /* 0x002ee20000300800 */
[----:B--2---:R-:W-:-:S03]  /*ec50*/  SEL R17, R65, R40, !P2 ;  /* 0x0000002841117207 */ /* 0x004fc60005000000 */
[----:B------:R-:W2:Y:S04]  /*ec60*/  LDL.LU R30, [R1+0x5c8] ;  /* 0x0005c800011e7983 */ /* 0x000ea80000300800 */
[----:B------:R-:W2:Y:S04]  /*ec70*/  LDL.LU R31, [R1+0x478] ;  /* 0x00047800011f7983 */ /* 0x000ea80000300800 */
[----:B------:R-:W2:Y:S01]  /*ec80*/  LDL.LU R40, [R1+0x5cc] ;  /* 0x0005cc0001287983 */ /* 0x000ea20000300800 */
[----:B------:R-:W-:-:S03]  /*ec90*/  IMAD R17, R17, UR7, RZ ;  /* 0x0000000711117c24 */ /* 0x000fc6000f8e02ff */
[----:B------:R-:W-:Y:S01]  /*eca0*/  STS.U16 [R12+UR9+0x1d80], R27 ;  /* 0x001d801b0c007988 */ /* 0x000fe20008000409 */
[----:B------:R-:W-:-:S03]  /*ecb0*/  PRMT R68, RZ, 0x7610, R68 ;  /* 0x00007610ff447816 */ /* 0x000fc60000000044 */
[----:B------:R4:W-:Y:S01]  /*ecc0*/  STS.U16 [R12+UR9+0x5d80], R28 ;  /* 0x005d801c0c007988 */ /* 0x0009e20008000409 */
[----:B------:R-:W-:Y:S02]  /*ecd0*/  @P1 IMAD.MOV.U32 R21, RZ, RZ, R20 ;  /* 0x000000ffff151224 */ /* 0x000fe400078e0014 */
[----:B0-----:R-:W-:Y:S01]  /*ece0*/  @P1 IMAD.MOV.U32 R20, RZ, RZ, R13 ;  /* 0x000000ffff141224 */ /* 0x001fe200078e000d */
[C---:B------:R-:W-:Y:S02]  /*ecf0*/  LEA R13, P6, R17.reuse, R92, 0x1 ;  /* 0x0000005c110d7211 */ /* 0x040fe400078c08ff */
[----:B------:R-:W-:Y:S02]  /*ed00*/  LOP3.LUT R22, R2, 0x40, RZ, 0x3c, !PT ;  /* 0x0000004002167812 */ /* 0x000fe400078e3cff */
[----:B------:R0:W2:Y:S01]  /*ed10*/  @P1 LDG.E.U16 R68, desc[UR24][R20.64] ;  /* 0x0000001814441981 */ /* 0x0000a2000c1e1500 */
[----:B------:R-:W-:-:S03]  /*ed20*/  LEA.HI.X.SX32 R17, R17, R93, 0x1, P6 ;  /* 0x0000005d11117211 */ /* 0x000fc600030f0eff */
[----:B------:R1:W-:Y:S01]  /*ed30*/  STL [R1+0x59c], R13 ;  /* 0x00059c0d01007387 */ /* 0x0003e20000100800 */
[----:B----4-:R-:W-:Y:S01]  /*ed40*/  SEL R12, R65, R54, !P2 ;  /* 0x00000036410c7207 */ /* 0x010fe20005000000 */
[----:B0-----:R-:W-:-:S04]  /*ed50*/  @P1 IMAD.MOV.U32 R20, RZ, RZ, R13 ;  /* 0x000000ffff141224 */ /* 0x001fc800078e000d */
[----:B------:R-:W-:Y:S01]  /*ed60*/  IMAD R12, R12, UR7, RZ ;  /* 0x000000070c0c7c24 */ /* 0x000fe2000f8e02ff */
[----:B------:R0:W-:Y:S01]  /*ed70*/  STL [R1+0x598], R17 ;  /* 0x0005981101007387 */ /* 0x0001e20000100800 */
[----:B------:R-:W-:-:S03]  /*ed80*/  @P1 IMAD.MOV.U32 R21, RZ, RZ, R17 ;  /* 0x000000ffff151224 */ /* 0x000fc600078e0011 */
[C---:B-1----:R-:W-:Y:S01]  /*ed90*/  LEA R13, P6, R12.reuse, R92, 0x1 ;  /* 0x0000005c0c0d7211 */ /* 0x042fe200078c08ff */
[----:B------:R1:W-:Y:S03]  /*eda0*/  STS.U16 [R22+UR9+0x200], R14 ;  /* 0x0002000e16007988 */ /* 0x0003e60008000409 */
[----:B0-----:R-:W-:Y:S01]  /*edb0*/  LEA.HI.X.SX32 R17, R12, R93, 0x1, P6 ;  /* 0x0000005d0c117211 */ /* 0x001fe200030f0eff */
[----:B-1----:R-:W4:Y:S04]  /*edc0*/  LDL.LU R14, [R1+0xd08] ;  /* 0x000d0800010e7983 */ /* 0x002f280000300800 */
[----:B------:R-:W4:Y:S04]  /*edd0*/  LDL.LU R54, [R1+0x634] ;  /* 0x0006340001367983 */ /* 0x000f280000300800 */
[----:B------:R-:W-:Y:S04]  /*ede0*/  STL [R1+0x5ac], R13 ;  /* 0x0005ac0d01007387 */ /* 0x000fe80000100800 */
[----:B------:R-:W-:Y:S04]  /*edf0*/  STL [R1+0x5a8], R17 ;  /* 0x0005a81101007387 */ /* 0x000fe80000100800 */
[----:B------:R-:W-:Y:S04]  /*ee00*/  STS.U16 [R22+UR9+0x4200], R29 ;  /* 0x0042001d16007988 */ /* 0x000fe80008000409 */
[----:B------:R0:W-:Y:S04]  /*ee10*/  STS.U16 [R22+UR9+0x600], R18 ;  /* 0x0006001216007988 */ /* 0x0001e80008000409 */
[----:B0-----:R-:W4:Y:S01]  /*ee20*/  LDL.LU R18, [R1+0xd04] ;  /* 0x000d040001127983 */ /* 0x001f220000300800 */
[----:B------:R-:W-:-:S05]  /*ee30*/  SEL R12, R65, R19, !P2 ;  /* 0x00000013410c7207 */ /* 0x000fca0005000000 */
[----:B------:R-:W-:Y:S01]  /*ee40*/  IMAD R12, R12, UR7, RZ ;  /* 0x000000070c0c7c24 */ /* 0x000fe2000f8e02ff */
[----:B---3--:R-:W-:-:S06]  /*ee50*/  PRMT R16, RZ, 0x7610, R16 ;  /* 0x00007610ff107816 */ /* 0x008fcc0000000010 */
[----:B------:R0:W3:Y:S02]  /*ee60*/  @P1 LDG.E.U16 R16, desc[UR24][R20.64] ;  /* 0x0000001814101981 */ /* 0x0000e4000c1e1500 */
[----:B0-----:R-:W-:Y:S01]  /*ee70*/  @P1 IMAD.MOV.U32 R20, RZ, RZ, R13 ;  /* 0x000000ffff141224 */ /* 0x001fe200078e000d */
[----:B------:R-:W-:Y:S01]  /*ee80*/  LEA R13, P6, R12, R92, 0x1 ;  /* 0x0000005c0c0d7211 */ /* 0x000fe200078c08ff */
[----:B------:R-:W-:-:S03]  /*ee90*/  @P1 IMAD.MOV.U32 R21, RZ, RZ, R17 ;  /* 0x000000ffff151224 */ /* 0x000fc600078e0011 */
[----:B------:R-:W-:Y:S01]  /*eea0*/  LEA.HI.X.SX32 R17, R12, R93, 0x1, P6 ;  /* 0x0000005d0c117211 */ /* 0x000fe200030f0eff */
[----:B------:R-:W-:Y:S04]  /*eeb0*/  STL [R1+0x5bc], R13 ;  /* 0x0005bc0d01007387 */ /* 0x000fe80000100800 */
[----:B--2---:R-:W-:Y:S04]  /*eec0*/  STS.U16 [R22+UR9+0x4600], R30 ;  /* 0x0046001e16007988 */ /* 0x004fe80008000409 */
[----:B------:R-:W-:Y:S04]  /*eed0*/  STL [R1+0x5b8], R17 ;  /* 0x0005b81101007387 */ /* 0x000fe80000100800 */
[----:B------:R0:W-:Y:S04]  /*eee0*/  STS.U16 [R22+UR9+0xa00], R40 ;  /* 0x000a002816007988 */ /* 0x0001e80008000409 */
[----:B------:R-:W2:Y:S04]  /*eef0*/  LDL.LU R35, [R1+0x630] ;  /* 0x0006300001237983 */ /* 0x000ea80000300800 */
[----:B0-----:R-:W3:Y:S01]  /*ef00*/  LDL.LU R40, [R1+0x61c] ;  /* 0x00061c0001287983 */ /* 0x001ee20000300800 */
[----:B------:R-:W-:-:S03]  /*ef10*/  SEL R12, R65, R31, !P2 ;  /* 0x0000001f410c7207 */ /* 0x000fc60005000000 */
[----:B------:R-:W3:Y:S02]  /*ef20*/  LDL.LU R34, [R1+0x62c] ;  /* 0x00062c0001227983 */ /* 0x000ee40000300800 */
[----:B------:R-:W-:Y:S02]  /*ef30*/  IMAD R12, R12, UR7, RZ ;  /* 0x000000070c0c7c24 */ /* 0x000fe4000f8e02ff */
[----:B------:R-:W3:Y:S03]  /*ef40*/  LDL.LU R33, [R1+0x624] ;  /* 0x0006240001217983 */ /* 0x000ee60000300800 */
[----:B------:R-:W-:-:S04]  /*ef50*/  LEA R36, P6, R12, R92, 0x1 ;  /* 0x0000005c0c247211 */ /* 0x000fc800078c08ff */
[----:B------:R-:W-:Y:S02]  /*ef60*/  LEA.HI.X.SX32 R37, R12, R93, 0x1, P6 ;  /* 0x0000005d0c257211 */ /* 0x000fe400030f0eff */
[----:B----4-:R-:W-:Y:S01]  /*ef70*/  PRMT R14, RZ, 0x7610, R14 ;  /* 0x00007610ff0e7816 */ /* 0x010fe2000000000e */
[----:B------:R-:W-:Y:S05]  /*ef80*/  STL [R1+0x5cc], R36 ;  /* 0x0005cc2401007387 */ /* 0x000fea0000100800 */
[----:B------:R0:W4:Y:S04]  /*ef90*/  @P1 LDG.E.U16 R14, desc[UR24][R20.64] ;  /* 0x00000018140e1981 */ /* 0x000128000c1e1500 */
[----:B------:R-:W-:Y:S04]  /*efa0*/  STL [R1+0x5c8], R37 ;  /* 0x0005c82501007387 */ /* 0x000fe80000100800 */
[----:B------:R-:W4:Y:S01]  /*efb0*/  LDL.LU R32, [R1+0x614] ;  /* 0x0006140001207983 */ /* 0x000f220000300800 */
[----:B0-----:R-:W-:-:S02]  /*efc0*/  @P1 IMAD.MOV.U32 R20, RZ, RZ, R13 ;  /* 0x000000ffff141224 */ /* 0x001fc400078e000d */
[----:B------:R-:W-:Y:S01]  /*efd0*/  @P1 IMAD.MOV.U32 R21, RZ, RZ, R17 ;  /* 0x000000ffff151224 */ /* 0x000fe200078e0011 */
[----:B------:R-:W4:Y:S01]  /*efe0*/  LDL.LU R13, [R1+0x610] ;  /* 0x00061000010d7983 */ /* 0x000f220000300800 */
[----:B------:R-:W-:-:S06]  /*eff0*/  PRMT R18, RZ, 0x7610, R18 ;  /* 0x00007610ff127816 */ /* 0x000fcc0000000012 */
[----:B------:R-:W4:Y:S04]  /*f000*/  @P1 LDG.E.U16 R18, desc[UR24][R20.64] ;  /* 0x0000001814121981 */ /* 0x000f28000c1e1500 */
[----:B------:R-:W4:Y:S04]  /*f010*/  LDL.LU R20, [R1+0x60c] ;  /* 0x00060c0001147983 */ /* 0x000f280000300800 */
        /* <DEDUP_REMOVED lines=14> */
[----:B------:R-:W-:-:S03]  /*f100*/  ISETP.NE.AND P6, PT, R54, RZ, PT ;  /* 0x000000ff3600720c */ /* 0x000fc60003fc5270 */
[----:B------:R-:W4:Y:S04]  /*f110*/  LDL.LU R31, [R1+0x5d0] ;  /* 0x0005d000011f7983 */ /* 0x000f280000300800 */
[----:B------:R-:W4:Y:S04]  /*f120*/  LDL.LU R73, [R1+0x5c4] ;  /* 0x0005c40001497983 */ /* 0x000f280000300800 */
[----:B------:R-:W4:Y:S04]  /*f130*/  LDL.LU R70, [R1+0x5c0] ;  /* 0x0005c00001467983 */ /* 0x000f280000300800 */
[----:B------:R-:W4:Y:S04]  /*f140*/  LDL.LU R71, [R1+0x5b4] ;  /* 0x0005b40001477983 */ /* 0x000f280000300800 */
[----:B------:R-:W4:Y:S04]  /*f150*/  LDL.LU R54, [R1+0x5b0] ;  /* 0x0005b00001367983 */ /* 0x000f280000300800 */
[----:B--2---:R0:W-:Y:S04]  /*f160*/  STS.U16 [R22+UR9+0x4a00], R35 ;  /* 0x004a002316007988 */ /* 0x0041e80008000409 */
[----:B---3--:R1:W-:Y:S04]  /*f170*/  STS.U16 [R22+UR9+0xe00], R40 ;  /* 0x000e002816007988 */ /* 0x0083e80008000409 */
[----:B0-----:R-:W2:Y:S04]  /*f180*/  LDL.LU R35, [R1+0xd00] ;  /* 0x000d000001237983 */ /* 0x001ea80000300800 */
[----:B-1----:R-:W3:Y:S04]  /*f190*/  LDL.LU R40, [R1+0xcfc] ;  /* 0x000cfc0001287983 */ /* 0x002ee80000300800 */
[----:B---3--:R0:W-:Y:S04]  /*f1a0*/  STS.U16 [R22+UR9+0x4e00], R40 ;  /* 0x004e002816007988 */ /* 0x0081e80008000409 */
[----:B0-----:R-:W3:Y:S04]  /*f1b0*/  LDL.LU R40, [R1+0xcf8] ;  /* 0x000cf80001287983 */ /* 0x001ee80000300800 */
[----:B------:R0:W-:Y:S04]  /*f1c0*/  STS.U16 [R22+UR9+0x1200], R34 ;  /* 0x0012002216007988 */ /* 0x0001e80008000409 */
[----:B------:R1:W-:Y:S04]  /*f1d0*/  STS.U16 [R22+UR9+0x5200], R33 ;  /* 0x0052002116007988 */ /* 0x0003e80008000409 */
[----:B----4-:R4:W-:Y:S04]  /*f1e0*/  STS.U16 [R22+UR9+0x1600], R32 ;  /* 0x0016002016007988 */ /* 0x0109e80008000409 */
[----:B------:R0:W-:Y:S01]  /*f1f0*/  STS.U16 [R22+UR9+0x5600], R13 ;  /* 0x0056000d16007988 */ /* 0x0001e20008000409 */
[----:B---3--:R-:W-:-:S06]  /*f200*/  PRMT R40, RZ, 0x7610, R40 ;  /* 0x00007610ff287816 */ /* 0x008fcc0000000028 */
[----:B------:R-:W3:Y:S04]  /*f210*/  @P1 LDG.E.U16 R40, desc[UR24][R36.64] ;  /* 0x0000001824281981 */ /* 0x000ee8000c1e1500 */
[----:B------:R-:W2:Y:S04]  /*f220*/  LDL.LU.64 R36, [R1+0xcf0] ;  /* 0x000cf00001247983 */ /* 0x000ea80000300a00 */
[----:B0-----:R-:W2:Y:S04]  /*f230*/  LDL.LU R34, [R1+0xce8] ;  /* 0x000ce80001227983 */ /* 0x001ea80000300800 */
[----:B-1----:R-:W2:Y:S04]  /*f240*/  LDL.LU R33, [R1+0xce4] ;  /* 0x000ce40001217983 */ /* 0x002ea80000300800 */
[----:B----4-:R-:W4:Y:S04]  /*f250*/  LDL.LU R32, [R1+0xce0] ;  /* 0x000ce00001207983 */ /* 0x010f280000300800 */
[----:B------:R-:W2:Y:S04]  /*f260*/  LDL.LU R13, [R1+0xcdc] ;  /* 0x000cdc00010d7983 */ /* 0x000ea80000300800 */
[----:B------:R0:W-:Y:S04]  /*f270*/  STS.U16 [R22+UR9+0x1a00], R20 ;  /* 0x001a001416007988 */ /* 0x0001e80008000409 */
[----:B------:R1:W-:Y:S04]  /*f280*/  STS.U16 [R22+UR9+0x5a00], R21 ;  /* 0x005a001516007988 */ /* 0x0003e80008000409 */
[----:B------:R-:W-:Y:S04]  /*f290*/  STS.U16 [R22+UR9+0x1e00], R17 ;  /* 0x001e001116007988 */ /* 0x000fe80008000409 */
[----:B------:R1:W-:Y:S04]  /*f2a0*/  STS.U16 [R22+UR9+0x5e00], R66 ;  /* 0x005e004216007988 */ /* 0x0003e80008000409 */
[----:B0-----:R-:W3:Y:S04]  /*f2b0*/  LDL.LU R20, [R1+0xcd8] ;  /* 0x000cd80001147983 */ /* 0x001ee80000300800 */
[----:B-1----:R-:W3:Y:S01]  /*f2c0*/  LDL.LU R21, [R1+0xcd4] ;  /* 0x000cd40001157983 */ /* 0x002ee20000300800 */
[----:B------:R-:W-:-:S03]  /*f2d0*/  LOP3.LUT R66, R2, 0x50, RZ, 0x3c, !PT ;  /* 0x0000005002427812 */ /* 0x000fc600078e3cff */
[----:B------:R-:W3:Y:S04]  /*f2e0*/  LDL.LU R17, [R1+0xcd0] ;  /* 0x000cd00001117983 */ /* 0x000ee80000300800 */
[----:B------:R0:W-:Y:S04]  /*f2f0*/  STS.U16 [R66+UR9+0x280], R12 ;  /* 0x0002800c42007988 */ /* 0x0001e80008000409 */
[----:B------:R-:W-:Y:S04]  /*f300*/  STS.U16 [R66+UR9+0x4280], R41 ;  /* 0x0042802942007988 */ /* 0x000fe80008000409 */
        /* <DEDUP_REMOVED lines=13> */
[----:B------:R1:W-:Y:S04]  /*f3e0*/  STS.U16 [R66+UR9+0x5e80], R54 ;  /* 0x005e803642007988 */ /* 0x0003e80008000409 */
[----:B------:R-:W3:Y:S04]  /*f3f0*/  LDL.LU R22, [R1+0xccc] ;  /* 0x000ccc0001167983 */ /* 0x000ee80000300800 */
[----:B0-----:R-:W3:Y:S01]  /*f400*/  LDL.LU R12, [R1+0xcc8] ;  /* 0x000cc800010c7983 */ /* 0x001ee20000300800 */
[----:B-1----:R-:W-:-:S03]  /*f410*/  LOP3.LUT R54, R2, 0x60, RZ, 0x3c, !PT ;  /* 0x0000006002367812 */ /* 0x002fc600078e3cff */
[----:B------:R-:W3:Y:S04]  /*f420*/  LDL.LU R41, [R1+0xcc4] ;  /* 0x000cc40001297983 */ /* 0x000ee80000300800 */
        /* <DEDUP_REMOVED lines=10> */
[----:B--2---:R0:W-:Y:S04]  /*f4d0*/  STS.U16 [R54+UR9+0x300], R13 ;  /* 0x0003000d36007988 */ /* 0x0041e80008000409 */
[----:B----4-:R1:W-:Y:S04]  /*f4e0*/  STS.U16 [R54+UR9+0x4300], R32 ;  /* 0x0043002036007988 */ /* 0x0103e80008000409 */
        /* <DEDUP_REMOVED lines=11> */
[----:B0-----:R-:W4:Y:S04]  /*f5a0*/  LDL.LU R13, [R1+0xc98] ;  /* 0x000c9800010d7983 */ /* 0x001f280000300800 */
[----:B------:R0:W-:Y:S04]  /*f5b0*/  STS.U16 [R54+UR9+0x5b00], R50 ;  /* 0x005b003236007988 */ /* 0x0001e80008000409 */
[----:B-1----:R-:W3:Y:S04]  /*f5c0*/  LDL.LU R32, [R1+0xc94] ;  /* 0x000c940001207983 */ /* 0x002ee80000300800 */
[----:B--2---:R-:W2:Y:S01]  /*f5d0*/  LDL.LU R33, [R1+0xc90] ;  /* 0x000c900001217983 */ /* 0x004ea20000300800 */
[----:B0-----:R-:W-:-:S03]  /*f5e0*/  LOP3.LUT R50, R2, 0x70, RZ, 0x3c, !PT ;  /* 0x0000007002327812 */ /* 0x001fc600078e3cff */
[----:B------:R-:W2:Y:S04]  /*f5f0*/  LDL.LU R34, [R1+0xc8c] ;  /* 0x000c8c0001227983 */ /* 0x000ea80000300800 */
[----:B------:R-:W2:Y:S04]  /*f600*/  LDL.LU R35, [R1+0xc88] ;  /* 0x000c880001237983 */ /* 0x000ea80000300800 */
[----:B------:R-:W-:Y:S04]  /*f610*/  STS.U16 [R54+UR9+0x1f00], R56 ;  /* 0x001f003836007988 */ /* 0x000fe80008000409 */
[----:B------:R-:W2:Y:S04]  /*f620*/  LDL.LU R36, [R1+0xc84] ;  /* 0x000c840001247983 */ /* 0x000ea80000300800 */
[----:B------:R-:W-:Y:S04]  /*f630*/  STS.U16 [R54+UR9+0x5f00], R53 ;  /* 0x005f003536007988 */ /* 0x000fe80008000409 */
[----:B------:R-:W2:Y:S04]  /*f640*/  LDL.LU R37, [R1+0xc80] ;  /* 0x000c800001257983 */ /* 0x000ea80000300800 */
[----:B------:R-:W-:Y:S04]  /*f650*/  STS.U16 [R50+UR9+0x380], R52 ;  /* 0x0003803432007988 */ /* 0x000fe80008000409 */
[----:B------:R-:W2:Y:S04]  /*f660*/  LDL.LU R38, [R1+0xc7c] ;  /* 0x000c7c0001267983 */ /* 0x000ea80000300800 */
[----:B------:R0:W-:Y:S04]  /*f670*/  STS.U16 [R50+UR9+0x4380], R51 ;  /* 0x0043803332007988 */ /* 0x0001e80008000409 */
[----:B------:R1:W-:Y:S04]  /*f680*/  STS.U16 [R50+UR9+0x780], R55 ;  /* 0x0007803732007988 */ /* 0x0003e80008000409 */
[----:B0-----:R-:W2:Y:S04]  /*f690*/  LDL.LU R51, [R1+0x474] ;  /* 0x0004740001337983 */ /* 0x001ea80000300800 */
[----:B------:R-:W2:Y:S04]  /*f6a0*/  LDL.LU R52, [R1+0x46c] ;  /* 0x00046c0001347983 */ /* 0x000ea80000300800 */
[----:B------:R-:W2:Y:S04]  /*f6b0*/  LDL.LU R53, [R1+0x468] ;  /* 0x0004680001357983 */ /* 0x000ea80000300800 */
[----:B------:R-:W2:Y:S04]  /*f6c0*/  LDL.LU R54, [R1+0x464] ;  /* 0x0004640001367983 */ /* 0x000ea80000300800 */
[----:B------:R-:W2:Y:S04]  /*f6d0*/  LDL.LU R66, [R1+0x460] ;  /* 0x0004600001427983 */ /* 0x000ea80000300800 */
[----:B-1----:R-:W2:Y:S04]  /*f6e0*/  LDL.LU R55, [R1+0x45c] ;  /* 0x00045c0001377983 */ /* 0x002ea80000300800 */
[----:B------:R-:W2:Y:S04]  /*f6f0*/  LDL.LU R56, [R1+0x458] ;  /* 0x0004580001387983 */ /* 0x000ea80000300800 */
[----:B------:R-:W-:Y:S04]  /*f700*/  STS.U16 [R50+UR9+0x4780], R59 ;  /* 0x0047803b32007988 */ /* 0x000fe80008000409 */
[----:B------:R-:W2:Y:S04]  /*f710*/  LDL.LU R57, [R1+0x454] ;  /* 0x0004540001397983 */ /* 0x000ea80000300800 */
[----:B------:R0:W-:Y:S04]  /*f720*/  STS.U16 [R50+UR9+0xb80], R58 ;  /* 0x000b803a32007988 */ /* 0x0001e80008000409 */
[----:B0-----:R-:W2:Y:S04]  /*f730*/  LDL.LU R58, [R1+0x450] ;  /* 0x00045000013a7983 */ /* 0x001ea80000300800 */
[----:B------:R-:W2:Y:S04]  /*f740*/  LDL.LU R59, [R1+0x44c] ;  /* 0x00044c00013b7983 */ /* 0x000ea80000300800 */
[----:B------:R-:W2:Y:S04]  /*f750*/  LDL.LU R60, [R1+0x448] ;  /* 0x00044800013c7983 */ /* 0x000ea80000300800 */
[----:B------:R-:W2:Y:S04]  /*f760*/  LDL.LU R61, [R1+0x444] ;  /* 0x00044400013d7983 */ /* 0x000ea80000300800 */
[----:B------:R-:W2:Y:S04]  /*f770*/  LDL.LU R62, [R1+0x440] ;  /* 0x00044000013e7983 */ /* 0x000ea80000300800 */
[----:B------:R-:W2:Y:S04]  /*f780*/  LDL.LU R63, [R1+0x43c] ;  /* 0x00043c00013f7983 */ /* 0x000ea80000300800 */
[----:B------:R-:W2:Y:S04]  /*f790*/  LDL.LU R73, [R1+0x438] ;  /* 0x0004380001497983 */ /* 0x000ea80000300800 */
[----:B------:R-:W2:Y:S04]  /*f7a0*/  LDL.LU R70, [R1+0x434] ;  /* 0x0004340001467983 */ /* 0x000ea80000300800 */
[----:B------:R-:W2:Y:S04]  /*f7b0*/  LDL.LU R71, [R1+0x430] ;  /* 0x0004300001477983 */ /* 0x000ea80000300800 */
[----:B------:R0:W-:Y:S04]  /*f7c0*/  STS.U16 [R50+UR9+0x4b80], R15 ;  /* 0x004b800f32007988 */ /* 0x0001e80008000409 */
[----:B------:R1:W-:Y:S04]  /*f7d0*/  STS.U16 [R50+UR9+0xf80], R39 ;  /* 0x000f802732007988 */ /* 0x0003e80008000409 */
[----:B------:R1:W-:Y:S04]  /*f7e0*/  STS.U16 [R50+UR9+0x4f80], R42 ;  /* 0x004f802a32007988 */ /* 0x0003e80008000409 */
[----:B0-----:R-:W2:Y:S04]  /*f7f0*/  LDL.LU R15, [R1+0xc78] ;  /* 0x000c7800010f7983 */ /* 0x001ea80000300800 */
[----:B-1----:R-:W2:Y:S04]  /*f800*/  LDL.LU R39, [R1+0xc74] ;  /* 0x000c740001277983 */ /* 0x002ea80000300800 */
        /* <DEDUP_REMOVED lines=15> */
[----:B0-----:R-:W2:Y:S04]  /*f900*/  LDL.LU R49, [R1+0xc54] ;  /* 0x000c540001317983 */ /* 0x001ea80000300800 */
[----:B-1----:R-:W2:Y:S04]  /*f910*/  LDL.LU R50, [R1+0xc50] ;  /* 0x000c500001327983 */ /* 0x002ea80000300800 */
[----:B------:R-:W2:Y:S04]  /*f920*/  LDL.LU R0, [R1+0xc4c] ;  /* 0x000c4c0001007983 */ /* 0x000ea80000300800 */
[----:B--2---:R0:W-:Y:S04]  /*f930*/  STS.U16 [R0+UR9+0x8000], R51 ;  /* 0x0080003300007988 */ /* 0x0041e80008000409 */
[----:B------:R1:W-:Y:S04]  /*f940*/  STS.U16 [R0+UR9+0x8400], R52 ;  /* 0x0084003400007988 */ /* 0x0003e80008000409 */
[----:B------:R2:W-:Y:S04]  /*f950*/  STS.U16 [R0+UR9+0x8800], R53 ;  /* 0x0088003500007988 */ /* 0x0005e80008000409 */
[----:B0-----:R-:W3:Y:S04]  /*f960*/  LDL.LU R51, [R1+0xc48] ;  /* 0x000c480001337983 */ /* 0x001ee80000300800 */
[----:B-1----:R-:W4:Y:S04]  /*f970*/  LDL.LU R52, [R1+0xc44] ;  /* 0x000c440001347983 */ /* 0x002f280000300800 */
[----:B--2---:R-:W2:Y:S04]  /*f980*/  LDL.LU R53, [R1+0xc40] ;  /* 0x000c400001357983 */ /* 0x004ea80000300800 */
        /* <DEDUP_REMOVED lines=22> */
[----:B------:R0:W-:Y:S04]  /*faf0*/  STS.U16 [R0+UR9+0xbc00], R70 ;  /* 0x00bc004600007988 */ /* 0x0001e80008000409 */
[----:B------:R-:W-:Y:S01]  /*fb00*/  STS.U16 [R0+UR9+0xf800], R50 ;  /* 0x00f8003200007988 */ /* 0x000fe20008000409 */
[----:B0-----:R-:W-:-:S03]  /*fb10*/  LOP3.LUT R70, R0, 0x20, RZ, 0x3c, !PT ;  /* 0x0000002000467812 */ /* 0x001fc600078e3cff */
[----:B------:R-:W-:Y:S04]  /*fb20*/  STS.U16 [R0+UR9+0xb800], R73 ;  /* 0x00b8004900007988 */ /* 0x000fe80008000409 */
[----:B------:R-:W-:Y:S04]  /*fb30*/  STS.U16 [R0+UR9+0xc000], R71 ;  /* 0x00c0004700007988 */ /* 0x000fe80008000409 */
[----:B------:R-:W-:Y:S04]  /*fb40*/  STS.U16 [R0+UR9+0xfc00], R49 ;  /* 0x00fc003100007988 */ /* 0x000fe80008000409 */
[----:B---3--:R-:W-:Y:S04]  /*fb50*/  STS.U16 [R0+UR9+0xf400], R51 ;  /* 0x00f4003300007988 */ /* 0x008fe80008000409 */
[----:B----4-:R-:W-:Y:S04]  /*fb60*/  STS.U16 [R0+UR9+0xf000], R52 ;  /* 0x00f0003400007988 */ /* 0x010fe80008000409 */
[----:B--2---:R-:W-:Y:S04]  /*fb70*/  STS.U16 [R0+UR9+0xec00], R53 ;  /* 0x00ec003500007988 */ /* 0x004fe80008000409 */
        /* <DEDUP_REMOVED lines=10> */
[----:B0-----:R-:W2:Y:S04]  /*fc20*/  LDL.LU R63, [R1+0xc14] ;  /* 0x000c1400013f7983 */ /* 0x001ea80000300800 */
[----:B------:R-:W3:Y:S04]  /*fc30*/  LDL.LU R62, [R1+0xc10] ;  /* 0x000c1000013e7983 */ /* 0x000ee80000300800 */
[----:B------:R-:W4:Y:S04]  /*fc40*/  LDL.LU R61, [R1+0xc0c] ;  /* 0x000c0c00013d7983 */ /* 0x000f280000300800 */
        /* <DEDUP_REMOVED lines=33> */
[----:B0-----:R-:W3:Y:S04]  /*fe60*/  LDL.LU R38, [R1+0xbb8] ;  /* 0x000bb80001267983 */ /* 0x001ee80000300800 */
[----:B-1----:R-:W3:Y:S04]  /*fe70*/  LDL.LU R37, [R1+0xbb4] ;  /* 0x000bb40001257983 */ /* 0x002ee80000300800 */
[----:B------:R-:W3:Y:S04]  /*fe80*/  LDL.LU R36, [R1+0xbb0] ;  /* 0x000bb00001247983 */ /* 0x000ee80000300800 */
        /* <DEDUP_REMOVED lines=8> */
[----:B0-----:R-:W3:Y:S04]  /*ff10*/  LDL.LU R32, [R1+0xba0] ;  /* 0x000ba00001207983 */ /* 0x001ee80000300800 */
[----:B-1----:R-:W3:Y:S04]  /*ff20*/  LDL.LU R13, [R1+0x480] ;  /* 0x00048000010d7983 */ /* 0x002ee80000300800 */
[----:B------:R0:W-:Y:S04]  /*ff30*/  STS.U16 [R70+UR9+0xc500], R31 ;  /* 0x00c5001f46007988 */ /* 0x0001e80008000409 */
[----:B------:R1:W-:Y:S04]  /*ff40*/  STS.U16 [R70+UR9+0xc900], R30 ;  /* 0x00c9001e46007988 */ /* 0x0003e80008000409 */
[----:B------:R1:W-:Y:S04]  /*ff50*/  STS.U16 [R70+UR9+0xcd00], R19 ;  /* 0x00cd001346007988 */ /* 0x0003e80008000409 */
[----:B0-----:R-:W4:Y:S04]  /*ff60*/  LDL.LU R31, [R1+0xb9c] ;  /* 0x000b9c00011f7983 */ /* 0x001f280000300800 */
[----:B-1----:R-:W4:Y:S04]  /*ff70*/  LDL.LU R30, [R1+0xb98] ;  /* 0x000b9800011e7983 */ /* 0x002f280000300800 */
[----:B------:R-:W4:Y:S04]  /*ff80*/  LDL.LU R19, [R1+0x484] ;  /* 0x0004840001137983 */ /* 0x000f280000300800 */
[----:B------:R0:W-:Y:S04]  /*ff90*/  STS.U16 [R70+UR9+0xd100], R29 ;  /* 0x00d1001d46007988 */ /* 0x0001e80008000409 */
[----:B------:R1:W-:Y:S04]  /*ffa0*/  STS.U16 [R70+UR9+0xd500], R28 ;  /* 0x00d5001c46007988 */ /* 0x0003e80008000409 */
[----:B------:R1:W-:Y:S04]  /*ffb0*/  STS.U16 [R70+UR9+0xd900], R27 ;  /* 0x00d9001b46007988 */ /* 0x0003e80008000409 */
[----:B0-----:R-:W4:Y:S04]  /*ffc0*/  LDL.LU R29, [R1+0xb94] ;  /* 0x000b9400011d7983 */ /* 0x001f280000300800 */
[----:B-1----:R-:W4:Y:S04]  /*ffd0*/  LDL.LU R28, [R1+0xb90] ;  /* 0x000b9000011c7983 */ /* 0x002f280000300800 */
[----:B------:R0:W-:Y:S04]  /*ffe0*/  STS.U16 [R70+UR9+0xdd00], R26 ;  /* 0x00dd001a46007988 */ /* 0x0001e80008000409 */
[----:B------:R-:W4:Y:S04]  /*fff0*/  LDL.LU R27, [R1+0xb8c] ;  /* 0x000b8c00011b7983 */ /* 0x000f280000300800 */
[----:B------:R1:W-:Y:S04]  /*10000*/  STS.U16 [R70+UR9+0xe100], R25 ;  /* 0x00e1001946007988 */ /* 0x0003e80008000409 */
[----:B0-----:R-:W4:Y:S04]  /*10010*/  LDL.LU R26, [R1+0xb88] ;  /* 0x000b8800011a7983 */ /* 0x001f280000300800 */
[----:B------:R0:W-:Y:S04]  /*10020*/  STS.U16 [R70+UR9+0xe500], R24 ;  /* 0x00e5001846007988 */ /* 0x0001e80008000409 */
[----:B-1----:R-:W4:Y:S04]  /*10030*/  LDL.LU R25, [R1+0xb84] ;  /* 0x000b840001197983 */ /* 0x002f280000300800 */
[----:B------:R1:W-:Y:S04]  /*10040*/  STS.U16 [R70+UR9+0xe900], R23 ;  /* 0x00e9001746007988 */ /* 0x0003e80008000409 */
[----:B0-----:R-:W4:Y:S04]  /*10050*/  LDL.LU R24, [R1+0xb80] ;  /* 0x000b800001187983 */ /* 0x001f280000300800 */
[----:B------:R-:W-:Y:S04]  /*10060*/  STS.U16 [R70+UR9+0xed00], R41 ;  /* 0x00ed002946007988 */ /* 0x000fe80008000409 */
[----:B-1----:R-:W4:Y:S04]  /*10070*/  LDL.LU R23, [R1+0xb7c] ;  /* 0x000b7c0001177983 */ /* 0x002f280000300800 */
[----:B------:R0:W-:Y:S04]  /*10080*/  STS.U16 [R70+UR9+0xf100], R12 ;  /* 0x00f1000c46007988 */ /* 0x0001e80008000409 */
[----:B------:R1:W-:Y:S04]  /*10090*/  STS.U16 [R70+UR9+0xf500], R22 ;  /* 0x00f5001646007988 */ /* 0x0003e80008000409 */
[----:B0-----:R-:W4:Y:S04]  /*100a0*/  LDL.LU R12, [R1+0x488] ;  /* 0x00048800010c7983 */ /* 0x001f280000300800 */
[----:B------:R2:W-:Y:S04]  /*100b0*/  STS.U16 [R70+UR9+0xf900], R17 ;  /* 0x00f9001146007988 */ /* 0x0005e80008000409 */
[----:B-1----:R-:W4:Y:S01]  /*100c0*/  LDL.LU R22, [R1+0xb78] ;  /* 0x000b780001167983 */ /* 0x002f220000300800 */
[----:B--2---:R-:W-:-:S03]  /*100d0*/  SEL R17, R65, R15, !P2 ;  /* 0x0000000f41117207 */ /* 0x004fc60005000000 */
[----:B------:R-:W2:Y:S01]  /*100e0*/  LDL.LU R15, [R1+0x48c] ;  /* 0x00048c00010f7983 */ /* 0x000ea20000300800 */
[----:B------:R-:W-:Y:S01]  /*100f0*/  @!P6 IMAD.MOV R66, RZ, RZ, -R66 ;  /* 0x000000ffff42e224 */ /* 0x000fe200078e0a42 */
[----:B------:R-:W-:-:S13]  /*10100*/  ISETP.GT.U32.AND P6, PT, R91, R11, PT ;  /* 0x0000000b5b00720c */ /* 0x000fda0003fc4070 */
[----:B------:R-:W-:-:S05]  /*10110*/  @!P6 IMAD.IADD R11, R11, 0x1, -R91 ;  /* 0x000000010b0be824 */ /* 0x000fca00078e0a5b */
[----:B------:R-:W-:-:S13]  /*10120*/  ISETP.GT.U32.AND P6, PT, R91, R11, PT ;  /* 0x0000000b5b00720c */ /* 0x000fda0003fc4070 */
[----:B------:R-:W-:Y:S01]  /*10130*/  @!P6 IMAD.IADD R11, R11, 0x1, -R91 ;  /* 0x000000010b0be824 */ /* 0x000fe200078e0a5b */
[----:B------:R-:W-:-:S13]  /*10140*/  ISETP.GT.U32.AND P6, PT, R91, R10, PT ;  /* 0x0000000a5b00720c */ /* 0x000fda0003fc4070 */
[----:B------:R-:W-:-:S05]  /*10150*/  @!P6 IMAD.IADD R10, R10, 0x1, -R91 ;  /* 0x000000010a0ae824 */ /* 0x000fca00078e0a5b */
[C---:B------:R-:W-:Y:S02]  /*10160*/  ISETP.GT.U32.AND P6, PT, R91.reuse, R10, PT ;  /* 0x0000000a5b00720c */ /* 0x040fe40003fc4070 */
[----:B------:R-:W-:Y:S01]  /*10170*/  LOP3.LUT R41, R0, 0x40, RZ, 0x3c, !PT ;  /* 0x0000004000297812 */ /* 0x000fe200078e3cff */
[----:B------:R0:W-:Y:S10]  /*10180*/  STS.U16 [R70+UR9+0xfd00], R21 ;  /* 0x00fd001546007988 */ /* 0x0001f40008000409 */
[----:B------:R-:W-:Y:S01]  /*10190*/  @!P6 IMAD.IADD R10, R10, 0x1, -R91 ;  /* 0x000000010a0ae824 */ /* 0x000fe200078e0a5b */
[----:B------:R-:W-:Y:S01]  /*101a0*/  ISETP.GT.U32.AND P6, PT, R91, R67, PT ;  /* 0x000000435b00720c */ /* 0x000fe20003fc4070 */
[----:B------:R-:W-:Y:S01]  /*101b0*/  STS.U16 [R41+UR9+0x8200], R20 ;  /* 0x0082001429007988 */ /* 0x000fe20008000409 */
[----:B------:R-:W-:Y:S01]  /*101c0*/  IMAD R17, R17, UR7, RZ ;  /* 0x0000000711117c24 */ /* 0x000fe2000f8e02ff */
[----:B---3--:R-:W-:-:S02]  /*101d0*/  SEL R13, R65, R13, !P2 ;  /* 0x0000000d410d7207 */ /* 0x008fc40005000000 */
[----:B------:R-:W-:Y:S04]  /*101e0*/  STS.U16 [R41+UR9+0x8600], R69 ;  /* 0x0086004529007988 */ /* 0x000fe80008000409 */
[----:B------:R-:W-:Y:S01]  /*101f0*/  STS.U16 [R41+UR9+0x8a00], R68 ;  /* 0x008a004429007988 */ /* 0x000fe20008000409 */
[----:B------:R-:W-:-:S03]  /*10200*/  IMAD R13, R13, UR7, RZ ;  /* 0x000000070d0d7c24 */ /* 0x000fc6000f8e02ff */
[----:B------:R1:W-:Y:S01]  /*10210*/  STS.U16 [R41+UR9+0x8e00], R16 ;  /* 0x008e001029007988 */ /* 0x0003e20008000409 */
[----:B------:R-:W-:-:S03]  /*10220*/  @!P6 IMAD.IADD R67, R67, 0x1, -R91 ;  /* 0x000000014343e824 */ /* 0x000fc600078e0a5b */
[----:B0-----:R-:W3:Y:S04]  /*10230*/  LDL.LU R21, [R1+0xb74] ;  /* 0x000b740001157983 */ /* 0x001ee80000300800 */
[----:B------:R0:W-:Y:S01]  /*10240*/  STS.U16 [R41+UR9+0x9200], R14 ;  /* 0x0092000e29007988 */ /* 0x0001e20008000409 */
[----:B-1----:R-:W-:-:S03]  /*10250*/  LEA R16, P6, R17, R92, 0x1 ;  /* 0x0000005c11107211 */ /* 0x002fc600078c08ff */
[----:B------:R-:W3:Y:S04]  /*10260*/  LDL.LU R20, [R1+0xb70] ;  /* 0x000b700001147983 */ /* 0x000ee80000300800 */
[----:B------:R4:W-:Y:S04]  /*10270*/  STS.U16 [R41+UR9+0x9600], R18 ;  /* 0x0096001229007988 */ /* 0x0009e80008000409 */
[----:B0-----:R-:W3:Y:S01]  /*10280*/  LDL.LU R14, [R1+0x490] ;  /* 0x00049000010e7983 */ /* 0x001ee20000300800 */
[----:B----4-:R-:W-:-:S03]  /*10290*/  SEL R18, R65, R19, !P2 ;  /* 0x0000001341127207 */ /* 0x010fc60005000000 */
[----:B------:R-:W-:Y:S01]  /*102a0*/  STL [R1+0x57c], R16 ;  /* 0x00057c1001007387 */ /* 0x000fe20000100800 */
[----:B------:R-:W-:-:S03]  /*102b0*/  LEA.HI.X.SX32 R19, R17, R93, 0x1, P6 ;  /* 0x0000005d11137211 */ /* 0x000fc600030f0eff */
[----:B------:R0:W-:Y:S01]  /*102c0*/  STS.U16 [R41+UR9+0x9a00], R40 ;  /* 0x009a002829007988 */ /* 0x0001e20008000409 */
[----:B------:R-:W-:-:S03]  /*102d0*/  IMAD R18, R18, UR7, RZ ;  /* 0x0000000712127c24 */ /* 0x000fc6000f8e02ff */
[----:B------:R-:W4:Y:S01]  /*102e0*/  LDL.LU R17, [R1+0x494] ;  /* 0x0004940001117983 */ /* 0x000f220000300800 */
[----:B------:R-:W-:Y:S01]  /*102f0*/  @P1 IMAD.MOV.U32 R68, RZ, RZ, R16 ;  /* 0x000000ffff441224 */ /* 0x000fe200078e0010 */
[CC--:B0-----:R-:W-:Y:S02]  /*10300*/  LEA R40, P6, R13.reuse, R92.reuse, 0x1 ;  /* 0x0000005c0d287211 */ /* 0x0c1fe400078c08ff */
[----:B------:R0:W-:Y:S02]  /*10310*/  STL [R1+0x578], R19 ;  /* 0x0005781301007387 */ /* 0x0001e40000100800 */
[----:B------:R-:W-:Y:S02]  /*10320*/  LEA.HI.X.SX32 R41, R13, R93, 0x1, P6 ;  /* 0x0000005d0d297211 */ /* 0x000fe400030f0eff */
[----:B------:R1:W-:Y:S01]  /*10330*/  STL [R1+0x584], R40 ;  /* 0x0005842801007387 */ /* 0x0003e20000100800 */
[----:B------:R-:W-:-:S03]  /*10340*/  LEA R16, P6, R18, R92, 0x1 ;  /* 0x0000005c12107211 */ /* 0x000fc600078c08ff */
[----:B------:R-:W4:Y:S01]  /*10350*/  LDL.LU R13, [R1+0x498] ;  /* 0x00049800010d7983 */ /* 0x000f220000300800 */
[----:B------:R-:W-:Y:S01]  /*10360*/  @P1 IMAD.MOV.U32 R69, RZ, RZ, R19 ;  /* 0x000000ffff451224 */ /* 0x000fe200078e0013 */
[----:B------:R-:W-:Y:S02]  /*10370*/  PRMT R39, RZ, 0x7610, R39 ;  /* 0x00007610ff277816 */ /* 0x000fe40000000027 */
[----:B------:R1:W-:Y:S04]  /*10380*/  STL [R1+0x580], R41 ;  /* 0x0005802901007387 */ /* 0x0003e80000100800 */
[----:B------:R1:W-:Y:S04]  /*10390*/  STL [R1+0x594], R16 ;  /* 0x0005941001007387 */ /* 0x0003e80000100800 */
[----:B0-----:R-:W4:Y:S01]  /*103a0*/  LDL.LU R19, [R1+0x49c] ;  /* 0x00049c0001137983 */ /* 0x001f220000300800 */
[----:B------:R-:W-:-:S02]  /*103b0*/  PRMT R38, RZ, 0x7610, R38 ;  /* 0x00007610ff267816 */ /* 0x000fc40000000026 */
[----:B------:R-:W-:Y:S01]  /*103c0*/  LEA.HI.X.SX32 R18, R18, R93, 0x1, P6 ;  /* 0x0000005d12127211 */ /* 0x000fe200030f0eff */
[----:B------:R1:W4:Y:S04]  /*103d0*/  @P1 LDG.E.U16 R39, desc[UR24][R40.64] ;  /* 0x0000001828271981 */ /* 0x000328000c1e1500 */
[----:B------:R0:W4:Y:S01]  /*103e0*/  @P1 LDG.E.U16 R38, desc[UR24][R68.64] ;  /* 0x0000001844261981 */ /* 0x000122000c1e1500 */
[----:B------:R-:W-:-:S05]  /*103f0*/  SEL R12, R65, R12, !P2 ;  /* 0x0000000c410c7207 */ /* 0x000fca0005000000 */
[----:B------:R-:W-:Y:S01]  /*10400*/  IMAD R12, R12, UR7, RZ ;  /* 0x000000070c0c7c24 */ /* 0x000fe2000f8e02ff */
[----:B------:R2:W-:Y:S04]  /*10410*/  STL [R1+0x590], R18 ;  /* 0x0005901201007387 */ /* 0x0005e80000100800 */
[----:B-1----:R-:W-:Y:S01]  /*10420*/  LEA R40, P6, R12, R92, 0x1 ;  /* 0x0000005c0c287211 */ /* 0x002fe200078c08ff */
[----:B0-----:R-:W-:-:S03]  /*10430*/  @P1 IMAD.MOV.U32 R68, RZ, RZ, R16 ;  /* 0x000000ffff441224 */ /* 0x001fc600078e0010 */
[----:B------:R-:W-:Y:S01]  /*10440*/  LEA.HI.X.SX32 R41, R12, R93, 0x1, P6 ;  /* 0x0000005d0c297211 */ /* 0x000fe200030f0eff */
[----:B------:R0:W-:Y:S01]  /*10450*/  STL [R1+0x5a4], R40 ;  /* 0x0005a42801007387 */ /* 0x0001e20000100800 */
[----:B------:R-:W-:-:S03]  /*10460*/  @P1 IMAD.MOV.U32 R69, RZ, RZ, R18 ;  /* 0x000000ffff451224 */ /* 0x000fc600078e0012 */
[----:B------:R-:W4:Y:S04]  /*10470*/  LDL.LU R12, [R1+0x4a0] ;  /* 0x0004a000010c7983 */ /* 0x000f280000300800 */
[----:B------:R1:W-:Y:S01]  /*10480*/  STL [R1+0x5a0], R41 ;  /* 0x0005a02901007387 */ /* 0x0003e20000100800 */
[----:B--2---:R-:W-:-:S05]  /*10490*/  SEL R15, R65, R15, !P2 ;  /* 0x0000000f410f7207 */ /* 0x004fca0005000000 */
[----:B------:R-:W-:-:S05]  /*104a0*/  IMAD R15, R15, UR7, RZ ;  /* 0x000000070f0f7c24 */ /* 0x000fca000f8e02ff */
[----:B------:R-:W-:-:S04]  /*104b0*/  LEA R16, P6, R15, R92, 0x1 ;  /* 0x0000005c0f107211 */ /* 0x000fc800078c08ff */
[----:B------:R-:W-:Y:S01]  /*104c0*/  LEA.HI.X.SX32 R18, R15, R93, 0x1, P6 ;  /* 0x0000005d0f127211 */ /* 0x000fe200030f0eff */
[----:B------:R2:W-:Y:S04]  /*104d0*/  STL [R1+0x5b4], R16 ;  /* 0x0005b41001007387 */ /* 0x0005e80000100800 */
[----:B------:R-:W4:Y:S01]  /*104e0*/  LDL.LU R15, [R1+0x4a4] ;  /* 0x0004a400010f7983 */ /* 0x000f220000300800 */
[----:B------:R-:W-:Y:S02]  /*104f0*/  PRMT R37, RZ, 0x7610, R37 ;  /* 0x00007610ff257816 */ /* 0x000fe40000000025 */
[----:B------:R-:W-:-:S04]  /*10500*/  PRMT R36, RZ, 0x7610, R36 ;  /* 0x00007610ff247816 */ /* 0x000fc80000000024 */
[----:B------:R-:W4:Y:S01]  /*10510*/  @P1 LDG.E.U16 R37, desc[UR24][R40.64] ;  /* 0x0000001828251981 */ /* 0x000f22000c1e1500 */
[----:B------:R-:W-:-:S03]  /*10520*/  PRMT R35, RZ, 0x7610, R35 ;  /* 0x00007610ff237816 */ /* 0x000fc60000000023 */
[----:B------:R0:W4:Y:S04]  /*10530*/  @P1 LDG.E.U16 R36, desc[UR24][R68.64] ;  /* 0x0000001844241981 */ /* 0x000128000c1e1500 */
[----:B------:R1:W-:Y:S01]  /*10540*/  STL [R1+0x5b0], R18 ;  /* 0x0005b01201007387 */ /* 0x0003e20000100800 */
[----:B------:R-:W-:Y:S01]  /*10550*/  PRMT R34, RZ, 0x7610, R34 ;  /* 0x00007610ff227816 */ /* 0x000fe20000000022 */
[----:B0-----:R-:W-:Y:S02]  /*10560*/  @P1 IMAD.MOV.U32 R68, RZ, RZ, R16 ;  /* 0x000000ffff441224 */ /* 0x001fe400078e0010 */
[----:B------:R-:W-:-:S05]  /*10570*/  @P1 IMAD.MOV.U32 R69, RZ, RZ, R18 ;  /* 0x000000ffff451224 */ /* 0x000fca00078e0012 */
[----:B------:R-:W4:Y:S01]  /*10580*/  @P1 LDG.E.U16 R34, desc[UR24][R68.64] ;  /* 0x0000001844221981 */ /* 0x000f22000c1e1500 */
[----:B------:R-:W-:Y:S02]  /*10590*/  PRMT R62, RZ, 0x7610, R62 ;  /* 0x00007610ff3e7816 */ /* 0x000fe4000000003e */
[----:B------:R-:W-:Y:S02]  /*105a0*/  PRMT R32, RZ, 0x7610, R32 ;  /* 0x00007610ff207816 */ /* 0x000fe40000000020 */
[----:B---3--:R-:W-:-:S05]  /*105b0*/  SEL R14, R65, R14, !P2 ;  /* 0x0000000e410e7207 */ /* 0x008fca0005000000 */
[----:B------:R-:W-:-:S05]  /*105c0*/  IMAD R14, R14, UR7, RZ ;  /* 0x000000070e0e7c24 */ /* 0x000fca000f8e02ff */
[----:B------:R-:W-:Y:S02]  /*105d0*/  LEA R40, P6, R14, R92, 0x1 ;  /* 0x0000005c0e287211 */ /* 0x000fe400078c08ff */
[----:B----4-:R-:W-:-:S05]  /*105e0*/  SEL R17, R65, R17, !P2 ;  /* 0x0000001141117207 */ /* 0x010fca0005000000 */
[----:B------:R-:W-:Y:S01]  /*105f0*/  IMAD R17, R17, UR7, RZ ;  /* 0x0000000711117c24 */ /* 0x000fe2000f8e02ff */
[----:B-1----:R-:W-:Y:S01]  /*10600*/  LEA.HI.X.SX32 R41, R14, R93, 0x1, P6 ;  /* 0x0000005d0e297211 */ /* 0x002fe200030f0eff */
[----:B------:R0:W-:Y:S03]  /*10610*/  STL [R1+0x5c4], R40 ;  /* 0x0005c42801007387 */ /* 0x0001e60000100800 */
[----:B--2---:R-:W-:Y:S01]  /*10620*/  LEA R16, P6, R17, R92, 0x1 ;  /* 0x0000005c11107211 */ /* 0x004fe200078c08ff */
[----:B------:R-:W2:Y:S01]  /*10630*/  LDL.LU R14, [R1+0x4a8] ;  /* 0x0004a800010e7983 */ /* 0x000ea20000300800 */
[----:B------:R-:W-:-:S03]  /*10640*/  SEL R13, R65, R13, !P2 ;  /* 0x0000000d410d7207 */ /* 0x000fc60005000000 */
[----:B------:R1:W-:Y:S02]  /*10650*/  STL [R1+0x5c0], R41 ;  /* 0x0005c02901007387 */ /* 0x0003e40000100800 */
[----:B------:R-:W-:Y:S02]  /*10660*/  IMAD R13, R13, UR7, RZ ;  /* 0x000000070d0d7c24 */ /* 0x000fe4000f8e02ff */
[----:B------:R3:W-:Y:S04]  /*10670*/  STL [R1+0x5d4], R16 ;  /* 0x0005d41001007387 */ /* 0x0007e80000100800 */
[----:B------:R0:W4:Y:S01]  /*10680*/  @P1 LDG.E.U16 R35, desc[UR24][R40.64] ;  /* 0x0000001828231981 */ /* 0x000122000c1e1500 */
[----:B------:R-:W-:Y:S02]  /*10690*/  SEL R18, R65, R19, !P2 ;  /* 0x0000001341127207 */ /* 0x000fe40005000000 */
[----:B------:R-:W-:-:S02]  /*106a0*/  LEA.HI.X.SX32 R19, R17, R93, 0x1, P6 ;  /* 0x0000005d11137211 */ /* 0x000fc400030f0eff */
[----:B------:R-:W4:Y:S01]  /*106b0*/  LDL.LU R17, [R1+0x4ac] ;  /* 0x0004ac0001117983 */ /* 0x000f220000300800 */
[----:B------:R-:W-:Y:S01]  /*106c0*/  IMAD R18, R18, UR7, RZ ;  /* 0x0000000712127c24 */ /* 0x000fe2000f8e02ff */
[CC--:B0-----:R-:W-:Y:S02]  /*106d0*/  LEA R40, P6, R13.reuse, R92.reuse, 0x1 ;  /* 0x0000005c0d287211 */ /* 0x0c1fe400078c08ff */
[----:B------:R0:W-:Y:S01]  /*106e0*/  STL [R1+0x5d0], R19 ;  /* 0x0005d01301007387 */ /* 0x0001e20000100800 */
[----:B------:R-:W-:Y:S01]  /*106f0*/  @P1 IMAD.MOV.U32 R68, RZ, RZ, R16 ;  /* 0x000000ffff441224 */ /* 0x000fe200078e0010 */
[----:B-1----:R-:W-:Y:S02]  /*10700*/  LEA.HI.X.SX32 R41, R13, R93, 0x1, P6 ;  /* 0x0000005d0d297211 */ /* 0x002fe400030f0eff */
[----:B------:R1:W-:Y:S01]  /*10710*/  STL [R1+0x5dc], R40 ;  /* 0x0005dc2801007387 */ /* 0x0003e20000100800 */
[----:B---3--:R-:W-:-:S03]  /*10720*/  LEA R16, P6, R18, R92, 0x1 ;  /* 0x0000005c12107211 */ /* 0x008fc600078c08ff */
[----:B------:R-:W3:Y:S01]  /*10730*/  LDL.LU R13, [R1+0x4b4] ;  /* 0x0004b400010d7983 */ /* 0x000ee20000300800 */
[----:B------:R-:W-:-:S03]  /*10740*/  @P1 IMAD.MOV.U32 R69, RZ, RZ, R19 ;  /* 0x000000ffff451224 */ /* 0x000fc600078e0013 */
[----:B------:R1:W-:Y:S04]  /*10750*/  STL [R1+0x5d8], R41 ;  /* 0x0005d82901007387 */ /* 0x0003e80000100800 */
[----:B------:R1:W-:Y:S04]  /*10760*/  STL [R1+0x5e4], R16 ;  /* 0x0005e41001007387 */ /* 0x0003e80000100800 */
[----:B0-----:R-:W3:Y:S01]  /*10770*/  LDL.LU R19, [R1+0x4b8] ;  /* 0x0004b80001137983 */ /* 0x001ee20000300800 */
[----:B------:R-:W-:-:S03]  /*10780*/  LEA.HI.X.SX32 R18, R18, R93, 0x1, P6 ;  /* 0x0000005d12127211 */ /* 0x000fc600030f0eff */
[----:B------:R1:W3:Y:S04]  /*10790*/  @P1 LDG.E.U16 R62, desc[UR24][R40.64] ;  /* 0x00000018283e1981 */ /* 0x0002e8000c1e1500 */
[----:B------:R0:W3:Y:S01]  /*107a0*/  @P1 LDG.E.U16 R32, desc[UR24][R68.64] ;  /* 0x0000001844201981 */ /* 0x0000e2000c1e1500 */
        /* <DEDUP_REMOVED lines=8> */
[----:B------:R-:W3:Y:S04]  /*10830*/  LDL.LU R12, [R1+0x4bc] ;  /* 0x0004bc00010c7983 */ /* 0x000ee80000300800 */
[----:B------:R1:W-:Y:S01]  /*10840*/  STL [R1+0x5e8], R41 ;  /* 0x0005e82901007387 */ /* 0x0003e20000100800 */
[----:B------:R-:W-:-:S05]  /*10850*/  SEL R15, R65, R15, !P2 ;  /* 0x0000000f410f7207 */ /* 0x000fca0005000000 */
[----:B------:R-:W-:-:S05]  /*10860*/  IMAD R15, R15, UR7, RZ ;  /* 0x000000070f0f7c24 */ /* 0x000fca000f8e02ff */
[----:B------:R-:W-:-:S04]  /*10870*/  LEA R16, P6, R15, R92, 0x1 ;  /* 0x0000005c0f107211 */ /* 0x000fc800078c08ff */
[----:B------:R-:W-:Y:S01]  /*10880*/  LEA.HI.X.SX32 R18, R15, R93, 0x1, P6 ;  /* 0x0000005d0f127211 */ /* 0x000fe200030f0eff */
[----:B------:R0:W-:Y:S04]  /*10890*/  STL [R1+0x5f4], R16 ;  /* 0x0005f41001007387 */ /* 0x0001e80000100800 */
[----:B------:R-:W3:Y:S01]  /*108a0*/  LDL.LU R15, [R1+0x4d8] ;  /* 0x0004d800010f7983 */ /* 0x000ee20000300800 */
[----:B------:R-:W-:Y:S02]  /*108b0*/  PRMT R63, RZ, 0x7610, R63 ;  /* 0x00007610ff3f7816 */ /* 0x000fe4000000003f */
[----:B------:R-:W-:-:S04]  /*108c0*/  PRMT R33, RZ, 0x7610, R33 ;  /* 0x00007610ff217816 */ /* 0x000fc80000000021 */
[----:B------:R-:W3:Y:S01]  /*108d0*/  @P1 LDG.E.U16 R63, desc[UR24][R40.64] ;  /* 0x00000018283f1981 */ /* 0x000ee2000c1e1500 */
[----:B------:R-:W-:-:S03]  /*108e0*/  PRMT R60, RZ, 0x7610, R60 ;  /* 0x00007610ff3c7816 */ /* 0x000fc6000000003c */
[----:B------:R0:W3:Y:S04]  /*108f0*/  @P1 LDG.E.U16 R33, desc[UR24][R68.64] ;  /* 0x0000001844211981 */ /* 0x0000e8000c1e1500 */
[----:B------:R1:W-:Y:S01]  /*10900*/  STL [R1+0x5f0], R18 ;  /* 0x0005f01201007387 */ /* 0x0003e20000100800 */
[----:B------:R-:W-:Y:S01]  /*10910*/  PRMT R30, RZ, 0x7610, R30 ;  /* 0x00007610ff1e7816 */ /* 0x000fe2000000001e */
[----:B0-----:R-:W-:Y:S02]  /*10920*/  @P1 IMAD.MOV.U32 R68, RZ, RZ, R16 ;  /* 0x000000ffff441224 */ /* 0x001fe400078e0010 */
[----:B------:R-:W-:-:S05]  /*10930*/  @P1 IMAD.MOV.U32 R69, RZ, RZ, R18 ;  /* 0x000000ffff451224 */ /* 0x000fca00078e0012 */
[----:B------:R0:W3:Y:S01]  /*10940*/  @P1 LDG.E.U16 R30, desc[UR24][R68.64] ;  /* 0x00000018441e1981 */ /* 0x0000e2000c1e1500 */
[----:B------:R-:W-:Y:S02]  /*10950*/  PRMT R61, RZ, 0x7610, R61 ;  /* 0x00007610ff3d7816 */ /* 0x000fe4000000003d */
[----:B------:R-:W-:Y:S02]  /*10960*/  PRMT R31, RZ, 0x7610, R31 ;  /* 0x00007610ff1f7816 */ /* 0x000fe4000000001f */
[----:B--2---:R-:W-:-:S05]  /*10970*/  SEL R14, R65, R14, !P2 ;  /* 0x0000000e410e7207 */ /* 0x004fca0005000000 */
[----:B------:R-:W-:-:S05]  /*10980*/  IMAD R14, R14, UR7, RZ ;  /* 0x000000070e0e7c24 */ /* 0x000fca000f8e02ff */
[----:B------:R-:W-:Y:S02]  /*10990*/  LEA R40, P6, R14, R92, 0x1 ;  /* 0x0000005c0e287211 */ /* 0x000fe400078c08ff */
[----:B----4-:R-:W-:-:S05]  /*109a0*/  SEL R17, R65, R17, !P2 ;  /* 0x0000001141117207 */ /* 0x010fca0005000000 */
[----:B------:R-:W-:Y:S01]  /*109b0*/  IMAD R17, R17, UR7, RZ ;  /* 0x0000000711117c24 */ /* 0x000fe2000f8e02ff */
[----:B-1----:R-:W-:Y:S01]  /*109c0*/  LEA.HI.X.SX32 R41, R14, R93, 0x1, P6 ;  /* 0x0000005d0e297211 */ /* 0x002fe200030f0eff */
[----:B------:R1:W-:Y:S01]  /*109d0*/  STL [R1+0x5fc], R40 ;  /* 0x0005fc2801007387 */ /* 0x0003e20000100800 */
[----:B---3--:R-:W-:-:S03]  /*109e0*/  SEL R13, R65, R13, !P2 ;  /* 0x0000000d410d7207 */ /* 0x008fc60005000000 */
[----:B------:R-:W2:Y:S01]  /*109f0*/  LDL.LU R14, [R1+0x550] ;  /* 0x00055000010e7983 */ /* 0x000ea20000300800 */
[----:B------:R-:W-:Y:S01]  /*10a00*/  LEA R16, P6, R17, R92, 0x1 ;  /* 0x0000005c11107211 */ /* 0x000fe200078c08ff */
[----:B------:R-:W-:Y:S02]  /*10a10*/  IMAD R13, R13, UR7, RZ ;  /* 0x000000070d0d7c24 */ /* 0x000fe4000f8e02ff */
[----:B------:R3:W-:Y:S01]  /*10a20*/  STL [R1+0x5f8], R41 ;  /* 0x0005f82901007387 */ /* 0x0007e20000100800 */
[----:B------:R-:W-:-:S03]  /*10a30*/  SEL R18, R65, R19, !P2 ;  /* 0x0000001341127207 */ /* 0x000fc60005000000 */
[----:B------:R4:W-:Y:S01]  /*10a40*/  STL [R1+0x604], R16 ;  /* 0x0006041001007387 */ /* 0x0009e20000100800 */
[----:B------:R-:W-:-:S03]  /*10a50*/  LEA.HI.X.SX32 R19, R17, R93, 0x1, P6 ;  /* 0x0000005d11137211 */ /* 0x000fc600030f0eff */
[----:B------:R1:W2:Y:S01]  /*10a60*/  @P1 LDG.E.U16 R60, desc[UR24][R40.64] ;  /* 0x00000018283c1981 */ /* 0x0002a2000c1e1500 */
[----:B------:R-:W-:-:S03]  /*10a70*/  IMAD R18, R18, UR7, RZ ;  /* 0x0000000712127c24 */ /* 0x000fc6000f8e02ff */
[----:B------:R-:W2:Y:S01]  /*10a80*/  LDL.LU R17, [R1+0x620] ;  /* 0x0006200001117983 */ /* 0x000ea20000300800 */
[----:B0-----:R-:W-:Y:S01]  /*10a90*/  @P1 IMAD.MOV.U32 R68, RZ, RZ, R16 ;  /* 0x000000ffff441224 */ /* 0x001fe200078e0010 */
[CC--:B-1----:R-:W-:Y:S02]  /*10aa0*/  LEA R40, P6, R13.reuse, R92.reuse, 0x1 ;  /* 0x0000005c0d287211 */ /* 0x0c2fe400078c08ff */
[----:B------:R0:W-:Y:S02]  /*10ab0*/  STL [R1+0x600], R19 ;  /* 0x0006001301007387 */ /* 0x0001e40000100800 */
[----:B---3--:R-:W-:Y:S02]  /*10ac0*/  LEA.HI.X.SX32 R41, R13, R93, 0x1, P6 ;  /* 0x0000005d0d297211 */ /* 0x008fe400030f0eff */
[----:B------:R1:W-:Y:S01]  /*10ad0*/  STL [R1+0x60c], R40 ;  /* 0x00060c2801007387 */ /* 0x0003e20000100800 */
[----:B----4-:R-:W-:-:S03]  /*10ae0*/  LEA R16, P6, R18, R92, 0x1 ;  /* 0x0000005c12107211 */ /* 0x010fc600078c08ff */
[----:B------:R-:W3:Y:S01]  /*10af0*/  LDL.LU R13, [R1+0x628] ;  /* 0x00062800010d7983 */ /* 0x000ee20000300800 */
[----:B------:R-:W-:-:S03]  /*10b00*/  @P1 IMAD.MOV.U32 R69, RZ, RZ, R19 ;  /* 0x000000ffff451224 */ /* 0x000fc600078e0013 */
[----:B------:R4:W-:Y:S01]  /*10b10*/  STL [R1+0x608], R41 ;  /* 0x0006082901007387 */ /* 0x0009e20000100800 */
[----:B------:R-:W-:-:S03]  /*10b20*/  SEL R12, R65, R12, !P2 ;  /* 0x0000000c410c7207 */ /* 0x000fc60005000000 */
[----:B------:R1:W-:Y:S04]  /*10b30*/  STL [R1+0x614], R16 ;  /* 0x0006141001007387 */ /* 0x0003e80000100800 */
[----:B0-----:R-:W3:Y:S01]  /*10b40*/  LDL.LU R19, [R1+0x638] ;  /* 0x0006380001137983 */ /* 0x001ee20000300800 */
[----:B------:R-:W-:Y:S01]  /*10b50*/  IMAD R12, R12, UR7, RZ ;  /* 0x000000070c0c7c24 */ /* 0x000fe2000f8e02ff */
[----:B------:R-:W-:Y:S02]  /*10b60*/  LEA.HI.X.SX32 R18, R18, R93, 0x1, P6 ;  /* 0x0000005d12127211 */ /* 0x000fe400030f0eff */
[----:B------:R1:W3:Y:S04]  /*10b70*/  @P1 LDG.E.U16 R61, desc[UR24][R40.64] ;  /* 0x00000018283d1981 */ /* 0x0002e8000c1e1500 */
[----:B------:R0:W3:Y:S01]  /*10b80*/  @P1 LDG.E.U16 R31, desc[UR24][R68.64] ;  /* 0x00000018441f1981 */ /* 0x0000e2000c1e1500 */
[----:B-1----:R-:W-:-:S03]  /*10b90*/  LEA R40, P6, R12, R92, 0x1 ;  /* 0x0000005c0c287211 */ /* 0x002fc600078c08ff */
[----:B------:R1:W-:Y:S01]  /*10ba0*/  STL [R1+0x610], R18 ;  /* 0x0006101201007387 */ /* 0x0003e20000100800 */
[----:B0-----:R-:W-:Y:S01]  /*10bb0*/  @P1 IMAD.MOV.U32 R68, RZ, RZ, R16 ;  /* 0x000000ffff441224 */ /* 0x001fe200078e0010 */
[----:B----4-:R-:W-:Y:S02]  /*10bc0*/  LEA.HI.X.SX32 R41, R12, R93, 0x1, P6 ;  /* 0x0000005d0c297211 */ /* 0x010fe400030f0eff */
[----:B------:R0:W-:Y:S01]  /*10bd0*/  STL [R1+0x61c], R40 ;  /* 0x00061c2801007387 */ /* 0x0001e20000100800 */
[----:B------:R-:W-:-:S03]  /*10be0*/  @P1 IMAD.MOV.U32 R69, RZ, RZ, R18 ;  /* 0x000000ffff451224 */ /* 0x000fc600078e0012 */
[----:B------:R-:W4:Y:S04]  /*10bf0*/  LDL.LU R12, [R1+0x640] ;  /* 0x00064000010c7983 */ /* 0x000f280000300800 */
[----:B------:R0:W-:Y:S01]  /*10c00*/  STL [R1+0x618], R41 ;  /* 0x0006182901007387 */ /* 0x0001e20000100800 */
[----:B------:R-:W-:-:S05]  /*10c10*/  SEL R15, R65, R15, !P2 ;  /* 0x0000000f410f7207 */ /* 0x000fca0005000000 */
[----:B------:R-:W-:-:S05]  /*10c20*/  IMAD R15, R15, UR7, RZ ;  /* 0x000000070f0f7c24 */ /* 0x000fca000f8e02ff */
[----:B------:R-:W-:-:S04]  /*10c30*/  LEA R16, P6, R15, R92, 0x1 ;  /* 0x0000005c0f107211 */ /* 0x000fc800078c08ff */
[----:B-1----:R-:W-:Y:S01]  /*10c40*/  LEA.HI.X.SX32 R18, R15, R93, 0x1, P6 ;  /* 0x0000005d0f127211 */ /* 0x002fe200030f0eff */
        /* <DEDUP_REMOVED lines=10> */
[----:B------:R-:W-:Y:S01]  /*10cf0*/  @P1 IMAD.MOV.U32 R69, RZ, RZ, R18 ;  /* 0x000000ffff451224 */ /* 0x000fe200078e0012 */
[----:B------:R-:W-:-:S04]  /*10d00*/  PRMT R26, RZ, 0x7610, R26 ;  /* 0x00007610ff1a7816 */ /* 0x000fc8000000001a */
[----:B------:R0:W4:Y:S01]  /*10d10*/  @P1 LDG.E.U16 R29, desc[UR24][R68.64] ;  /* 0x00000018441d1981 */ /* 0x000122000c1e1500 */
[----:B------:R-:W-:Y:S02]  /*10d20*/  PRMT R27, RZ, 0x7610, R27 ;  /* 0x00007610ff1b7816 */ /* 0x000fe4000000001b */
[----:B--2---:R-:W-:-:S05]  /*10d30*/  SEL R14, R65, R14, !P2 ;  /* 0x0000000e410e7207 */ /* 0x004fca0005000000 */
[----:B------:R-:W-:-:S05]  /*10d40*/  IMAD R14, R14, UR7, RZ ;  /* 0x000000070e0e7c24 */ /* 0x000fca000f8e02ff */
[----:B------:R-:W-:Y:S02]  /*10d50*/  LEA R40, P6, R14, R92, 0x1 ;  /* 0x0000005c0e287211 */ /* 0x000fe400078c08ff */
[----:B------:R-:W-:-:S05]  /*10d60*/  SEL R17, R65, R17, !P2 ;  /* 0x0000001141117207 */ /* 0x000fca0005000000 */
[----:B------:R-:W-:Y:S01]  /*10d70*/  IMAD R17, R17, UR7, RZ ;  /* 0x0000000711117c24 */ /* 0x000fe2000f8e02ff */
[----:B------:R-:W-:Y:S01]  /*10d80*/  LEA.HI.X.SX32 R41, R14, R93, 0x1, P6 ;  /* 0x0000005d0e297211 */ /* 0x000fe200030f0eff */
[----:B------:R2:W-:Y:S03]  /*10d90*/  STL [R1+0x62c], R40 ;  /* 0x00062c2801007387 */ /* 0x0005e60000100800 */
[----:B-1----:R-:W-:Y:S01]  /*10da0*/  LEA R16, P6, R17, R92, 0x1 ;  /* 0x0000005c11107211 */ /* 0x002fe200078c08ff */
[----:B------:R-:W4:Y:S01]  /*10db0*/  LDL.LU R14, [R1+0x650] ;  /* 0x00065000010e7983 */ /* 0x000f220000300800 */
[----:B---3--:R-:W-:-:S03]  /*10dc0*/  SEL R13, R65, R13, !P2 ;  /* 0x0000000d410d7207 */ /* 0x008fc60005000000 */
[----:B------:R1:W-:Y:S01]  /*10dd0*/  STL [R1+0x628], R41 ;  /* 0x0006282901007387 */ /* 0x0003e20000100800 */
[----:B------:R-:W-:Y:S01]  /*10de0*/  LEA.HI.X.SX32 R18, R17, R93, 0x1, P6 ;  /* 0x0000005d11127211 */ /* 0x000fe200030f0eff */
[----:B------:R-:W-:Y:S02]  /*10df0*/  IMAD R13, R13, UR7, RZ ;  /* 0x000000070d0d7c24 */ /* 0x000fe4000f8e02ff */
[----:B------:R3:W-:Y:S04]  /*10e00*/  STL [R1+0x634], R16 ;  /* 0x0006341001007387 */ /* 0x0007e80000100800 */
[----:B------:R2:W4:Y:S01]  /*10e10*/  @P1 LDG.E.U16 R59, desc[UR24][R40.64] ;  /* 0x00000018283b1981 */ /* 0x000522000c1e1500 */
[----:B------:R-:W-:-:S03]  /*10e20*/  SEL R19, R65, R19, !P2 ;  /* 0x0000001341137207 */ /* 0x000fc60005000000 */
[----:B------:R-:W4:Y:S01]  /*10e30*/  LDL.LU R17, [R1+0x658] ;  /* 0x0006580001117983 */ /* 0x000f220000300800 */
[----:B0-----:R-:W-:Y:S02]  /*10e40*/  @P1 IMAD.MOV.U32 R68, RZ, RZ, R16 ;  /* 0x000000ffff441224 */ /* 0x001fe400078e0010 */
[----:B--2---:R-:W-:Y:S01]  /*10e50*/  IMAD R40, R19, UR7, RZ ;  /* 0x0000000713287c24 */ /* 0x004fe2000f8e02ff */
[CC--:B------:R-:W-:Y:S01]  /*10e60*/  LEA R19, P6, R13.reuse, R92.reuse, 0x1 ;  /* 0x0000005c0d137211 */ /* 0x0c0fe200078c08ff */
[----:B------:R0:W-:Y:S03]  /*10e70*/  STL [R1+0x630], R18 ;  /* 0x0006301201007387 */ /* 0x0001e60000100800 */
[-C--:B-1----:R-:W-:Y:S02]  /*10e80*/  LEA.HI.X.SX32 R41, R13, R93.reuse, 0x1, P6 ;  /* 0x0000005d0d297211 */ /* 0x082fe400030f0eff */
[C---:B---3--:R-:W-:Y:S01]  /*10e90*/  LEA R16, P6, R40.reuse, R92, 0x1 ;  /* 0x0000005c28107211 */ /* 0x048fe200078c08ff */
[----:B------:R-:W-:Y:S01]  /*10ea0*/  @P1 IMAD.MOV.U32 R69, RZ, RZ, R18 ;  /* 0x000000ffff451224 */ /* 0x000fe200078e0012 */
[----:B------:R-:W-:Y:S02]  /*10eb0*/  STL [R1+0x63c], R19 ;  /* 0x00063c1301007387 */ /* 0x000fe40000100800 */
[----:B------:R-:W-:-:S02]  /*10ec0*/  LEA.HI.X.SX32 R40, R40, R93, 0x1, P6 ;  /* 0x0000005d28287211 */ /* 0x000fc400030f0eff */
[----:B------:R-:W2:Y:S01]  /*10ed0*/  LDL.LU R13, [R1+0x660] ;  /* 0x00066000010d7983 */ /* 0x000ea20000300800 */
[----:B----4-:R-:W-:-:S03]  /*10ee0*/  SEL R12, R65, R12, !P2 ;  /* 0x0000000c410c7207 */ /* 0x010fc60005000000 */
[----:B------:R1:W-:Y:S04]  /*10ef0*/  STL [R1+0x638], R41 ;  /* 0x0006382901007387 */ /* 0x0003e80000100800 */
[----:B------:R3:W4:Y:S01]  /*10f00*/  @P1 LDG.E.U16 R26, desc[UR24][R68.64] ;  /* 0x00000018441a1981 */ /* 0x000722000c1e1500 */
[----:B------:R-:W-:-:S03]  /*10f10*/  IMAD R12, R12, UR7, RZ ;  /* 0x000000070c0c7c24 */ /* 0x000fc6000f8e02ff */
[----:B------:R-:W-:Y:S04]  /*10f20*/  STL [R1+0x644], R16 ;  /* 0x0006441001007387 */ /* 0x000fe80000100800 */
[----:B0-----:R-:W4:Y:S01]  /*10f30*/  LDL.LU R18, [R1+0x66c] ;  /* 0x00066c0001127983 */ /* 0x001f220000300800 */
[----:B---3--:R-:W-:-:S03]  /*10f40*/  @P1 IMAD.MOV.U32 R69, RZ, RZ, R41 ;  /* 0x000000ffff451224 */ /* 0x008fc600078e0029 */
[----:B------:R0:W-:Y:S01]  /*10f50*/  STL [R1+0x640], R40 ;  /* 0x0006402801007387 */ /* 0x0001e20000100800 */
[----:B-1----:R-:W-:Y:S02]  /*10f60*/  @P1 IMAD.MOV.U32 R41, RZ, RZ, R40 ;  /* 0x000000ffff291224 */ /* 0x002fe400078e0028 */
[----:B------:R-:W-:Y:S01]  /*10f70*/  @P1 IMAD.MOV.U32 R68, RZ, RZ, R19 ;  /* 0x000000ffff441224 */ /* 0x000fe200078e0013 */
[----:B------:R-:W-:Y:S01]  /*10f80*/  LEA R19, P6, R12, R92, 0x1 ;  /* 0x0000005c0c137211 */ /* 0x000fe200078c08ff */
[----:B0-----:R-:W-:-:S04]  /*10f90*/  @P1 IMAD.MOV.U32 R40, RZ, RZ, R16 ;  /* 0x000000ffff281224 */ /* 0x001fc800078e0010 */
[----:B------:R-:W-:Y:S04]  /*10fa0*/  STL [R1+0x64c], R19 ;  /* 0x00064c1301007387 */ /* 0x000fe80000100800 */
[----:B------:R0:W3:Y:S02]  /*10fb0*/  @P1 LDG.E.U16 R27, desc[UR24][R40.64] ;  /* 0x00000018281b1981 */ /* 0x0000e4000c1e1500 */
[----:B0-----:R-:W-:Y:S02]  /*10fc0*/  LEA.HI.X.SX32 R41, R12, R93, 0x1, P6 ;  /* 0x0000005d0c297211 */ /* 0x001fe400030f0eff */
[----:B------:R-:W3:Y:S04]  /*10fd0*/  LDL.LU R12, [R1+0x668] ;  /* 0x00066800010c7983 */ /* 0x000ee80000300800 */
[----:B------:R0:W-:Y:S01]  /*10fe0*/  STL [R1+0x648], R41 ;  /* 0x0006482901007387 */ /* 0x0001e20000100800 */
[----:B------:R-:W-:-:S05]  /*10ff0*/  SEL R15, R65, R15, !P2 ;  /* 0x0000000f410f7207 */ /* 0x000fca0005000000 */
[----:B------:R-:W-:-:S05]  /*11000*/  IMAD R15, R15, UR7, RZ ;  /* 0x000000070f0f7c24 */ /* 0x000fca000f8e02ff */
[----:B------:R-:W-:-:S04]  /*11010*/  LEA R16, P6, R15, R92, 0x1 ;  /* 0x0000005c0f107211 */ /* 0x000fc800078c08ff */
[----:B------:R-:W-:Y:S01]  /*11020*/  LEA.HI.X.SX32 R40, R15, R93, 0x1, P6 ;  /* 0x0000005d0f287211 */ /* 0x000fe200030f0eff */
[----:B------:R-:W-:Y:S04]  /*11030*/  STL [R1+0x654], R16 ;  /* 0x0006541001007387 */ /* 0x000fe80000100800 */
[----:B------:R-:W3:Y:S01]  /*11040*/  LDL.LU R15, [R1+0x670] ;  /* 0x00067000010f7983 */ /* 0x000ee20000300800 */
[----:B------:R-:W-:Y:S02]  /*11050*/  PRMT R56, RZ, 0x7610, R56 ;  /* 0x00007610ff387816 */ /* 0x000fe40000000038 */
[----:B------:R-:W-:Y:S01]  /*11060*/  PRMT R24, RZ, 0x7610, R24 ;  /* 0x00007610ff187816 */ /* 0x000fe20000000018 */
[----:B------:R1:W-:Y:S04]  /*11070*/  STL [R1+0x650], R40 ;  /* 0x0006502801007387 */ /* 0x0003e80000100800 */
[----:B------:R0:W3:Y:S02]  /*11080*/  @P1 LDG.E.U16 R56, desc[UR24][R68.64] ;  /* 0x0000001844381981 */ /* 0x0000e4000c1e1500 */
[----:B0-----:R-:W-:-:S02]  /*11090*/  @P1 IMAD.MOV.U32 R69, RZ, RZ, R41 ;  /* 0x000000ffff451224 */ /* 0x001fc400078e0029 */
[----:B------:R-:W-:Y:S02]  /*110a0*/  @P1 IMAD.MOV.U32 R41, RZ, RZ, R40 ;  /* 0x000000ffff291224 */ /* 0x000fe400078e0028 */
[----:B-1----:R-:W-:Y:S02]  /*110b0*/  @P1 IMAD.MOV.U32 R40, RZ, RZ, R16 ;  /* 0x000000ffff281224 */ /* 0x002fe400078e0010 */
[----:B------:R-:W-:-:S03]  /*110c0*/  @P1 IMAD.MOV.U32 R68, RZ, RZ, R19 ;  /* 0x000000ffff441224 */ /* 0x000fc600078e0013 */
[----:B------:R0:W3:Y:S01]  /*110d0*/  @P1 LDG.E.U16 R24, desc[UR24][R40.64] ;  /* 0x0000001828181981 */ /* 0x0000e2000c1e1500 */
[----:B------:R-:W-:Y:S02]  /*110e0*/  PRMT R57, RZ, 0x7610, R57 ;  /* 0x00007610ff397816 */ /* 0x000fe40000000039 */
[----:B------:R-:W-:-:S04]  /*110f0*/  PRMT R54, RZ, 0x7610, R54 ;  /* 0x00007610ff367816 */ /* 0x000fc80000000036 */
[----:B------:R1:W3:Y:S01]  /*11100*/  @P1 LDG.E.U16 R57, desc[UR24][R68.64] ;  /* 0x0000001844391981 */ /* 0x0002e2000c1e1500 */
[----:B------:R-:W-:Y:S02]  /*11110*/  PRMT R25, RZ, 0x7610, R25 ;  /* 0x00007610ff197816 */ /* 0x000fe40000000019 */
[----:B------:R-:W-:-:S05]  /*11120*/  SEL R14, R65, R14, !P2 ;  /* 0x0000000e410e7207 */ /* 0x000fca0005000000 */
[----:B------:R-:W-:-:S05]  /*11130*/  IMAD R14, R14, UR7, RZ ;  /* 0x000000070e0e7c24 */ /* 0x000fca000f8e02ff */
[----:B------:R-:W-:Y:S02]  /*11140*/  LEA R19, P6, R14, R92, 0x1 ;  /* 0x0000005c0e137211 */ /* 0x000fe400078c08ff */
[----:B------:R-:W-:-:S05]  /*11150*/  SEL R17, R65, R17, !P2 ;  /* 0x0000001141117207 */ /* 0x000fca0005000000 */
[----:B------:R-:W-:Y:S01]  /*11160*/  IMAD R17, R17, UR7, RZ ;  /* 0x0000000711117c24 */ /* 0x000fe2000f8e02ff */
[-C--:B0-----:R-:W-:Y:S01]  /*11170*/  LEA.HI.X.SX32 R40, R14, R93.reuse, 0x1, P6 ;  /* 0x0000005d0e287211 */ /* 0x081fe200030f0eff */
[----:B------:R-:W-:Y:S03]  /*11180*/  STL [R1+0x65c], R19 ;  /* 0x00065c1301007387 */ /* 0x000fe60000100800 */
[C---:B------:R-:W-:Y:S01]  /*11190*/  LEA R14, P6, R17.reuse, R92, 0x1 ;  /* 0x0000005c110e7211 */ /* 0x040fe200078c08ff */
[----:B------:R-:W3:Y:S03]  /*111a0*/  LDL.LU R16, [R1+0x678] ;  /* 0x0006780001107983 */ /* 0x000ee60000300800 */
[----:B------:R-:W-:Y:S02]  /*111b0*/  LEA.HI.X.SX32 R17, R17, R93, 0x1, P6 ;  /* 0x0000005d11117211 */ /* 0x000fe400030f0eff */
[----:B--2---:R-:W-:Y:S01]  /*111c0*/  SEL R13, R65, R13, !P2 ;  /* 0x0000000d410d7207 */ /* 0x004fe20005000000 */
[----:B------:R0:W-:Y:S01]  /*111d0*/  STL [R1+0x658], R40 ;  /* 0x0006582801007387 */ /* 0x0001e20000100800 */
[----:B------:R-:W-:-:S03]  /*111e0*/  @P1 IMAD.MOV.U32 R41, RZ, RZ, R40 ;  /* 0x000000ffff291224 */ /* 0x000fc600078e0028 */
[----:B------:R-:W-:Y:S01]  /*111f0*/  IMAD R13, R13, UR7, RZ ;  /* 0x000000070d0d7c24 */ /* 0x000fe2000f8e02ff */
[----:B------:R-:W-:Y:S01]  /*11200*/  STL [R1+0x664], R14 ;  /* 0x0006640e01007387 */ /* 0x000fe20000100800 */
[----:B-1----:R-:W-:-:S03]  /*11210*/  @P1 IMAD.MOV.U32 R69, RZ, RZ, R17 ;  /* 0x000000ffff451224 */ /* 0x002fc600078e0011 */
[----:B------:R1:W-:Y:S01]  /*11220*/  STL [R1+0x660], R17 ;  /* 0x0006601101007387 */ /* 0x0003e20000100800 */
[----:B0-----:R-:W-:Y:S01]  /*11230*/  @P1 IMAD.MOV.U32 R40, RZ, RZ, R19 ;  /* 0x000000ffff281224 */ /* 0x001fe200078e0013 */
[----:B------:R-:W-:-:S04]  /*11240*/  LEA R19, P6, R13, R92, 0x1 ;  /* 0x0000005c0d137211 */ /* 0x000fc800078c08ff */
[----:B------:R0:W2:Y:S04]  /*11250*/  @P1 LDG.E.U16 R54, desc[UR24][R40.64] ;  /* 0x0000001828361981 */ /* 0x0000a8000c1e1500 */
[----:B-1----:R-:W2:Y:S01]  /*11260*/  LDL.LU R17, [R1+0x68c] ;  /* 0x00068c0001117983 */ /* 0x002ea20000300800 */
[----:B------:R-:W-:-:S03]  /*11270*/  @P1 IMAD.MOV.U32 R68, RZ, RZ, R14 ;  /* 0x000000ffff441224 */ /* 0x000fc600078e000e */
[----:B------:R1:W-:Y:S01]  /*11280*/  STL [R1+0x66c], R19 ;  /* 0x00066c1301007387 */ /* 0x0003e20000100800 */
[----:B0-----:R-:W-:-:S03]  /*11290*/  LEA.HI.X.SX32 R41, R13, R93, 0x1, P6 ;  /* 0x0000005d0d297211 */ /* 0x001fc600030f0eff */
[----:B------:R-:W2:Y:S04]  /*112a0*/  LDL.LU R13, [R1+0x688] ;  /* 0x00068800010d7983 */ /* 0x000ea80000300800 */
[----:B------:R0:W-:Y:S01]  /*112b0*/  STL [R1+0x668], R41 ;  /* 0x0006682901007387 */ /* 0x0001e20000100800 */
[----:B----4-:R-:W-:-:S03]  /*112c0*/  SEL R18, R65, R18, !P2 ;  /* 0x0000001241127207 */ /* 0x010fc60005000000 */
[----:B------:R4:W2:Y:S02]  /*112d0*/  @P1 LDG.E.U16 R25, desc[UR24][R68.64] ;  /* 0x0000001844191981 */ /* 0x0008a4000c1e1500 */
[----:B------:R-:W-:-:S05]  /*112e0*/  IMAD R40, R18, UR7, RZ ;  /* 0x0000000712287c24 */ /* 0x000fca000f8e02ff */
[----:B------:R-:W-:Y:S01]  /*112f0*/  LEA R18, P6, R40, R92, 0x1 ;  /* 0x0000005c28127211 */ /* 0x000fe200078c08ff */
[----:B----4-:R-:W-:Y:S01]  /*11300*/  @P1 IMAD.MOV.U32 R68, RZ, RZ, R19 ;  /* 0x000000ffff441224 */ /* 0x010fe200078e0013 */
[C---:B---3--:R-:W-:Y:S02]  /*11310*/  SEL R14, R65.reuse, R15, !P2 ;  /* 0x0000000f410e7207 */ /* 0x048fe40005000000 */
[----:B------:R-:W3:Y:S04]  /*11320*/  LDL.LU R15, [R1+0x694] ;  /* 0x00069400010f7983 */ /* 0x000ee80000300800 */
[----:B------:R-:W-:Y:S04]  /*11330*/  STL [R1+0x674], R18 ;  /* 0x0006741201007387 */ /* 0x000fe80000100800 */
[----:B-1----:R-:W4:Y:S01]  /*11340*/  LDL.LU R19, [R1+0x690] ;  /* 0x0006900001137983 */ /* 0x002f220000300800 */
[----:B------:R-:W-:Y:S01]  /*11350*/  SEL R12, R65, R12, !P2 ;  /* 0x0000000c410c7207 */ /* 0x000fe20005000000 */
[----:B------:R-:W-:Y:S01]  /*11360*/  @P1 IMAD.MOV.U32 R69, RZ, RZ, R41 ;  /* 0x000000ffff451224 */ /* 0x000fe200078e0029 */
[----:B------:R-:W-:-:S03]  /*11370*/  PRMT R55, RZ, 0x7610, R55 ;  /* 0x00007610ff377816 */ /* 0x000fc60000000037 */
[----:B------:R-:W-:Y:S01]  /*11380*/  IMAD R12, R12, UR7, RZ ;  /* 0x000000070c0c7c24 */ /* 0x000fe2000f8e02ff */
[----:B------:R-:W-:Y:S01]  /*11390*/  LEA.HI.X.SX32 R40, R40, R93, 0x1, P6 ;  /* 0x0000005d28287211 */ /* 0x000fe200030f0eff */
[----:B0-----:R-:W-:Y:S01]  /*113a0*/  IMAD R41, R14, UR7, RZ ;  /* 0x000000070e297c24 */ /* 0x001fe2000f8e02ff */
[----:B------:R-:W-:Y:S01]  /*113b0*/  PRMT R22, RZ, 0x7610, R22 ;  /* 0x00007610ff167816 */ /* 0x000fe20000000016 */
[----:B------:R0:W4:Y:S01]  /*113c0*/  @P1 LDG.E.U16 R55, desc[UR24][R68.64] ;  /* 0x0000001844371981 */ /* 0x000122000c1e1500 */
[----:B------:R-:W-:-:S03]  /*113d0*/  LEA R14, P6, R12, R92, 0x1 ;  /* 0x0000005c0c0e7211 */ /* 0x000fc600078c08ff */
[----:B------:R1:W-:Y:S01]  /*113e0*/  STL [R1+0x670], R40 ;  /* 0x0006702801007387 */ /* 0x0003e20000100800 */
[----:B------:R-:W-:Y:S01]  /*113f0*/  PRMT R52, RZ, 0x7610, R52 ;  /* 0x00007610ff347816 */ /* 0x000fe20000000034 */
[----:B0-----:R-:W-:Y:S02]  /*11400*/  @P1 IMAD.MOV.U32 R68, RZ, RZ, R18 ;  /* 0x000000ffff441224 */ /* 0x001fe400078e0012 */
[----:B------:R-:W-:Y:S01]  /*11410*/  @P1 IMAD.MOV.U32 R69, RZ, RZ, R40 ;  /* 0x000000ffff451224 */ /* 0x000fe200078e0028 */
[-C--:B-1----:R-:W-:Y:S02]  /*11420*/  LEA.HI.X.SX32 R40, R12, R93.reuse, 0x1, P6 ;  /* 0x0000005d0c287211 */ /* 0x082fe400030f0eff */
[C---:B------:R-:W-:Y:S02]  /*11430*/  LEA R12, P6, R41.reuse, R92, 0x1 ;  /* 0x0000005c290c7211 */ /* 0x040fe400078c08ff */
[----:B------:R0:W4:Y:S02]  /*11440*/  @P1 LDG.E.U16 R22, desc[UR24][R68.64] ;  /* 0x0000001844161981 */ /* 0x000124000c1e1500 */
[----:B------:R-:W-:-:S02]  /*11450*/  LEA.HI.X.SX32 R41, R41, R93, 0x1, P6 ;  /* 0x0000005d29297211 */ /* 0x000fc400030f0eff */
[----:B------:R1:W-:Y:S01]  /*11460*/  STL [R1+0x67c], R14 ;  /* 0x00067c0e01007387 */ /* 0x0003e20000100800 */
[----:B------:R-:W-:Y:S01]  /*11470*/  PRMT R23, RZ, 0x7610, R23 ;  /* 0x00007610ff177816 */ /* 0x000fe20000000017 */
[----:B0-----:R-:W-:Y:S02]  /*11480*/  @P1 IMAD.MOV.U32 R68, RZ, RZ, R14 ;  /* 0x000000ffff441224 */ /* 0x001fe400078e000e */
[----:B------:R-:W-:-:S05]  /*11490*/  @P1 IMAD.MOV.U32 R69, RZ, RZ, R40 ;  /* 0x000000ffff451224 */ /* 0x000fca00078e0028 */
[----:B------:R0:W4:Y:S02]  /*114a0*/  @P1 LDG.E.U16 R52, desc[UR24][R68.64] ;  /* 0x0000001844341981 */ /* 0x000124000c1e1500 */
[----:B0-----:R-:W-:Y:S02]  /*114b0*/  @P1 IMAD.MOV.U32 R68, RZ, RZ, R12 ;  /* 0x000000ffff441224 */ /* 0x001fe400078e000c */
[----:B------:R-:W-:-:S05]  /*114c0*/  @P1 IMAD.MOV.U32 R69, RZ, RZ, R41 ;  /* 0x000000ffff451224 */ /* 0x000fca00078e0029 */
[----:B------:R0:W4:Y:S01]  /*114d0*/  @P1 LDG.E.U16 R23, desc[UR24][R68.64] ;  /* 0x0000001844171981 */ /* 0x000122000c1e1500 */
[----:B------:R-:W-:Y:S02]  /*114e0*/  PRMT R53, RZ, 0x7610, R53 ;  /* 0x00007610ff357816 */ /* 0x000fe40000000035 */
[----:B------:R-:W-:Y:S02]  /*114f0*/  SEL R18, R65, R16, !P2 ;  /* 0x0000001041127207 */ /* 0x000fe40005000000 */
[----:B------:R-:W4:Y:S03]  /*11500*/  LDL.LU R16, [R1+0x698] ;  /* 0x0006980001107983 */ /* 0x000f260000300800 */
[----:B------:R-:W-:Y:S01]  /*11510*/  IMAD R18, R18, UR7, RZ ;  /* 0x0000000712127c24 */ /* 0x000fe2000f8e02ff */
[----:B------:R0:W-:Y:S04]  /*11520*/  STL [R1+0x678], R40 ;  /* 0x0006782801007387 */ /* 0x0001e80000100800 */
[----:B------:R0:W-:Y:S04]  /*11530*/  STL [R1+0x684], R12 ;  /* 0x0006840c01007387 */ /* 0x0001e80000100800 */
[----:B-1----:R-:W4:Y:S01]  /*11540*/  LDL.LU R14, [R1+0x6a0] ;  /* 0x0006a000010e7983 */ /* 0x002f220000300800 */
[----:B0-----:R-:W-:-:S03]  /*11550*/  LEA R40, P6, R18, R92, 0x1 ;  /* 0x0000005c12287211 */ /* 0x001fc600078c08ff */
[----:B------:R0:W-:Y:S01]  /*11560*/  STL [R1+0x680], R41 ;  /* 0x0006802901007387 */ /* 0x0001e20000100800 */
[----:B------:R-:W-:-:S03]  /*11570*/  LEA.HI.X.SX32 R68, R18, R93, 0x1, P6 ;  /* 0x0000005d12447211 */ /* 0x000fc600030f0eff */
[----:B------:R-:W4:Y:S01]  /*11580*/  LDL.LU R12, [R1+0x6a8] ;  /* 0x0006a800010c7983 */ /* 0x000f220000300800 */
[----:B--2---:R-:W-:-:S05]  /*11590*/  SEL R17, R65, R17, !P2 ;  /* 0x0000001141117207 */ /* 0x004fca0005000000 */
[----:B------:R-:W-:Y:S01]  /*115a0*/  IMAD R17, R17, UR7, RZ ;  /* 0x0000000711117c24 */ /* 0x000fe2000f8e02ff */
[----:B------:R-:W-:Y:S01]  /*115b0*/  SEL R13, R65, R13, !P2 ;  /* 0x0000000d410d7207 */ /* 0x000fe20005000000 */
[----:B------:R-:W-:Y:S03]  /*115c0*/  STL [R1+0x68c], R40 ;  /* 0x00068c2801007387 */ /* 0x000fe60000100800 */
[----:B0-----:R-:W-:Y:S01]  /*115d0*/  LEA R41, P6, R17, R92, 0x1 ;  /* 0x0000005c11297211 */ /* 0x001fe200078c08ff */
[----:B------:R-:W-:Y:S02]  /*115e0*/  @P1 IMAD.MOV.U32 R69, RZ, RZ, R68 ;  /* 0x000000ffff451224 */ /* 0x000fe400078e0044 */
[----:B------:R-:W-:Y:S01]  /*115f0*/  IMAD R18, R13, UR7, RZ ;  /* 0x000000070d127c24 */ /* 0x000fe2000f8e02ff */
[----:B------:R0:W-:Y:S04]  /*11600*/  STL [R1+0x688], R68 ;  /* 0x0006884401007387 */ /* 0x0001e80000100800 */
[----:B------:R-:W2:Y:S04]  /*11610*/  LDL.LU R13, [R1+0x6b0] ;  /* 0x0006b000010d7983 */ /* 0x000ea80000300800 */
[----:B------:R-:W-:Y:S01]  /*11620*/  STL [R1+0x694], R41 ;  /* 0x0006942901007387 */ /* 0x000fe20000100800 */
[----:B0-----:R-:W-:-:S05]  /*11630*/  @P1 IMAD.MOV.U32 R68, RZ, RZ, R40 ;  /* 0x000000ffff441224 */ /* 0x001fca00078e0028 */
[----:B------:R0:W2:Y:S02]  /*11640*/  @P1 LDG.E.U16 R53, desc[UR24][R68.64] ;  /* 0x0000001844351981 */ /* 0x0000a4000c1e1500 */
[----:B0-----:R-:W-:Y:S02]  /*11650*/  LEA.HI.X.SX32 R69, R17, R93, 0x1, P6 ;  /* 0x0000005d11457211 */ /* 0x001fe400030f0eff */
[----:B------:R-:W-:-:S04]  /*11660*/  LEA R17, P6, R18, R92, 0x1 ;  /* 0x0000005c12117211 */ /* 0x000fc800078c08ff */
[----:B------:R-:W-:Y:S01]  /*11670*/  LEA.HI.X.SX32 R18, R18, R93, 0x1, P6 ;  /* 0x0000005d12127211 */ /* 0x000fe200030f0eff */
[----:B------:R-:W-:Y:S02]  /*11680*/  @P1 IMAD.MOV.U32 R71, RZ, RZ, R69 ;  /* 0x000000ffff471224 */ /* 0x000fe400078e0045 */
[----:B------:R-:W-:Y:S01]  /*11690*/  @P1 IMAD.MOV.U32 R70, RZ, RZ, R41 ;  /* 0x000000ffff461224 */ /* 0x000fe200078e0029 */
[----:B------:R-:W-:Y:S02]  /*116a0*/  PRMT R50, RZ, 0x7610, R50 ;  /* 0x00007610ff327816 */ /* 0x000fe40000000032 */
[----:B---3--:R-:W-:-:S05]  /*116b0*/  SEL R15, R65, R15, !P2 ;  /* 0x0000000f410f7207 */ /* 0x008fca0005000000 */
[----:B------:R-:W-:Y:S02]  /*116c0*/  IMAD R40, R15, UR7, RZ ;  /* 0x000000070f287c24 */ /* 0x000fe4000f8e02ff */
[----:B------:R-:W3:Y:S01]  /*116d0*/  LDL.LU R15, [R1+0x6b8] ;  /* 0x0006b800010f7983 */ /* 0x000ee20000300800 */
[----:B----4-:R-:W-:Y:S02]  /*116e0*/  SEL R19, R65, R19, !P2 ;  /* 0x0000001341137207 */ /* 0x010fe40005000000 */
[----:B------:R-:W-:-:S03]  /*116f0*/  LEA R68, P6, R40, R92, 0x1 ;  /* 0x0000005c28447211 */ /* 0x000fc600078c08ff */
[----:B------:R-:W-:Y:S01]  /*11700*/  IMAD R19, R19, UR7, RZ ;  /* 0x0000000713137c24 */ /* 0x000fe2000f8e02ff */
[----:B------:R0:W-:Y:S04]  /*11710*/  STL [R1+0x690], R69 ;  /* 0x0006904501007387 */ /* 0x0001e80000100800 */
[----:B------:R-:W-:Y:S01]  /*11720*/  STL [R1+0x69c], R17 ;  /* 0x00069c1101007387 */ /* 0x000fe20000100800 */
[-C--:B0-----:R-:W-:Y:S02]  /*11730*/  LEA.HI.X.SX32 R69, R40, R93.reuse, 0x1, P6 ;  /* 0x0000005d28457211 */ /* 0x081fe400030f0eff */
[C---:B------:R-:W-:Y:S01]  /*11740*/  LEA R40, P6, R19.reuse, R92, 0x1 ;  /* 0x0000005c13287211 */ /* 0x040fe200078c08ff */
[----:B------:R0:W-:Y:S03]  /*11750*/  STL [R1+0x698], R18 ;  /* 0x0006981201007387 */ /* 0x0001e60000100800 */
[----:B------:R-:W-:Y:S01]  /*11760*/  LEA.HI.X.SX32 R41, R19, R93, 0x1, P6 ;  /* 0x0000005d13297211 */ /* 0x000fe200030f0eff */
[----:B------:R-:W-:Y:S01]  /*11770*/  @P1 IMAD.MOV.U32 R19, RZ, RZ, R18 ;  /* 0x000000ffff131224 */ /* 0x000fe200078e0012 */
[----:B------:R1:W-:Y:S01]  /*11780*/  STL [R1+0x6a4], R68 ;  /* 0x0006a44401007387 */ /* 0x0003e20000100800 */
[----:B0-----:R-:W-:-:S03]  /*11790*/  @P1 IMAD.MOV.U32 R18, RZ, RZ, R17 ;  /* 0x000000ffff121224 */ /* 0x001fc600078e0011 */
[----:B------:R0:W-:Y:S04]  /*117a0*/  STL [R1+0x6a0], R69 ;  /* 0x0006a04501007387 */ /* 0x0001e80000100800 */
[----:B------:R-:W-:Y:S04]  /*117b0*/  STL [R1+0x6ac], R40 ;  /* 0x0006ac2801007387 */ /* 0x000fe80000100800 */
[----:B------:R-:W4:Y:S04]  /*117c0*/  @P1 LDG.E.U16 R50, desc[UR24][R18.64] ;  /* 0x0000001812321981 */ /* 0x000f28000c1e1500 */
[----:B------:R-:W4:Y:S01]  /*117d0*/  LDL.LU.64 R18, [R1+0xb68] ;  /* 0x000b680001127983 */ /* 0x000f220000300a00 */
[----:B------:R-:W-:-:S06]  /*117e0*/  PRMT R20, RZ, 0x7610, R20 ;  /* 0x00007610ff147816 */ /* 0x000fcc0000000014 */
[----:B------:R0:W4:Y:S01]  /*117f0*/  @P1 LDG.E.U16 R20, desc[UR24][R70.64] ;  /* 0x0000001846141981 */ /* 0x000122000c1e1500 */
[----:B------:R-:W-:Y:S02]  /*11800*/  PRMT R21, RZ, 0x7610, R21 ;  /* 0x00007610ff157816 */ /* 0x000fe40000000015 */
[----:B------:R-:W-:Y:S01]  /*11810*/  PRMT R51, RZ, 0x7610, R51 ;  /* 0x00007610ff337816 */ /* 0x000fe20000000033 */
[----:B------:R0:W-:Y:S04]  /*11820*/  STL [R1+0x6a8], R41 ;  /* 0x0006a82901007387 */ /* 0x0001e80000100800 */
[----:B------:R1:W4:Y:S01]  /*11830*/  @P1 LDG.E.U16 R21, desc[UR24][R68.64] ;  /* 0x0000001844151981 */ /* 0x000322000c1e1500 */
[----:B------:R-:W-:-:S03]  /*11840*/  PRMT R48, RZ, 0x7610, R48 ;  /* 0x00007610ff307816 */ /* 0x000fc60000000030 */
[----:B------:R-:W4:Y:S01]  /*11850*/  @P1 LDG.E.U16 R51, desc[UR24][R40.64] ;  /* 0x0000001828331981 */ /* 0x000f22000c1e1500 */
[----:B------:R-:W-:-:S05]  /*11860*/  SEL R16, R65, R16, !P2 ;  /* 0x0000001041107207 */ /* 0x000fca0005000000 */
[----:B------:R-:W-:Y:S01]  /*11870*/  IMAD R16, R16, UR7, RZ ;  /* 0x0000000710107c24 */ /* 0x000fe2000f8e02ff */
[----:B------:R-:W-:-:S04]  /*11880*/  SEL R14, R65, R14, !P2 ;  /* 0x0000000e410e7207 */ /* 0x000fc80005000000 */
[----:B0-----:R-:W-:Y:S01]  /*11890*/  LEA R70, P6, R16, R92, 0x1 ;  /* 0x0000005c10467211 */ /* 0x001fe200078c08ff */
[----:B------:R-:W-:Y:S01]  /*118a0*/  IMAD R14, R14, UR7, RZ ;  /* 0x000000070e0e7c24 */ /* 0x000fe2000f8e02ff */
[----:B------:R-:W-:Y:S02]  /*118b0*/  SEL R12, R65, R12, !P2 ;  /* 0x0000000c410c7207 */ /* 0x000fe40005000000 */
[----:B------:R-:W-:Y:S02]  /*118c0*/  LEA.HI.X.SX32 R71, R16, R93, 0x1, P6 ;  /* 0x0000005d10477211 */ /* 0x000fe400030f0eff */
[----:B------:R-:W-:Y:S01]  /*118d0*/  LEA R16, P6, R14, R92, 0x1 ;  /* 0x0000005c0e107211 */ /* 0x000fe200078c08ff */
[----:B------:R-:W-:-:S03]  /*118e0*/  IMAD R12, R12, UR7, RZ ;  /* 0x000000070c0c7c24 */ /* 0x000fc6000f8e02ff */
[----:B------:R-:W-:Y:S02]  /*118f0*/  LEA.HI.X.SX32 R17, R14, R93, 0x1, P6 ;  /* 0x0000005d0e117211 */ /* 0x000fe400030f0eff */
[----:B------:R-:W-:Y:S01]  /*11900*/  LEA R14, P6, R12, R92, 0x1 ;  /* 0x0000005c0c0e7211 */ /* 0x000fe200078c08ff */
[----:B------:R-:W-:Y:S01]  /*11910*/  STL [R1+0x6b4], R70 ;  /* 0x0006b44601007387 */ /* 0x000fe20000100800 */
[----:B--2---:R-:W-:-:S03]  /*11920*/  SEL R13, R65, R13, !P2 ;  /* 0x0000000d410d7207 */ /* 0x004fc60005000000 */
[----:B------:R-:W2:Y:S02]  /*11930*/  @P1 LDG.E.U16 R48, desc[UR24][R16.64] ;  /* 0x0000001810301981 */ /* 0x000ea4000c1e1500 */
[----:B------:R-:W-:Y:S02]  /*11940*/  IMAD R13, R13, UR7, RZ ;  /* 0x000000070d0d7c24 */ /* 0x000fe4000f8e02ff */
[----:B------:R-:W-:Y:S04]  /*11950*/  STL [R1+0x6b0], R71 ;  /* 0x0006b04701007387 */ /* 0x000fe80000100800 */
[----:B------:R-:W-:Y:S04]  /*11960*/  STL [R1+0x6bc], R16 ;  /* 0x0006bc1001007387 */ /* 0x000fe80000100800 */
[----:B------:R0:W-:Y:S04]  /*11970*/  STL [R1+0x6b8], R17 ;  /* 0x0006b81101007387 */ /* 0x0001e80000100800 */
[----:B------:R-:W-:Y:S01]  /*11980*/  STL [R1+0x6c4], R14 ;  /* 0x0006c40e01007387 */ /* 0x000fe20000100800 */
[----:B---3--:R-:W-:-:S05]  /*11990*/  SEL R15, R65, R15, !P2 ;  /* 0x0000000f410f7207 */ /* 0x008fca0005000000 */
[----:B-1----:R-:W-:Y:S01]  /*119a0*/  IMAD R68, R15, UR7, RZ ;  /* 0x000000070f447c24 */ /* 0x002fe2000f8e02ff */
[----:B------:R-:W-:Y:S02]  /*119b0*/  LEA.HI.X.SX32 R15, R12, R93, 0x1, P6 ;  /* 0x0000005d0c0f7211 */ /* 0x000fe400030f0eff */
[----:B------:R-:W-:-:S04]  /*119c0*/  LEA R12, P6, R13, R92, 0x1 ;  /* 0x0000005c0d0c7211 */ /* 0x000fc800078c08ff */
[----:B------:R-:W-:Y:S01]  /*119d0*/  LEA.HI.X.SX32 R13, R13, R93, 0x1, P6 ;  /* 0x0000005d0d0d7211 */ /* 0x000fe200030f0eff */
[----:B------:R1:W-:Y:S01]  /*119e0*/  STL [R1+0x6c0], R15 ;  /* 0x0006c00f01007387 */ /* 0x0003e20000100800 */
[----:B------:R-:W-:-:S03]  /*119f0*/  LEA R69, P6, R68, R92, 0x1 ;  /* 0x0000005c44457211 */ /* 0x000fc600078c08ff */
[----:B------:R-:W3:Y:S04]  /*11a00*/  LDL.LU.64 R40, [R1+0xb60] ;  /* 0x000b600001287983 */ /* 0x000ee80000300a00 */
[----:B------:R-:W-:Y:S04]  /*11a10*/  STL [R1+0x6cc], R12 ;  /* 0x0006cc0c01007387 */ /* 0x000fe80000100800 */
[----:B------:R1:W-:Y:S04]  /*11a20*/  STL [R1+0x6c8], R13 ;  /* 0x0006c80d01007387 */ /* 0x0003e80000100800 */
[----:B------:R-:W-:Y:S04]  /*11a30*/  STL [R1+0x6d4], R69 ;  /* 0x0006d44501007387 */ /* 0x000fe80000100800 */
[----:B0-----:R-:W2:Y:S01]  /*11a40*/  LDL.LU.64 R16, [R1+0xb58] ;  /* 0x000b580001107983 */ /* 0x001ea20000300a00 */
[----:B----4-:R-:W-:-:S02]  /*11a50*/  PRMT R18, RZ, 0x7610, R18 ;  /* 0x00007610ff127816 */ /* 0x010fc40000000012 */
[----:B------:R-:W-:-:S04]  /*11a60*/  PRMT R19, RZ, 0x7610, R19 ;  /* 0x00007610ff137816 */ /* 0x000fc80000000013 */
[----:B------:R0:W4:Y:S04]  /*11a70*/  @P1 LDG.E.U16 R18, desc[UR24][R70.64] ;  /* 0x0000001846121981 */ /* 0x000128000c1e1500 */
[----:B------:R-:W3:Y:S01]  /*11a80*/  @P1 LDG.E.U16 R19, desc[UR24][R14.64] ;  /* 0x000000180e131981 */ /* 0x000ee2000c1e1500 */
[----:B0-----:R-:W-:-:S05]  /*11a90*/  LEA.HI.X.SX32 R70, R68, R93, 0x1, P6 ;  /* 0x0000005d44467211 */ /* 0x001fca00030f0eff */
[----:B------:R0:W-:Y:S04]  /*11aa0*/  STL [R1+0x6d0], R70 ;  /* 0x0006d04601007387 */ /* 0x0001e80000100800 */
[----:B-1----:R-:W3:Y:S01]  /*11ab0*/  LDL.LU.64 R14, [R1+0xb50] ;  /* 0x000b5000010e7983 */ /* 0x002ee20000300a00 */
[----:B------:R-:W-:-:S06]  /*11ac0*/  PRMT R49, RZ, 0x7610, R49 ;  /* 0x00007610ff317816 */ /* 0x000fcc0000000031 */
[----:B------:R-:W3:Y:S04]  /*11ad0*/  @P1 LDG.E.U16 R49, desc[UR24][R12.64] ;  /* 0x000000180c311981 */ /* 0x000ee8000c1e1500 */
[----:B------:R-:W3:Y:S01]  /*11ae0*/  LDL.LU.64 R12, [R1+0xb48] ;  /* 0x000b4800010c7983 */ /* 0x000ee20000300a00 */
[----:B------:R-:W-:Y:S01]  /*11af0*/  ISETP.GT.U32.AND P6, PT, R91, R67, PT ;  /* 0x000000435b00720c */ /* 0x000fe20003fc4070 */
[----:B------:R-:W-:Y:S01]  /*11b00*/  @P1 IMAD.MOV.U32 R71, RZ, RZ, R70 ;  /* 0x000000ffff471224 */ /* 0x000fe200078e0046 */
[----:B------:R-:W-:Y:S01]  /*11b10*/  SEL R68, R65, R66, !P2 ;  /* 0x0000004241447207 */ /* 0x000fe20005000000 */
[----:B0-----:R-:W-:Y:S02]  /*11b20*/  @P1 IMAD.MOV.U32 R70, RZ, RZ, R69 ;  /* 0x000000ffff461224 */ /* 0x001fe400078e0045 */
[----:B------:R-:W-:-:S02]  /*11b30*/  IMAD.MOV.U32 R66, RZ, RZ, R11 ;  /* 0x000000ffff427224 */ /* 0x000fc400078e000b */
[----:B------:R-:W3:Y:S02]  /*11b40*/  LDL.LU R11, [R1+0xb44] ;  /* 0x000b4400010b7983 */ /* 0x000ee40000300800 */
[----:B------:R-:W-:-:S04]  /*11b50*/  @!P5 IMAD.MOV R66, RZ, RZ, -R66 ;  /* 0x000000ffff42d224 */ /* 0x000fc800078e0a42 */
[----:B------:R-:W-:Y:S01]  /*11b60*/  @!P6 IMAD.IADD R67, R67, 0x1, -R91 ;  /* 0x000000014343e824 */ /* 0x000fe200078e0a5b */
[----:B------:R-:W-:Y:S02]  /*11b70*/  SEL R66, R65, R66, !P2 ;  /* 0x0000004241427207 */ /* 0x000fe40005000000 */
[----:B------:R-:W-:Y:S02]  /*11b80*/  ISETP.GT.U32.AND P5, PT, R91, R64, PT ;  /* 0x000000405b00720c */ /* 0x000fe40003fa4070 */
[----:B------:R-:W-:Y:S01]  /*11b90*/  PRMT R46, RZ, 0x7610, R46 ;  /* 0x00007610ff2e7816 */ /* 0x000fe2000000002e */
[----:B------:R-:W-:Y:S02]  /*11ba0*/  IMAD R66, R66, UR7, RZ ;  /* 0x0000000742427c24 */ /* 0x000fe4000f8e02ff */
[----:B------:R-:W-:-:S05]  /*11bb0*/  @!P3 IMAD.MOV R67, RZ, RZ, -R67 ;  /* 0x000000ffff43b224 */ /* 0x000fca00078e0a43 */
[----:B------:R-:W-:-:S03]  /*11bc0*/  SEL R67, R65, R67, !P2 ;  /* 0x0000004341437207 */ /* 0x000fc60005000000 */
[----:B------:R-:W-:Y:S02]  /*11bd0*/  @!P5 IMAD.IADD R64, R64, 0x1, -R91 ;  /* 0x000000014040d824 */ /* 0x000fe400078e0a5b */
[----:B------:R-:W-:Y:S01]  /*11be0*/  IMAD R67, R67, UR7, RZ ;  /* 0x0000000743437c24 */ /* 0x000fe2000f8e02ff */
[----:B------:R-:W-:Y:S02]  /*11bf0*/  PRMT R47, RZ, 0x7610, R47 ;  /* 0x00007610ff2f7816 */ /* 0x000fe4000000002f */
[----:B------:R-:W-:Y:S02]  /*11c00*/  PRMT R44, RZ, 0x7610, R44 ;  /* 0x00007610ff2c7816 */ /* 0x000fe4000000002c */
[----:B------:R-:W-:Y:S02]  /*11c10*/  PRMT R45, RZ, 0x7610, R45 ;  /* 0x00007610ff2d7816 */ /* 0x000fe4000000002d */
[----:B--2---:R-:W-:-:S06]  /*11c20*/  PRMT R16, RZ, 0x7610, R16 ;  /* 0x00007610ff107816 */ /* 0x004fcc0000000010 */
[----:B------:R0:W2:Y:S02]  /*11c30*/  @P1 LDG.E.U16 R16, desc[UR24][R70.64] ;  /* 0x0000001846101981 */ /* 0x0000a4000c1e1500 */
[----:B0-----:R-:W-:-:S05]  /*11c40*/  IMAD R70, R68, UR7, RZ ;  /* 0x0000000744467c24 */ /* 0x001fca000f8e02ff */
[C---:B------:R-:W-:Y:S01]  /*11c50*/  LEA R69, P6, R70.reuse, R92, 0x1 ;  /* 0x0000005c46457211 */ /* 0x040fe200078c08ff */
[----:B------:R-:W-:Y:S02]  /*11c60*/  IMAD.MOV.U32 R68, RZ, RZ, R10 ;  /* 0x000000ffff447224 */ /* 0x000fe400078e000a */
[----:B------:R-:W2:Y:S01]  /*11c70*/  LDL.LU R10, [R1+0xb40] ;  /* 0x000b4000010a7983 */ /* 0x000ea20000300800 */
[----:B------:R-:W-:Y:S01]  /*11c80*/  LEA.HI.X.SX32 R70, R70, R93, 0x1, P6 ;  /* 0x0000005d46467211 */ /* 0x000fe200030f0eff */
[----:B------:R-:W-:Y:S02]  /*11c90*/  @!P4 IMAD.MOV R68, RZ, RZ, -R68 ;  /* 0x000000ffff44c224 */ /* 0x000fe400078e0a44 */
[----:B------:R-:W-:Y:S02]  /*11ca0*/  STL [R1+0x6dc], R69 ;  /* 0x0006dc4501007387 */ /* 0x000fe40000100800 */
[----:B------:R-:W-:Y:S02]  /*11cb0*/  @P1 IMAD.MOV.U32 R71, RZ, RZ, R70 ;  /* 0x000000ffff471224 */ /* 0x000fe400078e0046 */
[----:B------:R0:W-:Y:S01]  /*11cc0*/  STL [R1+0x6d8], R70 ;  /* 0x0006d84601007387 */ /* 0x0001e20000100800 */
[----:B------:R-:W-:Y:S01]  /*11cd0*/  SEL R68, R65, R68, !P2 ;  /* 0x0000004441447207 */ /* 0x000fe20005000000 */
[----:B0-----:R-:W-:Y:S01]  /*11ce0*/  @P1 IMAD.MOV.U32 R70, RZ, RZ, R69 ;  /* 0x000000ffff461224 */ /* 0x001fe200078e0045 */
[----:B------:R-:W-:-:S04]  /*11cf0*/  PRMT R17, RZ, 0x7610, R17 ;  /* 0x00007610ff117816 */ /* 0x000fc80000000011 */
[----:B------:R0:W2:Y:S01]  /*11d00*/  @P1 LDG.E.U16 R46, desc[UR24][R70.64] ;  /* 0x00000018462e1981 */ /* 0x0000a2000c1e1500 */
[----:B------:R-:W-:Y:S01]  /*11d10*/  IMAD R69, R68, UR7, RZ ;  /* 0x0000000744457c24 */ /* 0x000fe2000f8e02ff */
[----:B0-----:R-:W-:-:S04]  /*11d20*/  LEA R70, P3, R66, R92, 0x1 ;  /* 0x0000005c42467211 */ /* 0x001fc800078608ff */
[-C--:B------:R-:W-:Y:S01]  /*11d30*/  LEA.HI.X.SX32 R71, R66, R93.reuse, 0x1, P3 ;  /* 0x0000005d42477211 */ /* 0x080fe200018f0eff */
[----:B------:R-:W-:Y:S01]  /*11d40*/  STL [R1+0x6e4], R70 ;  /* 0x0006e44601007387 */ /* 0x000fe20000100800 */
[----:B------:R-:W-:Y:S02]  /*11d50*/  LEA R68, P4, R69, R92, 0x1 ;  /* 0x0000005c45447211 */ /* 0x000fe400078808ff */
[----:B------:R-:W-:Y:S01]  /*11d60*/  ISETP.GT.U32.AND P3, PT, R91, R64, PT ;  /* 0x000000405b00720c */ /* 0x000fe20003f64070 */
[----:B------:R0:W-:Y:S04]  /*11d70*/  STL [R1+0x6e0], R71 ;  /* 0x0006e04701007387 */ /* 0x0001e80000100800 */
[----:B------:R0:W2:Y:S01]  /*11d80*/  @P1 LDG.E.U16 R17, desc[UR24][R70.64] ;  /* 0x0000001846111981 */ /* 0x0000a2000c1e1500 */
[----:B------:R-:W-:-:S02]  /*11d90*/  LEA.HI.X.SX32 R69, R69, R93, 0x1, P4 ;  /* 0x0000005d45457211 */ /* 0x000fc400020f0eff */
[----:B------:R-:W-:Y:S02]  /*11da0*/  LEA R66, P5, R67, R92, 0x1 ;  /* 0x0000005c43427211 */ /* 0x000fe400078a08ff */
[----:B---3--:R-:W-:Y:S01]  /*11db0*/  PRMT R14, RZ, 0x7610, R14 ;  /* 0x00007610ff0e7816 */ /* 0x008fe2000000000e */
[----:B------:R1:W-:Y:S01]  /*11dc0*/  STL [R1+0x6ec], R68 ;  /* 0x0006ec4401007387 */ /* 0x0003e20000100800 */
[----:B0-----:R-:W-:-:S03]  /*11dd0*/  LOP3.LUT R71, R90, 0xcc, RZ, 0xfc, !PT ;  /* 0x000000cc5a477812 */ /* 0x001fc600078efcff */
[----:B------:R1:W3:Y:S01]  /*11de0*/  @P1 LDG.E.U16 R47, desc[UR24][R68.64] ;  /* 0x00000018442f1981 */ /* 0x0002e2000c1e1500 */
[----:B------:R-:W-:Y:S01]  /*11df0*/  ISETP.GE.AND P4, PT, R71, RZ, PT ;  /* 0x000000ff4700720c */ /* 0x000fe20003f86270 */
[----:B------:R-:W-:Y:S01]  /*11e00*/  @!P3 IMAD.IADD R64, R64, 0x1, -R91 ;  /* 0x000000014040b824 */ /* 0x000fe200078e0a5b */
[----:B------:R-:W-:Y:S01]  /*11e10*/  LEA.HI.X.SX32 R67, R67, R93, 0x1, P5 ;  /* 0x0000005d43437211 */ /* 0x000fe200028f0eff */
[----:B------:R0:W-:Y:S01]  /*11e20*/  STL [R1+0x6f4], R66 ;  /* 0x0006f44201007387 */ /* 0x0001e20000100800 */
[----:B-1----:R-:W-:-:S03]  /*11e30*/  LOP3.LUT R68, R90, 0xce, RZ, 0xfc, !PT ;  /* 0x000000ce5a447812 */ /* 0x002fc600078efcff */
[----:B------:R0:W2:Y:S06]  /*11e40*/  @P1 LDG.E.U16 R14, desc[UR24][R66.64] ;  /* 0x00000018420e1981 */ /* 0x0000ac000c1e1500 */
[----:B------:R-:W-:Y:S01]  /*11e50*/  @!P4 IMAD.MOV R64, RZ, RZ, -R64 ;  /* 0x000000ffff40c224 */ /* 0x000fe200078e0a40 */
[----:B------:R-:W-:Y:S01]  /*11e60*/  STL [R1+0x6e8], R69 ;  /* 0x0006e84501007387 */ /* 0x000fe20000100800 */
[----:B0-----:R-:W-:-:S03]  /*11e70*/  IABS R66, R68 ;  /* 0x0000004400427213 */ /* 0x001fc60000000000 */
[----:B------:R0:W-:Y:S02]  /*11e80*/  STL [R1+0x6f0], R67 ;  /* 0x0006f04301007387 */ /* 0x0001e40000100800 */
[----:B0-----:R-:W-:Y:S01]  /*11e90*/  SEL R67, R65, R64, !P2 ;  /* 0x0000004041437207 */ /* 0x001fe20005000000 */
[----:B------:R-:W-:-:S04]  /*11ea0*/  IMAD.HI.U32 R64, R3, R66, RZ ;  /* 0x0000004203407227 */ /* 0x000fc800078e00ff */
[----:B------:R-:W-:Y:S02]  /*11eb0*/  IMAD.MOV R64, RZ, RZ, -R64 ;  /* 0x000000ffff407224 */ /* 0x000fe400078e0a40 */
[----:B------:R-:W-:Y:S02]  /*11ec0*/  IMAD R67, R67, UR7, RZ ;  /* 0x0000000743437c24 */ /* 0x000fe4000f8e02ff */
[----:B------:R-:W-:-:S03]  /*11ed0*/  IMAD R64, R91, R64, R66 ;  /* 0x000000405b407224 */ /* 0x000fc600078e0242 */
[----:B------:R-:W-:Y:S02]  /*11ee0*/  LEA R66, P3, R67, R92, 0x1 ;  /* 0x0000005c43427211 */ /* 0x000fe400078608ff */
[----:B------:R-:W-:Y:S02]  /*11ef0*/  ISETP.GT.U32.AND P5, PT, R91, R64, PT ;  /* 0x000000405b00720c */ /* 0x000fe40003fa4070 */
[----:B------:R-:W-:Y:S01]  /*11f00*/  LEA.HI.X.SX32 R67, R67, R93, 0x1, P3 ;  /* 0x0000005d43437211 */ /* 0x000fe200018f0eff */
[----:B------:R0:W-:Y:S04]  /*11f10*/  STL [R1+0x6fc], R66 ;  /* 0x0006fc4201007387 */ /* 0x0001e80000100800 */
[----:B------:R0:W2:Y:S04]  /*11f20*/  @P1 LDG.E.U16 R44, desc[UR24][R66.64] ;  /* 0x00000018422c1981 */ /* 0x0000a8000c1e1500 */
[----:B------:R1:W-:Y:S02]  /*11f30*/  STL [R1+0x6f8], R67 ;  /* 0x0006f84301007387 */ /* 0x0003e40000100800 */
[----:B------:R-:W-:Y:S01]  /*11f40*/  @!P5 IMAD.IADD R64, R64, 0x1, -R91 ;  /* 0x000000014040d824 */ /* 0x000fe200078e0a5b */
[----:B0-----:R-:W-:-:S04]  /*11f50*/  LOP3.LUT R66, R90, 0xd4, RZ, 0xfc, !PT ;  /* 0x000000d45a427812 */ /* 0x001fc800078efcff */
[----:B-1----:R-:W-:Y:S02]  /*11f60*/  IABS R67, R66 ;  /* 0x0000004200437213 */ /* 0x002fe40000000000 */
[----:B------:R-:W-:Y:S02]  /*11f70*/  ISETP.GE.AND P3, PT, R66, RZ, PT ;  /* 0x000000ff4200720c */ /* 0x000fe40003f66270 */
[----:B------:R-:W-:Y:S01]  /*11f80*/  ISETP.GT.U32.AND P5, PT, R91, R64, PT ;  /* 0x000000405b00720c */ /* 0x000fe20003fa4070 */
[----:B------:R-:W-:-:S04]  /*11f90*/  IMAD.HI.U32 R66, R3, R67, RZ ;  /* 0x0000004303427227 */ /* 0x000fc800078e00ff */
[----:B------:R-:W-:-:S04]  /*11fa0*/  IMAD.MOV R66, RZ, RZ, -R66 ;  /* 0x000000ffff427224 */ /* 0x000fc800078e0a42 */
[----:B------:R-:W-:-:S04]  /*11fb0*/  IMAD R66, R91, R66, R67 ;  /* 0x000000425b427224 */ /* 0x000fc800078e0243 */
[----:B------:R-:W-:Y:S01]  /*11fc0*/  @!P5 IMAD.IADD R64, R64, 0x1, -R91 ;  /* 0x000000014040d824 */ /* 0x000fe200078e0a5b */
[----:B------:R-:W-:Y:S02]  /*11fd0*/  ISETP.GT.U32.AND P5, PT, R91, R66, PT ;  /* 0x000000425b00720c */ /* 0x000fe40003fa4070 */
[----:B------:R-:W-:Y:S02]  /*11fe0*/  LOP3.LUT R67, R90, 0xd6, RZ, 0xfc, !PT ;  /* 0x000000d65a437812 */ /* 0x000fe400078efcff */
[----:B------:R-:W-:Y:S02]  /*11ff0*/  ISETP.GE.AND P4, PT, R68, RZ, PT ;  /* 0x000000ff4400720c */ /* 0x000fe40003f86270 */
[----:B------:R-:W-:-:S05]  /*12000*/  IABS R68, R67 ;  /* 0x0000004300447213 */ /* 0x000fca0000000000 */
[----:B------:R-:W-:Y:S02]  /*12010*/  IMAD.MOV.U32 R69, RZ, RZ, R68 ;  /* 0x000000ffff457224 */ /* 0x000fe400078e0044 */
[----:B------:R-:W-:Y:S02]  /*12020*/  IMAD.MOV.U32 R68, RZ, RZ, R64 ;  /* 0x000000ffff447224 */ /* 0x000fe400078e0040 */
[----:B------:R-:W-:Y:S02]  /*12030*/  @!P5 IMAD.IADD R66, R66, 0x1, -R91 ;  /* 0x000000014242d824 */ /* 0x000fe400078e0a5b */
[----:B------:R-:W-:Y:S02]  /*12040*/  @!P4 IMAD.MOV R68, RZ, RZ, -R68 ;  /* 0x000000ffff44c224 */ /* 0x000fe400078e0a44 */
[----:B------:R-:W-:Y:S01]  /*12050*/  IMAD.HI.U32 R64, R3, R69, RZ ;  /* 0x0000004503407227 */ /* 0x000fe200078e00ff */
[----:B------:R-:W-:-:S03]  /*12060*/  ISETP.GT.U32.AND P4, PT, R91, R66, PT ;  /* 0x000000425b00720c */ /* 0x000fc60003f84070 */
[----:B------:R-:W-:-:S04]  /*12070*/  IMAD.MOV R64, RZ, RZ, -R64 ;  /* 0x000000ffff407224 */ /* 0x000fc800078e0a40 */
[----:B------:R-:W-:-:S06]  /*12080*/  IMAD R64, R91, R64, R69 ;  /* 0x000000405b407224 */ /* 0x000fcc00078e0245 */
[----:B------:R-:W-:Y:S01]  /*12090*/  @!P4 IMAD.IADD R66, R66, 0x1, -R91 ;  /* 0x000000014242c824 */ /* 0x000fe200078e0a5b */
[----:B------:R-:W-:Y:S02]  /*120a0*/  ISETP.GT.U32.AND P4, PT, R91, R64, PT ;  /* 0x000000405b00720c */ /* 0x000fe40003f84070 */
[----:B------:R-:W-:Y:S01]  /*120b0*/  SEL R68, R65, R68, !P2 ;  /* 0x0000004441447207 */ /* 0x000fe20005000000 */
[----:B------:R-:W-:-:S04]  /*120c0*/  @!P3 IMAD.MOV R66, RZ, RZ, -R66 ;  /* 0x000000ffff42b224 */ /* 0x000fc800078e0a42 */
[----:B------:R-:W-:Y:S01]  /*120d0*/  IMAD R69, R68, UR7, RZ ;  /* 0x0000000744457c24 */ /* 0x000fe2000f8e02ff */
[----:B------:R-:W-:-:S05]  /*120e0*/  SEL R66, R65, R66, !P2 ;  /* 0x0000004241427207 */ /* 0x000fca0005000000 */
[----:B------:R-:W-:Y:S01]  /*120f0*/  @!P4 IMAD.IADD R64, R64, 0x1, -R91 ;  /* 0x000000014040c824 */ /* 0x000fe200078e0a5b */
[----:B------:R-:W-:-:S04]  /*12100*/  LEA R68, P5, R69, R92, 0x1 ;  /* 0x0000005c45447211 */ /* 0x000fc800078a08ff */
[----:B------:R-:W-:Y:S02]  /*12110*/  ISETP.GT.U32.AND P3, PT, R91, R64, PT ;  /* 0x000000405b00720c */ /* 0x000fe40003f64070 */
[----:B------:R-:W-:Y:S02]  /*12120*/  LEA.HI.X.SX32 R69, R69, R93, 0x1, P5 ;  /* 0x0000005d45457211 */ /* 0x000fe400028f0eff */
[----:B------:R-:W-:Y:S01]  /*12130*/  ISETP.GE.AND P5, PT, R67, RZ, PT ;  /* 0x000000ff4300720c */ /* 0x000fe20003fa6270 */
[----:B------:R-:W-:Y:S01]  /*12140*/  IMAD R67, R66, UR7, RZ ;  /* 0x0000000742437c24 */ /* 0x000fe2000f8e02ff */
[----:B------:R-:W-:-:S04]  /*12150*/  PRMT R15, RZ, 0x7610, R15 ;  /* 0x00007610ff0f7816 */ /* 0x000fc8000000000f */
[C---:B------:R-:W-:Y:S01]  /*12160*/  LEA R66, P4, R67.reuse, R92, 0x1 ;  /* 0x0000005c43427211 */ /* 0x040fe200078808ff */
[----:B------:R0:W-:Y:S02]  /*12170*/  STL [R1+0x704], R68 ;  /* 0x0007044401007387 */ /* 0x0001e40000100800 */
[----:B------:R-:W-:Y:S01]  /*12180*/  @!P3 IMAD.IADD R64, R64, 0x1, -R91 ;  /* 0x000000014040b824 */ /* 0x000fe200078e0a5b */
[----:B------:R-:W-:Y:S01]  /*12190*/  LEA.HI.X.SX32 R67, R67, R93, 0x1, P4 ;  /* 0x0000005d43437211 */ /* 0x000fe200020f0eff */
[----:B------:R0:W3:Y:S02]  /*121a0*/  @P1 LDG.E.U16 R15, desc[UR24][R68.64] ;  /* 0x00000018440f1981 */ /* 0x0000e4000c1e1500 */
[----:B------:R-:W-:Y:S02]  /*121b0*/  @!P5 IMAD.MOV R64, RZ, RZ, -R64 ;  /* 0x000000ffff40d224 */ /* 0x000fe400078e0a40 */
[----:B------:R-:W-:Y:S04]  /*121c0*/  STL [R1+0x700], R69 ;  /* 0x0007004501007387 */ /* 0x000fe80000100800 */
[----:B------:R1:W3:Y:S01]  /*121d0*/  @P1 LDG.E.U16 R45, desc[UR24][R66.64] ;  /* 0x00000018422d1981 */ /* 0x0002e2000c1e1500 */
[----:B0-----:R-:W-:-:S03]  /*121e0*/  LOP3.LUT R68, R90, 0xdc, RZ, 0xfc, !PT ;  /* 0x000000dc5a447812 */ /* 0x001fc600078efcff */
[----:B------:R1:W-:Y:S04]  /*121f0*/  STL [R1+0x70c], R66 ;  /* 0x00070c4201007387 */ /* 0x0003e80000100800 */
[----:B------:R0:W-:Y:S01]  /*12200*/  STL [R1+0x708], R67 ;  /* 0x0007084301007387 */ /* 0x0001e20000100800 */
[----:B-1----:R-:W-:Y:S02]  /*12210*/  IABS R66, R68 ;  /* 0x0000004400427213 */ /* 0x002fe40000000000 */
[----:B0-----:R-:W-:-:S03]  /*12220*/  SEL R67, R65, R64, !P2 ;  /* 0x0000004041437207 */ /* 0x001fc60005000000 */
[----:B------:R-:W-:-:S04]  /*12230*/  IMAD.HI.U32 R64, R3, R66, RZ ;  /* 0x0000004203407227 */ /* 0x000fc800078e00ff */
[----:B------:R-:W-:Y:S02]  /*12240*/  IMAD.MOV R64, RZ, RZ, -R64 ;  /* 0x000000ffff407224 */ /* 0x000fe400078e0a40 */
[----:B------:R-:W-:Y:S02]  /*12250*/  IMAD R67, R67, UR7, RZ ;  /* 0x0000000743437c24 */ /* 0x000fe4000f8e02ff */
[----:B------:R-:W-:-:S03]  /*12260*/  IMAD R64, R91, R64, R66 ;  /* 0x000000405b407224 */ /* 0x000fc600078e0242 */
[----:B------:R-:W-:Y:S02]  /*12270*/  LEA R66, P3, R67, R92, 0x1 ;  /* 0x0000005c43427211 */ /* 0x000fe400078608ff */
[----:B------:R-:W-:Y:S02]  /*12280*/  ISETP.GT.U32.AND P5, PT, R91, R64, PT ;  /* 0x000000405b00720c */ /* 0x000fe40003fa4070 */
[----:B------:R-:W-:Y:S02]  /*12290*/  PRMT R12, RZ, 0x7610, R12 ;  /* 0x00007610ff0c7816 */ /* 0x000fe4000000000c */
[----:B------:R-:W-:Y:S01]  /*122a0*/  LEA.HI.X.SX32 R67, R67, R93, 0x1, P3 ;  /* 0x0000005d43437211 */ /* 0x000fe200018f0eff */
[----:B------:R0:W-:Y:S04]  /*122b0*/  STL [R1+0x714], R66 ;  /* 0x0007144201007387 */ /* 0x0001e80000100800 */
[----:B------:R0:W3:Y:S04]  /*122c0*/  @P1 LDG.E.U16 R12, desc[UR24][R66.64] ;  /* 0x00000018420c1981 */ /* 0x0000e8000c1e1500 */
[----:B------:R1:W-:Y:S01]  /*122d0*/  STL [R1+0x710], R67 ;  /* 0x0007104301007387 */ /* 0x0003e20000100800 */
        /* <DEDUP_REMOVED lines=34> */
[C---:B------:R-:W-:Y:S02]  /*12500*/  LEA R66, P4, R67.reuse, R92, 0x1 ;  /* 0x0000005c43427211 */ /* 0x040fe400078808ff */
[----:B------:R-:W-:Y:S01]  /*12510*/  PRMT R13, RZ, 0x7610, R13 ;  /* 0x00007610ff0d7816 */ /* 0x000fe2000000000d */
[----:B------:R0:W-:Y:S01]  /*12520*/  STL [R1+0x71c], R68 ;  /* 0x00071c4401007387 */ /* 0x0001e20000100800 */
[----:B------:R-:W-:Y:S01]  /*12530*/  LEA.HI.X.SX32 R67, R67, R93, 0x1, P4 ;  /* 0x0000005d43437211 */ /* 0x000fe200020f0eff */
[----:B------:R-:W-:Y:S02]  /*12540*/  @!P3 IMAD.IADD R64, R64, 0x1, -R91 ;  /* 0x000000014040b824 */ /* 0x000fe400078e0a5b */
        /* <DEDUP_REMOVED lines=40> */
[----:B------:R-:W-:Y:S01]  /*127d0*/  IMAD R64, R91, R64, R69 ;  /* 0x000000405b407224 */ /* 0x000fe200078e0245 */
[----:B------:R-:W-:-:S05]  /*127e0*/  SEL R68, R65, R68, !P2 ;  /* 0x0000004441447207 */ /* 0x000fca0005000000 */
[----:B------:R-:W-:Y:S01]  /*127f0*/  @!P4 IMAD.IADD R66, R66, 0x1, -R91 ;  /* 0x000000014242c824 */ /* 0x000fe200078e0a5b */
[----:B------:R-:W-:Y:S01]  /*12800*/  ISETP.GT.U32.AND P4, PT, R91, R64, PT ;  /* 0x000000405b00720c */ /* 0x000fe20003f84070 */
[----:B------:R-:W-:Y:S02]  /*12810*/  IMAD R69, R68, UR7, RZ ;  /* 0x0000000744457c24 */ /* 0x000fe4000f8e02ff */
[----:B------:R-:W-:-:S03]  /*12820*/  @!P3 IMAD.MOV R66, RZ, RZ, -R66 ;  /* 0x000000ffff42b224 */ /* 0x000fc600078e0a42 */
[----:B------:R-:W-:Y:S02]  /*12830*/  LEA R68, P5, R69, R92, 0x1 ;  /* 0x0000005c45447211 */ /* 0x000fe400078a08ff */
[----:B------:R-:W-:Y:S02]  /*12840*/  SEL R66, R65, R66, !P2 ;  /* 0x0000004241427207 */ /* 0x000fe40005000000 */
[----:B------:R-:W-:-:S03]  /*12850*/  LEA.HI.X.SX32 R69, R69, R93, 0x1, P5 ;  /* 0x0000005d45457211 */ /* 0x000fc600028f0eff */
[----:B------:R-:W-:Y:S01]  /*12860*/  @!P4 IMAD.IADD R64, R64, 0x1, -R91 ;  /* 0x000000014040c824 */ /* 0x000fe200078e0a5b */
[----:B------:R-:W-:Y:S01]  /*12870*/  ISETP.GE.AND P5, PT, R67, RZ, PT ;  /* 0x000000ff4300720c */ /* 0x000fe20003fa6270 */
[----:B------:R-:W-:-:S03]  /*12880*/  IMAD R67, R66, UR7, RZ ;  /* 0x0000000742437c24 */ /* 0x000fc6000f8e02ff */
[----:B------:R-:W-:Y:S02]  /*12890*/  ISETP.GT.U32.AND P3, PT, R91, R64, PT ;  /* 0x000000405b00720c */ /* 0x000fe40003f64070 */
[----:B--2---:R-:W-:Y:S02]  /*128a0*/  PRMT R10, RZ, 0x7610, R10 ;  /* 0x00007610ff0a7816 */ /* 0x004fe4000000000a */
[C---:B------:R-:W-:Y:S02]  /*128b0*/  LEA R66, P4, R67.reuse, R92, 0x1 ;  /* 0x0000005c43427211 */ /* 0x040fe400078808ff */
[----:B------:R-:W-:Y:S01]  /*128c0*/  PRMT R40, RZ, 0x7610, R40 ;  /* 0x00007610ff287816 */ /* 0x000fe20000000028 */
[----:B------:R0:W-:Y:S01]  /*128d0*/  STL [R1+0x734], R68 ;  /* 0x0007344401007387 */ /* 0x0001e20000100800 */
[----:B------:R-:W-:-:S03]  /*128e0*/  LEA.HI.X.SX32 R67, R67, R93, 0x1, P4 ;  /* 0x0000005d43437211 */ /* 0x000fc600020f0eff */
[----:B------:R0:W2:Y:S02]  /*128f0*/  @P1 LDG.E.U16 R10, desc[UR24][R68.64] ;  /* 0x00000018440a1981 */ /* 0x0000a4000c1e1500 */
[----:B------:R-:W-:Y:S02]  /*12900*/  @!P3 IMAD.IADD R64, R64, 0x1, -R91 ;  /* 0x000000014040b824 */ /* 0x000fe400078e0a5b */
[----:B------:R-:W-:Y:S04]  /*12910*/  STL [R1+0x730], R69 ;  /* 0x0007304501007387 */ /* 0x000fe80000100800 */
[----:B------:R1:W2:Y:S01]  /*12920*/  @P1 LDG.E.U16 R40, desc[UR24][R66.64] ;  /* 0x0000001842281981 */ /* 0x0002a2000c1e1500 */
[----:B0-----:R-:W-:-:S03]  /*12930*/  LOP3.LUT R68, R90, 0xfc, RZ, 0xfc, !PT ;  /* 0x000000fc5a447812 */ /* 0x001fc600078efcff */
[----:B------:R1:W-:Y:S01]  /*12940*/  STL [R1+0x73c], R66 ;  /* 0x00073c4201007387 */ /* 0x0003e20000100800 */
[----:B------:R-:W-:-:S03]  /*12950*/  @!P5 IMAD.MOV R64, RZ, RZ, -R64 ;  /* 0x000000ffff40d224 */ /* 0x000fc600078e0a40 */
[----:B------:R0:W-:Y:S01]  /*12960*/  STL [R1+0x738], R67 ;  /* 0x0007384301007387 */ /* 0x0001e20000100800 */
[----:B-1----:R-:W-:-:S05]  /*12970*/  IABS R66, R68 ;  /* 0x0000004400427213 */ /* 0x002fca0000000000 */
[----:B0-----:R-:W-:Y:S01]  /*12980*/  IMAD.MOV.U32 R67, RZ, RZ, R66 ;  /* 0x000000ffff437224 */ /* 0x001fe200078e0042 */
[----:B------:R-:W-:-:S03]  /*12990*/  SEL R66, R65, R64, !P2 ;  /* 0x0000004041427207 */ /* 0x000fc60005000000 */
[----:B------:R-:W-:-:S04]  /*129a0*/  IMAD.HI.U32 R64, R3, R67, RZ ;  /* 0x0000004303407227 */ /* 0x000fc800078e00ff */
[----:B------:R-:W-:Y:S02]  /*129b0*/  IMAD.MOV R64, RZ, RZ, -R64 ;  /* 0x000000ffff407224 */ /* 0x000fe400078e0a40 */
[----:B------:R-:W-:Y:S02]  /*129c0*/  IMAD R66, R66, UR7, RZ ;  /* 0x0000000742427c24 */ /* 0x000fe4000f8e02ff */
[----:B------:R-:W-:-:S03]  /*129d0*/  IMAD R71, R91, R64, R67 ;  /* 0x000000405b477224 */ /* 0x000fc600078e0243 */
[----:B------:R-:W-:-:S04]  /*129e0*/  LEA R64, P3, R66, R92, 0x1 ;  /* 0x0000005c42407211 */ /* 0x000fc800078608ff */
[----:B------:R-:W-:Y:S02]  /*129f0*/  LEA.HI.X.SX32 R66, R66, R93, 0x1, P3 ;  /* 0x0000005d42427211 */ /* 0x000fe400018f0eff */
[----:B------:R-:W-:Y:S01]  /*12a00*/  ISETP.GT.U32.AND P3, PT, R91, R71, PT ;  /* 0x000000475b00720c */ /* 0x000fe20003f64070 */
[----:B------:R-:W-:Y:S01]  /*12a10*/  STL [R1+0x744], R64 ;  /* 0x0007444001007387 */ /* 0x000fe20000100800 */
[----:B------:R-:W-:Y:S01]  /*12a20*/  PRMT R41, RZ, 0x7610, R41 ;  /* 0x00007610ff297816 */ /* 0x000fe20000000029 */
[----:B------:R-:W-:Y:S02]  /*12a30*/  @P1 IMAD.MOV.U32 R67, RZ, RZ, R66 ;  /* 0x000000ffff431224 */ /* 0x000fe400078e0042 */
[----:B------:R0:W-:Y:S02]  /*12a40*/  STL [R1+0x740], R66 ;  /* 0x0007404201007387 */ /* 0x0001e40000100800 */
[----:B0-----:R-:W-:Y:S01]  /*12a50*/  @P1 IMAD.MOV.U32 R66, RZ, RZ, R64 ;  /* 0x000000ffff421224 */ /* 0x001fe200078e0040 */
[----:B------:R-:W-:-:S05]  /*12a60*/  LOP3.LUT R64, R90, 0xfe, RZ, 0xfc, !PT ;  /* 0x000000fe5a407812 */ /* 0x000fca00078efcff */
[----:B------:R-:W-:Y:S01]  /*12a70*/  @!P3 IMAD.IADD R71, R71, 0x1, -R91 ;  /* 0x000000014747b824 */ /* 0x000fe200078e0a5b */
[----:B------:R0:W2:Y:S04]  /*12a80*/  @P1 LDG.E.U16 R41, desc[UR24][R66.64] ;  /* 0x0000001842291981 */ /* 0x0000a8000c1e1500 */
[----:B------:R-:W-:Y:S02]  /*12a90*/  ISETP.GT.U32.AND P3, PT, R91, R71, PT ;  /* 0x000000475b00720c */ /* 0x000fe40003f64070 */
[----:B0-----:R-:W-:-:S05]  /*12aa0*/  IABS R66, R64 ;  /* 0x0000004000427213 */ /* 0x001fca0000000000 */
[----:B------:R-:W-:Y:S01]  /*12ab0*/  IMAD.MOV.U32 R67, RZ, RZ, R66 ;  /* 0x000000ffff437224 */ /* 0x000fe200078e0042 */
[----:B------:R-:W-:-:S03]  /*12ac0*/  ISETP.GE.AND P4, PT, R68, RZ, PT ;  /* 0x000000ff4400720c */ /* 0x000fc60003f86270 */
[----:B------:R-:W-:Y:S01]  /*12ad0*/  IMAD.HI.U32 R66, R3, R67, RZ ;  /* 0x0000004303427227 */ /* 0x000fe200078e00ff */
[----:B------:R-:W-:-:S03]  /*12ae0*/  LOP3.LUT R69, R90, 0xee, RZ, 0xfc, !PT ;  /* 0x000000ee5a457812 */ /* 0x000fc600078efcff */
[----:B------:R-:W-:Y:S02]  /*12af0*/  IMAD.MOV R66, RZ, RZ, -R66 ;  /* 0x000000ffff427224 */ /* 0x000fe400078e0a42 */
[----:B------:R-:W-:Y:S02]  /*12b00*/  @!P3 IMAD.IADD R71, R71, 0x1, -R91 ;  /* 0x000000014747b824 */ /* 0x000fe400078e0a5b */
[----:B------:R-:W-:Y:S01]  /*12b10*/  IMAD R67, R91, R66, R67 ;  /* 0x000000425b437224 */ /* 0x000fe200078e0243 */
[----:B------:R-:W-:Y:S02]  /*12b20*/  LOP3.LUT R66, R90, 0xf6, RZ, 0xfc, !PT ;  /* 0x000000f65a427812 */ /* 0x000fe400078efcff */
[----:B------:R-:W-:Y:S01]  /*12b30*/  IABS R70, R69 ;  /* 0x0000004500467213 */ /* 0x000fe20000000000 */
[----:B------:R-:W-:Y:S01]  /*12b40*/  IMAD.MOV.U32 R90, RZ, RZ, R71 ;  /* 0x000000ffff5a7224 */ /* 0x000fe200078e0047 */
[----:B------:R-:W-:-:S03]  /*12b50*/  IABS R68, R66 ;  /* 0x0000004200447213 */ /* 0x000fc60000000000 */
[----:B------:R-:W-:Y:S02]  /*12b60*/  IMAD.MOV.U32 R73, RZ, RZ, R70 ;  /* 0x000000ffff497224 */ /* 0x000fe400078e0046 */
[----:B------:R-:W-:Y:S02]  /*12b70*/  @!P4 IMAD.MOV R90, RZ, RZ, -R90 ;  /* 0x000000ffff5ac224 */ /* 0x000fe400078e0a5a */
[----:B------:R-:W-:Y:S02]  /*12b80*/  IMAD.MOV.U32 R70, RZ, RZ, R68 ;  /* 0x000000ffff467224 */ /* 0x000fe400078e0044 */
[----:B------:R-:W-:Y:S01]  /*12b90*/  IMAD.HI.U32 R68, R3, R73, RZ ;  /* 0x0000004903447227 */ /* 0x000fe200078e00ff */
[----:B------:R-:W-:-:S03]  /*12ba0*/  SEL R90, R65, R90, !P2 ;  /* 0x0000005a415a7207 */ /* 0x000fc60005000000 */
[----:B------:R-:W-:Y:S02]  /*12bb0*/  IMAD.MOV R68, RZ, RZ, -R68 ;  /* 0x000000ffff447224 */ /* 0x000fe400078e0a44 */
[----:B------:R-:W-:Y:S02]  /*12bc0*/  IMAD R71, R90, UR7, RZ ;  /* 0x000000075a477c24 */ /* 0x000fe4000f8e02ff */
[----:B------:R-:W-:Y:S02]  /*12bd0*/  IMAD R90, R91, R68, R73 ;  /* 0x000000445b5a7224 */ /* 0x000fe400078e0249 */
[----:B------:R-:W-:Y:S01]  /*12be0*/  IMAD.HI.U32 R3, R3, R70, RZ ;  /* 0x0000004603037227 */ /* 0x000fe200078e00ff */
[C---:B------:R-:W-:Y:S01]  /*12bf0*/  ISETP.GT.U32.AND P5, PT, R91.reuse, R67, PT ;  /* 0x000000435b00720c */ /* 0x040fe20003fa4070 */
[----:B------:R-:W5:Y:S01]  /*12c00*/  LDL.LU R73, [R1+0xb3c] ;  /* 0x000b3c0001497983 */ /* 0x000f620000300800 */
[C---:B------:R-:W-:Y:S01]  /*12c10*/  ISETP.GT.U32.AND P4, PT, R91.reuse, R90, PT ;  /* 0x0000005a5b00720c */ /* 0x040fe20003f84070 */
[----:B------:R-:W-:Y:S01]  /*12c20*/  IMAD.MOV R3, RZ, RZ, -R3 ;  /* 0x000000ffff037224 */ /* 0x000fe200078e0a03 */
[----:B------:R-:W-:Y:S01]  /*12c30*/  PRMT R11, RZ, 0x7610, R11 ;  /* 0x00007610ff0b7816 */ /* 0x000fe2000000000b */
[----:B------:R-:W5:Y:S02]  /*12c40*/  LDL.LU R68, [R1+0xb38] ;  /* 0x000b380001447983 */ /* 0x000f640000300800 */
[----:B------:R-:W-:Y:S01]  /*12c50*/  IMAD R3, R91, R3, R70 ;  /* 0x000000035b037224 */ /* 0x000fe200078e0246 */
[----:B------:R-:W-:-:S04]  /*12c60*/  LEA R70, P3, R71, R92, 0x1 ;  /* 0x0000005c47467211 */ /* 0x000fc800078608ff */
[----:B------:R-:W-:Y:S02]  /*12c70*/  LEA.HI.X.SX32 R71, R71, R93, 0x1, P3 ;  /* 0x0000005d47477211 */ /* 0x000fe400018f0eff */
[----:B------:R-:W-:Y:S01]  /*12c80*/  ISETP.GT.U32.AND P3, PT, R91, R3, PT ;  /* 0x000000035b00720c */ /* 0x000fe20003f64070 */
[--C-:B------:R-:W-:Y:S02]  /*12c90*/  @!P4 IMAD.IADD R90, R90, 0x1, -R91.reuse ;  /* 0x000000015a5ac824 */ /* 0x100fe400078e0a5b */
[----:B------:R-:W-:Y:S01]  /*12ca0*/  @!P5 IMAD.IADD R67, R67, 0x1, -R91 ;  /* 0x000000014343d824 */ /* 0x000fe200078e0a5b */
[----:B------:R-:W4:Y:S02]  /*12cb0*/  @P1 LDG.E.U16 R11, desc[UR24][R70.64] ;  /* 0x00000018460b1981 */ /* 0x000f24000c1e1500 */
[C---:B------:R-:W-:Y:S02]  /*12cc0*/  ISETP.GT.U32.AND P5, PT, R91.reuse, R90, PT ;  /* 0x0000005a5b00720c */ /* 0x040fe40003fa4070 */
[----:B------:R-:W-:-:S02]  /*12cd0*/  ISETP.GT.U32.AND P6, PT, R91, R67, PT ;  /* 0x000000435b00720c */ /* 0x000fc40003fc4070 */
[----:B------:R-:W-:-:S03]  /*12ce0*/  ISETP.GE.AND P4, PT, R69, RZ, PT ;  /* 0x000000ff4500720c */ /* 0x000fc60003f86270 */
[----:B------:R-:W-:-:S05]  /*12cf0*/  @!P3 IMAD.IADD R3, R3, 0x1, -R91 ;  /* 0x000000010303b824 */ /* 0x000fca00078e0a5b */
[----:B------:R-:W-:Y:S01]  /*12d00*/  ISETP.GT.U32.AND P3, PT, R91, R3, PT ;  /* 0x000000035b00720c */ /* 0x000fe20003f64070 */
[--C-:B------:R-:W-:Y:S01]  /*12d10*/  @!P5 IMAD.IADD R90, R90, 0x1, -R91.reuse ;  /* 0x000000015a5ad824 */ /* 0x100fe200078e0a5b */
[----:B------:R-:W-:Y:S01]  /*12d20*/  ISETP.GE.AND P5, PT, R66, RZ, PT ;  /* 0x000000ff4200720c */ /* 0x000fe20003fa6270 */
[----:B------:R-:W-:Y:S01]  /*12d30*/  @!P6 IMAD.IADD R67, R67, 0x1, -R91 ;  /* 0x000000014343e824 */ /* 0x000fe200078e0a5b */
[----:B------:R-:W-:Y:S01]  /*12d40*/  ISETP.GE.AND P6, PT, R64, RZ, PT ;  /* 0x000000ff4000720c */ /* 0x000fe20003fc6270 */
[----:B------:R-:W-:-:S04]  /*12d50*/  IMAD.MOV.U32 R66, RZ, RZ, R90 ;  /* 0x000000ffff427224 */ /* 0x000fc800078e005a */
[----:B------:R-:W-:Y:S02]  /*12d60*/  @!P4 IMAD.MOV R66, RZ, RZ, -R66 ;  /* 0x000000ffff42c224 */ /* 0x000fe400078e0a42 */
[----:B------:R-:W-:Y:S02]  /*12d70*/  IMAD.MOV.U32 R90, RZ, RZ, R67 ;  /* 0x000000ffff5a7224 */ /* 0x000fe400078e0043 */
[----:B------:R-:W-:Y:S01]  /*12d80*/  @!P3 IMAD.IADD R3, R3, 0x1, -R91 ;  /* 0x000000010303b824 */ /* 0x000fe200078e0a5b */
[----:B------:R-:W-:-:S03]  /*12d90*/  SEL R91, R65, R66, !P2 ;  /* 0x00000042415b7207 */ /* 0x000fc60005000000 */
[----:B------:R-:W-:Y:S02]  /*12da0*/  @!P6 IMAD.MOV R90, RZ, RZ, -R90 ;  /* 0x000000ffff5ae224 */ /* 0x000fe400078e0a5a */
[----:B------:R-:W-:Y:S02]  /*12db0*/  @!P5 IMAD.MOV R3, RZ, RZ, -R3 ;  /* 0x000000ffff03d224 */ /* 0x000fe400078e0a03 */
[----:B------:R-:W-:Y:S01]  /*12dc0*/  IMAD R91, R91, UR7, RZ ;  /* 0x000000075b5b7c24 */ /* 0x000fe2000f8e02ff */
[C---:B------:R-:W-:Y:S02]  /*12dd0*/  SEL R90, R65.reuse, R90, !P2 ;  /* 0x0000005a415a7207 */ /* 0x040fe40005000000 */
[----:B------:R-:W-:Y:S02]  /*12de0*/  SEL R3, R65, R3, !P2 ;  /* 0x0000000341037207 */ /* 0x000fe40005000000 */
[C---:B------:R-:W-:Y:S01]  /*12df0*/  LEA R65, P2, R91.reuse, R92, 0x1 ;  /* 0x0000005c5b417211 */ /* 0x040fe200078408ff */
[----:B------:R-:W-:Y:S03]  /*12e00*/  STL [R1+0x574], R70 ;  /* 0x0005744601007387 */ /* 0x000fe60000100800 */
[----:B------:R-:W-:Y:S01]  /*12e10*/  LEA.HI.X.SX32 R66, R91, R93, 0x1, P2 ;  /* 0x0000005d5b427211 */ /* 0x000fe200010f0eff */
[----:B------:R0:W-:Y:S01]  /*12e20*/  STL [R1+0x570], R71 ;  /* 0x0005704701007387 */ /* 0x0001e20000100800 */
[----:B------:R-:W-:Y:S01]  /*12e30*/  PRMT R91, RZ, 0x7610, R91 ;  /* 0x00007610ff5b7816 */ /* 0x000fe2000000005b */
[----:B------:R-:W-:-:S02]  /*12e40*/  IMAD R3, R3, UR7, RZ ;  /* 0x0000000703037c24 */ /* 0x000fc4000f8e02ff */
[----:B------:R-:W-:Y:S01]  /*12e50*/  @P1 IMAD.MOV.U32 R67, RZ, RZ, R66 ;  /* 0x000000ffff431224 */ /* 0x000fe200078e0042 */
[----:B0-----:R-:W5:Y:S04]  /*12e60*/  LDL.LU.64 R70, [R1+0xb30] ;  /* 0x000b300001467983 */ /* 0x001f680000300a00 */
[----:B------:R-:W5:Y:S04]  /*12e70*/  LDL.LU R69, [R1+0xb2c] ;  /* 0x000b2c0001457983 */ /* 0x000f680000300800 */
[----:B------:R-:W5:Y:S04]  /*12e80*/  LDL.LU R64, [R1+0xb28] ;  /* 0x000b280001407983 */ /* 0x000f680000300800 */
[----:B------:R-:W-:Y:S04]  /*12e90*/  STL [R1+0x564], R65 ;  /* 0x0005644101007387 */ /* 0x000fe80000100800 */
[----:B------:R0:W-:Y:S02]  /*12ea0*/  STL [R1+0x560], R66 ;  /* 0x0005604201007387 */ /* 0x0001e40000100800 */
[----:B0-----:R-:W-:-:S02]  /*12eb0*/  @P1 IMAD.MOV.U32 R66, RZ, RZ, R65 ;  /* 0x000000ffff421224 */ /* 0x001fc400078e0041 */
[----:B------:R-:W-:-:S03]  /*12ec0*/  IMAD R65, R90, UR7, RZ ;  /* 0x000000075a417c24 */ /* 0x000fc6000f8e02ff */
[----:B------:R0:W4:Y:S01]  /*12ed0*/  @P1 LDG.E.U16 R91, desc[UR24][R66.64] ;  /* 0x00000018425b1981 */ /* 0x000122000c1e1500 */
[----:B------:R-:W-:Y:S02]  /*12ee0*/  PRMT R90, RZ, 0x7610, R90 ;  /* 0x00007610ff5a7816 */ /* 0x000fe4000000005a */
[----:B0-----:R-:W-:-:S04]  /*12ef0*/  LEA R66, P2, R3, R92, 0x1 ;  /* 0x0000005c03427211 */ /* 0x001fc800078408ff */
[-C--:B------:R-:W-:Y:S02]  /*12f00*/  LEA.HI.X.SX32 R67, R3, R93.reuse, 0x1, P2 ;  /* 0x0000005d03437211 */ /* 0x080fe400010f0eff */
[C---:B------:R-:W-:Y:S02]  /*12f10*/  LEA R92, P2, R65.reuse, R92, 0x1 ;  /* 0x0000005c415c7211 */ /* 0x040fe400078408ff */
[----:B------:R-:W-:Y:S01]  /*12f20*/  PRMT R3, RZ, 0x7610, R3 ;  /* 0x00007610ff037816 */ /* 0x000fe20000000003 */
[----:B------:R-:W4:Y:S01]  /*12f30*/  @P1 LDG.E.U16 R90, desc[UR24][R66.64] ;  /* 0x00000018425a1981 */ /* 0x000f22000c1e1500 */
[----:B------:R-:W-:-:S05]  /*12f40*/  LEA.HI.X.SX32 R93, R65, R93, 0x1, P2 ;  /* 0x0000005d415d7211 */ /* 0x000fca00010f0eff */
[----:B------:R0:W4:Y:S04]  /*12f50*/  @P1 LDG.E.U16 R3, desc[UR24][R92.64] ;  /* 0x000000185c031981 */ /* 0x000128000c1e1500 */
[----:B------:R-:W-:Y:S04]  /*12f60*/  STL [R1+0x56c], R66 ;  /* 0x00056c4201007387 */ /* 0x000fe80000100800 */
[----:B------:R1:W-:Y:S04]  /*12f70*/  STL [R1+0x568], R67 ;  /* 0x0005684301007387 */ /* 0x0003e80000100800 */
[----:B-1----:R1:W5:Y:S04]  /*12f80*/  LDL.LU.64 R66, [R1+0xb20] ;  /* 0x000b200001427983 */ /* 0x0023680000300a00 */
[----:B------:R1:W5:Y:S04]  /*12f90*/  LDL.LU R65, [R1+0xb1c] ;  /* 0x000b1c0001417983 */ /* 0x0003680000300800 */
[----:B------:R-:W-:Y:S04]  /*12fa0*/  STL [R1+0x55c], R92 ;  /* 0x00055c5c01007387 */ /* 0x000fe80000100800 */
[----:B------:R0:W-:Y:S02]  /*12fb0*/  STL [R1+0x558], R93 ;  /* 0x0005585d01007387 */ /* 0x0001e40000100800 */
[----:B0-----:R-:W-:-:S05]  /*12fc0*/  LOP3.LUT R93, R0, 0x40, RZ, 0x3c, !PT ;  /* 0x00000040005d7812 */ /* 0x001fca00078e3cff */
[----:B------:R0:W-:Y:S04]  /*12fd0*/  STS.U16 [R93+UR9+0x9e00], R62 ;  /* 0x009e003e5d007988 */ /* 0x0001e80008000409 */
        /* <DEDUP_REMOVED lines=12> */
[----:B------:R-:W-:Y:S04]  /*130a0*/  STS.U16 [R93+UR9+0xd200], R51 ;  /* 0x00d200335d007988 */ /* 0x000fe80008000409 */
[----:B------:R-:W-:Y:S04]  /*130b0*/  STS.U16 [R93+UR9+0xd600], R48 ;  /* 0x00d600305d007988 */ /* 0x000fe80008000409 */
[----:B------:R-:W-:Y:S04]  /*130c0*/  STS.U16 [R93+UR9+0xda00], R49 ;  /* 0x00da00315d007988 */ /* 0x000fe80008000409 */
[----:B------:R-:W-:Y:S04]  /*130d0*/  STS.U16 [R93+UR9+0xde00], R46 ;  /* 0x00de002e5d007988 */ /* 0x000fe80008000409 */
[----:B---3--:R-:W-:Y:S04]  /*130e0*/  STS.U16 [R93+UR9+0xe200], R47 ;  /* 0x00e2002f5d007988 */ /* 0x008fe80008000409 */
[----:B------:R-:W-:Y:S01]  /*130f0*/  STS.U16 [R93+UR9+0xe600], R44 ;  /* 0x00e6002c5d007988 */ /* 0x000fe20008000409 */
[----:B------:R-:W3:Y:S03]  /*13100*/  S2R R92, SR_TID.X ;  /* 0x00000000005c7919 */ /* 0x000ee60000002100 */
[----:B------:R-:W-:Y:S04]  /*13110*/  STS.U16 [R93+UR9+0xea00], R45 ;  /* 0x00ea002d5d007988 */ /* 0x000fe80008000409 */
[----:B------:R-:W-:Y:S04]  /*13120*/  STS.U16 [R93+UR9+0xee00], R42 ;  /* 0x00ee002a5d007988 */ /* 0x000fe80008000409 */
[----:B------:R-:W-:Y:S04]  /*13130*/  STS.U16 [R93+UR9+0xf200], R43 ;  /* 0x00f2002b5d007988 */ /* 0x000fe80008000409 */
[----:B--2---:R-:W-:Y:S04]  /*13140*/  STS.U16 [R93+UR9+0xf600], R40 ;  /* 0x00f600285d007988 */ /* 0x004fe80008000409 */
[----:B------:R-:W-:Y:S04]  /*13150*/  STS.U16 [R93+UR9+0xfa00], R41 ;  /* 0x00fa00295d007988 */ /* 0x000fe80008000409 */
[----:B0-----:R1:W5:Y:S04]  /*13160*/  LDL.LU R62, [R1+0xb18] ;  /* 0x000b1800013e7983 */ /* 0x0013680000300800 */
[----:B------:R1:W5:Y:S04]  /*13170*/  LDL.LU R63, [R1+0xb14] ;  /* 0x000b1400013f7983 */ /* 0x0003680000300800 */
        /* <DEDUP_REMOVED lines=9> */
[----:B----4-:R0:W-:Y:S04]  /*13210*/  STS.U16 [R93+UR9+0xfe00], R11 ;  /* 0x00fe000b5d007988 */ /* 0x0101e80008000409 */
[----:B------:R1:W5:Y:S04]  /*13220*/  LDL.LU R53, [R1+0xaec] ;  /* 0x000aec0001357983 */ /* 0x0003680000300800 */
[----:B------:R1:W5:Y:S01]  /*13230*/  LDL.LU R50, [R1+0xae8] ;  /* 0x000ae80001327983 */ /* 0x0003620000300800 */
[----:B0-----:R-:W-:-:S03]  /*13240*/  LOP3.LUT R11, R0, 0x60, RZ, 0x3c, !PT ;  /* 0x00000060000b7812 */ /* 0x001fc600078e3cff */
[----:B------:R1:W5:Y:S04]  /*13250*/  LDL.LU R51, [R1+0xae4] ;  /* 0x000ae40001337983 */ /* 0x0003680000300800 */
        /* <DEDUP_REMOVED lines=9> */
[----:B------:R1:W5:Y:S04]  /*132f0*/  LDL.LU R48, [R1+0xae0] ;  /* 0x000ae00001307983 */ /* 0x0003680000300800 */
        /* <DEDUP_REMOVED lines=8> */
[----:B------:R-:W-:Y:S04]  /*13380*/  STS.U16 [R11+UR9+0xb700], R27 ;  /* 0x00b7001b0b007988 */ /* 0x000fe80008000409 */
[----:B------:R1:W5:Y:S04]  /*13390*/  LDL.LU R45, [R1+0xacc] ;  /* 0x000acc00012d7983 */ /* 0x0003680000300800 */
[----:B------:R-:W-:Y:S04]  /*133a0*/  STS.U16 [R11+UR9+0xbb00], R24 ;  /* 0x00bb00180b007988 */ /* 0x000fe80008000409 */
[----:B------:R1:W5:Y:S04]  /*133b0*/  LDL.LU R42, [R1+0xac8] ;  /* 0x000ac800012a7983 */ /* 0x0003680000300800 */
[----:B------:R-:W-:Y:S04]  /*133c0*/  STS.U16 [R11+UR9+0xbf00], R25 ;  /* 0x00bf00190b007988 */ /* 0x000fe80008000409 */
[----:B------:R1:W5:Y:S04]  /*133d0*/  LDL.LU R43, [R1+0xac4] ;  /* 0x000ac400012b7983 */ /* 0x0003680000300800 */
[----:B------:R-:W-:Y:S04]  /*133e0*/  STS.U16 [R11+UR9+0xc300], R22 ;  /* 0x00c300160b007988 */ /* 0x000fe80008000409 */
[----:B------:R1:W5:Y:S04]  /*133f0*/  LDL.LU R40, [R1+0xac0] ;  /* 0x000ac00001287983 */ /* 0x0003680000300800 */
[----:B------:R-:W-:Y:S01]  /*13400*/  STS.U16 [R11+UR9+0xc700], R23 ;  /* 0x00c700170b007988 */ /* 0x000fe20008000409 */
[----:B---3--:R-:W-:-:S03]  /*13410*/  SHF.R.U32.HI R92, RZ, 0x5, R92 ;  /* 0x00000005ff5c7819 */ /* 0x008fc6000001165c */
[----:B------:R1:W5:Y:S04]  /*13420*/  LDL.LU R41, [R1+0xabc] ;  /* 0x000abc0001297983 */ /* 0x0003680000300800 */
[----:B------:R-:W-:Y:S04]  /*13430*/  STS.U16 [R11+UR9+0xcb00], R20 ;  /* 0x00cb00140b007988 */ /* 0x000fe80008000409 */
[----:B0-----:R1:W5:Y:S04]  /*13440*/  LDL.LU R38, [R1+0xab8] ;  /* 0x000ab80001267983 */ /* 0x0013680000300800 */
[----:B------:R-:W-:Y:S04]  /*13450*/  STS.U16 [R11+UR9+0xcf00], R21 ;  /* 0x00cf00150b007988 */ /* 0x000fe80008000409 */
[----:B--2---:R1:W5:Y:S04]  /*13460*/  LDL.LU R39, [R1+0xab4] ;  /* 0x000ab40001277983 */ /* 0x0043680000300800 */
[----:B------:R-:W-:Y:S04]  /*13470*/  STS.U16 [R11+UR9+0xd300], R18 ;  /* 0x00d300120b007988 */ /* 0x000fe80008000409 */
[----:B----4-:R1:W5:Y:S04]  /*13480*/  LDL.LU R36, [R1+0xab0] ;  /* 0x000ab00001247983 */ /* 0x0103680000300800 */
[----:B------:R-:W-:Y:S01]  /*13490*/  STS.U16 [R11+UR9+0xd700], R19 ;  /* 0x00d700130b007988 */ /* 0x000fe20008000409 */
[----:B------:R-:W-:-:S03]  /*134a0*/  ISETP.NE.U32.AND P1, PT, R92, RZ, PT ;  /* 0x000000ff5c00720c */ /* 0x000fc60003f25070 */
[----:B------:R1:W5:Y:S04]  /*134b0*/  LDL.LU R37, [R1+0xaac] ;  /* 0x000aac0001257983 */ /* 0x0003680000300800 */
[----:B------:R-:W-:Y:S01]  /*134c0*/  STS.U16 [R11+UR9+0xdb00], R16 ;  /* 0x00db00100b007988 */ /* 0x000fe20008000409 */
[----:B------:R-:W-:-:S03]  /*134d0*/  SHF.R.S32.HI R92, RZ, 0x1f, R8 ;  /* 0x0000001fff5c7819 */ /* 0x000fc60000011408 */
        /* <DEDUP_REMOVED lines=13> */
[----:B------:R0:W-:Y:S04]  /*135b0*/  STS.U16 [R11+UR9+0xf700], R91 ;  /* 0x00f7005b0b007988 */ /* 0x0001e80008000409 */
[----:B------:R1:W5:Y:S04]  /*135c0*/  LDL.LU R29, [R1+0xa8c] ;  /* 0x000a8c00011d7983 */ /* 0x0003680000300800 */
[----:B------:R1:W5:Y:S01]  /*135d0*/  LDL.LU R26, [R1+0xa88] ;  /* 0x000a8800011a7983 */ /* 0x0003620000300800 */
[----:B0-----:R-:W-:-:S02]  /*135e0*/  LEA.HI R91, R92, R8, RZ, 0x6 ;  /* 0x000000085c5b7211 */ /* 0x001fc400078f30ff */
[----:B------:R-:W-:Y:S01]  /*135f0*/  LOP3.LUT R92, R0, 0x60, RZ, 0x3c, !PT ;  /* 0x00000060005c7812 */ /* 0x000fe200078e3cff */
[----:B------:R1:W5:Y:S04]  /*13600*/  LDL.LU R27, [R1+0xa84] ;  /* 0x000a8400011b7983 */ /* 0x0003680000300800 */
[----:B------:R1:W5:Y:S04]  /*13610*/  LDL.LU R24, [R1+0xa80] ;  /* 0x000a800001187983 */ /* 0x0003680000300800 */
[----:B------:R1:W5:Y:S04]  /*13620*/  LDL.LU R25, [R1+0xa7c] ;  /* 0x000a7c0001197983 */ /* 0x0003680000300800 */
[----:B------:R1:W5:Y:S04]  /*13630*/  LDL.LU R22, [R1+0xa78] ;  /* 0x000a780001167983 */ /* 0x0003680000300800 */
[----:B------:R1:W5:Y:S04]  /*13640*/  LDL.LU R23, [R1+0xa74] ;  /* 0x000a740001177983 */ /* 0x0003680000300800 */
[----:B------:R0:W-:Y:S04]  /*13650*/  STS.U16 [R92+UR9+0xfb00], R90 ;  /* 0x00fb005a5c007988 */ /* 0x0001e80008000409 */
[----:B------:R1:W5:Y:S04]  /*13660*/  LDL.LU R20, [R1+0xa70] ;  /* 0x000a700001147983 */ /* 0x0003680000300800 */
[----:B------:R1:W5:Y:S01]  /*13670*/  LDL.LU R21, [R1+0xa6c] ;  /* 0x000a6c0001157983 */ /* 0x0003620000300800 */
[----:B0-----:R-:W-:-:S03]  /*13680*/  SHF.R.S32.HI R90, RZ, 0x6, R91 ;  /* 0x00000006ff5a7819 */ /* 0x001fc6000001145b */
[----:B------:R1:W5:Y:S04]  /*13690*/  LDL.LU R18, [R1+0xa68] ;  /* 0x000a680001127983 */ /* 0x0003680000300800 */
[----:B------:R1:W5:Y:S04]  /*136a0*/  LDL.LU R19, [R1+0xa64] ;  /* 0x000a640001137983 */ /* 0x0003680000300800 */
[----:B------:R0:W-:Y:S04]  /*136b0*/  STS.U16 [R92+UR9+0xff00], R3 ;  /* 0x00ff00035c007988 */ /* 0x0001e80008000409 */
[----:B------:R1:W5:Y:S04]  /*136c0*/  LDL.LU R16, [R1+0xa60] ;  /* 0x000a600001107983 */ /* 0x0003680000300800 */
[----:B------:R-:W2:Y:S01]  /*136d0*/  LDL.LU R93, [R1+0x2ac] ;  /* 0x0002ac00015d7983 */ /* 0x000ea20000300800 */
[----:B0-----:R-:W-:-:S03]  /*136e0*/  VIMNMX R3, PT, PT, R90, 0x1, !PT ;  /* 0x000000015a037848 */ /* 0x001fc60007fe0100 */
[----:B------:R1:W5:Y:S04]  /*136f0*/  LDL.LU R17, [R1+0xa5c] ;  /* 0x000a5c0001117983 */ /* 0x0003680000300800 */
[----:B------:R1:W5:Y:S01]  /*13700*/  LDL.LU R14, [R1+0xa58] ;  /* 0x000a5800010e7983 */ /* 0x0003620000300800 */
[----:B------:R-:W-:-:S03]  /*13710*/  VIADD R3, R3, 0xffffffff ;  /* 0xffffffff03037836 */ /* 0x000fc60000000000 */
[----:B------:R1:W5:Y:S01]  /*13720*/  LDL.LU R15, [R1+0xa54] ;  /* 0x000a5400010f7983 */ /* 0x0003620000300800 */
[----:B------:R-:W-:-:S03]  /*13730*/  ISETP.LT.OR P2, PT, R8, 0x40, P1 ;  /* 0x000000400800780c */ /* 0x000fc60000f41670 */
[----:B------:R1:W5:Y:S04]  /*13740*/  LDL.LU R12, [R1+0xa50] ;  /* 0x000a5000010c7983 */ /* 0x0003680000300800 */
[----:B------:R1:W5:Y:S01]  /*13750*/  LDL.LU R13, [R1+0xa4c] ;  /* 0x000a4c00010d7983 */ /* 0x0003620000300800 */
[----:B------:R-:W-:-:S03]  /*13760*/  IMAD.SHL.U32 R92, R9, 0x40, RZ ;  /* 0x00000040095c7824 */ /* 0x000fc600078e00ff */
[----:B------:R1:W5:Y:S04]  /*13770*/  LDL.LU R10, [R1+0xa48] ;  /* 0x000a4800010a7983 */ /* 0x0003680000300800 */
[----:B------:R1:W5:Y:S04]  /*13780*/  LDL.LU R11, [R1+0xa44] ;  /* 0x000a4400010b7983 */ /* 0x0003680000300800 */
[----:B------:R1:W5:Y:S04]  /*13790*/  LDL.LU R8, [R1+0xa40] ;  /* 0x000a400001087983 */ /* 0x0003680000300800 */
[----:B------:R1:W-:Y:S04]  /*137a0*/  STL [R1+0xa18], R3 ;  /* 0x000a180301007387 */ /* 0x0003e80000100800 */
[----:B------:R1:W5:Y:S01]  /*137b0*/  LDL.LU R9, [R1+0xa3c] ;  /* 0x000a3c0001097983 */ /* 0x0003620000300800 */
[----:B------:R0:W-:Y:S06]  /*137c0*/  MEMBAR.ALL.CTA ;  /* 0x0000000000007992 */ /* 0x0001ec0000008000 */
[----:B0-----:R-:W0:Y:S01]  /*137d0*/  FENCE.VIEW.ASYNC.S ;  /* 0x00000000000073c6 */ /* 0x001e220000000000 */
[----:B------:R-:W-:-:S02]  /*137e0*/  UIADD3 UR6, UPT, UPT, UR9, 0x10000, URZ ;  /* 0x0001000009067890 */ /* 0x000fc4000fffe0ff */
[----:B------:R-:W-:Y:S02]  /*137f0*/  UIADD3 UR7, UPT, UPT, UR9, 0x18000, URZ ;  /* 0x0001800009077890 */ /* 0x000fe4000fffe0ff */
[----:B------:R-:W-:Y:S02]  /*13800*/  USHF.R.U32.HI UR6, URZ, 0x4, UR6 ;  /* 0x00000004ff067899 */ /* 0x000fe40008011606 */
[----:B------:R-:W-:Y:S02]  /*13810*/  USHF.R.U32.HI UR7, URZ, 0x4, UR7 ;  /* 0x00000004ff077899 */ /* 0x000fe40008011607 */
[----:B------:R-:W-:Y:S02]  /*13820*/  USGXT.U32 UR13, UR6, 0xe ;  /* 0x0000000e060d789a */ /* 0x000fe40008000000 */
[----:B------:R-:W-:Y:S02]  /*13830*/  USGXT.U32 UR12, UR7, 0xe ;  /* 0x0000000e070c789a */ /* 0x000fe40008000000 */
[----:B------:R-:W-:-:S02]  /*13840*/  UIADD3 UR17, UP1, UPT, UR13, 0x2000080, URZ ;  /* 0x020000800d117890 */ /* 0x000fc4000ff3e0ff */
[----:B------:R-:W-:Y:S01]  /*13850*/  UIADD3 UR19, UP2, UPT, UR12, 0x2, URZ ;  /* 0x000000020c137890 */ /* 0x000fe2000ff5e0ff */
[----:B------:R-:W-:Y:S01]  /*13860*/  UMOV UR4, URZ ;  /* 0x000000ff00047c82 */ /* 0x000fe20008000000 */
[----:B------:R-:W-:Y:S01]  /*13870*/  UMOV UR5, URZ ;  /* 0x000000ff00057c82 */ /* 0x000fe20008000000 */
[----:B------:R-:W-:Y:S02]  /*13880*/  UIADD3.X UR18, UPT, UPT, UR4, 0x40004040, URZ, UP1, !UPT ;  /* 0x4000404004127890 */ /* 0x000fe40008ffe4ff */
[----:B------:R-:W-:Y:S01]  /*13890*/  UIADD3.X UR20, UPT, UPT, UR5, 0x40004040, URZ, UP2, !UPT ;  /* 0x4000404005147890 */ /* 0x000fe200097fe4ff */
[----:B0-----:R-:W-:Y:S01]  /*138a0*/  BAR.SYNC.DEFER_BLOCKING 0x0 ;  /* 0x0000000000007b1d */ /* 0x001fe20000010000 */
[----:B------:R-:W-:Y:S01]  /*138b0*/  ISETP.NE.U32.AND P3, PT, R3, RZ, PT ;  /* 0x000000ff0300720c */ /* 0x000fe20003f65070 */
[----:B--2---:R-:W-:-:S04]  /*138c0*/  IMAD.SHL.U32 R90, R93, 0x40, RZ ;  /* 0x000000405d5a7824 */ /* 0x004fc800078e00ff */
[----:B-1----:R-:W-:Y:S08]  /*138d0*/  @P2 BRA `(.L_x_6) ;  /* 0x0000000000dc2947 */ /* 0x002ff00003800000 */
[----:B------:R-:W-:Y:S02]  /*138e0*/  USHF.R.U32.HI UR7, URZ, 0x4, UR9 ;  /* 0x00000004ff077899 */ /* 0x000fe40008011609 */
[----:B------:R-:W-:Y:S02]  /*138f0*/  UIADD3 UR5, UPT, UPT, UR9, 0x8000, URZ ;  /* 0x0000800009057890 */ /* 0x000fe4000fffe0ff */
[----:B------:R-:W-:Y:S02]  /*13900*/  USGXT.U32 UR7, UR7, 0xe ;  /* 0x0000000e0707789a */ /* 0x000fe40008000000 */
[----:B------:R-:W-:Y:S02]  /*13910*/  USHF.R.U32.HI UR5, URZ, 0x4, UR5 ;  /* 0x00000004ff057899 */ /* 0x000fe40008011605 */
[----:B------:R-:W-:Y:S02]  /*13920*/  UIADD3 UR40, UP1, UPT, UR7, 0x2000080, URZ ;  /* 0x0200008007287890 */ /* 0x000fe4000ff3e0ff */
[----:B------:R-:W-:Y:S01]  /*13930*/  USGXT.U32 UR14, UR5, 0xe ;  /* 0x0000000e050e789a */ /* 0x000fe20008000000 */
[----:B------:R-:W-:Y:S01]  /*13940*/  UMOV UR4, URZ ;  /* 0x000000ff00047c82 */ /* 0x000fe20008000000 */
[----:B------:R-:W-:Y:S01]  /*13950*/  UMOV UR6, URZ ;  /* 0x000000ff00067c82 */ /* 0x000fe20008000000 */
[----:B------:R-:W-:-:S02]  /*13960*/  UIADD3.X UR41, UPT, UPT, UR4, 0x40004040, URZ, UP1, !UPT ;  /* 0x4000404004297890 */ /* 0x000fc40008ffe4ff */
[----:B------:R-:W-:Y:S01]  /*13970*/  UIADD3 UR42, UP1, UPT, UR14, 0x2, URZ ;  /* 0x000000020e2a7890 */ /* 0x000fe2000ff3e0ff */
[----:B------:R-:W-:Y:S01]  /*13980*/  UMOV UR4, UR11 ;  /* 0x0000000b00047c82 */ /* 0x000fe20008000000 */
[----:B------:R-:W-:Y:S02]  /*13990*/  UMOV UR5, URZ ;  /* 0x000000ff00057c82 */ /* 0x000fe40008000000 */
[----:B------:R-:W-:Y:S01]  /*139a0*/  UIADD3.X UR43, UPT, UPT, UR6, 0x40004040, URZ, UP1, !UPT ;  /* 0x40004040062b7890 */ /* 0x000fe20008ffe4ff */
[----:B------:R-:W-:Y:S01]  /*139b0*/  UMOV UR16, UR4 ;  /* 0x0000000400107c82 */ /* 0x000fe20008000000 */
[----:B------:R-:W-:Y:S02]  /*139c0*/  ULOP3.LUT UR4, UR7, 0x2000000, URZ, 0xfc, !UPT ;  /* 0x0200000007047892 */ /* 0x000fe4000f8efcff */
[----:B------:R-:W-:Y:S02]  /*139d0*/  UIADD3.64 UR6, UPT, UPT, UR40, 0x80, URZ ;  /* 0x0000008028067897 */ /* 0x000fe4000fffe0ff */
[----:B------:R-:W-:-:S02]  /*139e0*/  UIADD3.64 UR44, UPT, UPT, UR42, 0x2, URZ ;  /* 0x000000022a2c7897 */ /* 0x000fc4000fffe0ff */
[----:B------:R-:W-:Y:S02]  /*139f0*/  UIADD3.64 UR46, UPT, UPT, UR40, 0x100, URZ ;  /* 0x00000100282e7897 */ /* 0x000fe4000fffe0ff */
[----:B------:R-:W-:Y:S02]  /*13a00*/  UIADD3.64 UR48, UPT, UPT, UR42, 0x4, URZ ;  /* 0x000000042a307897 */ /* 0x000fe4000fffe0ff */
[----:B------:R-:W-:Y:S02]  /*13a10*/  UIADD3 UR21, UPT, UPT, UR8, 0x100, URZ ;  /* 0x0000010008157890 */ /* 0x000fe4000fffe0ff */
[----:B------:R-:W-:Y:S02]  /*13a20*/  UIADD3.64 UR50, UPT, UPT, UR40, 0x380, URZ ;  /* 0x0000038028327897 */ /* 0x000fe4000fffe0ff */
[----:B------:R-:W-:Y:S02]  /*13a30*/  UIADD3 UR58, UPT, UPT, UR8, 0x100, URZ ;  /* 0x00000100083a7890 */ /* 0x000fe4000fffe0ff */
[----:B------:R-:W-:-:S02]  /*13a40*/  UIADD3.64 UR52, UPT, UPT, UR40, 0x400, URZ ;  /* 0x0000040028347897 */ /* 0x000fc4000fffe0ff */
[----:B------:R-:W-:Y:S02]  /*13a50*/  UIADD3 UR59, UPT, UPT, UR8, 0x100, URZ ;  /* 0x00000100083b7890 */ /* 0x000fe4000fffe0ff */
[----:B------:R-:W-:Y:S01]  /*13a60*/  UIADD3.64 UR54, UPT, UPT, UR40, 0x480, URZ ;  /* 0x0000048028367897 */ /* 0x000fe2000fffe0ff */
[----:B------:R-:W-:Y:S01]  /*13a70*/  UMOV UR26, 0x0 ;  /* 0x00000000001a7882 */ /* 0x000fe20000000000 */
[----:B------:R-:W-:Y:S01]  /*13a80*/  UMOV UR27, 0x8408490 ;  /* 0x08408490001b7882 */ /* 0x000fe20000000000 */
[----:B------:R-:W-:Y:S01]  /*13a90*/  UIADD3 UR60, UPT, UPT, UR8, 0x100, URZ ;  /* 0x00000100083c7890 */ /* 0x000fe2000fffe0ff */
[----:B------:R-:W-:Y:S01]  /*13aa0*/  UMOV UR15, 0x40004040 ;  /* 0x40004040000f7882 */ /* 0x000fe20000000000 */
[----:B------:R-:W-:Y:S01]  /*13ab0*/  UIADD3.64 UR56, UPT, UPT, UR40, 0x500, URZ ;  /* 0x0000050028387897 */ /* 0x000fe2000fffe0ff */
[----:B------:R-:W-:Y:S01]  /*13ac0*/  UMOV UR5, 0x40004040 ;  /* 0x4000404000057882 */ /* 0x000fe20000000000 */
[----:B------:R-:W-:Y:S01]  /*13ad0*/  UMOV UR22, 0x0 ;  /* 0x0000000000167882 */ /* 0x000fe20000000000 */
[----:B------:R-:W-:Y:S01]  /*13ae0*/  UMOV UR23, 0x8408490 ;  /* 0x0840849000177882 */ /* 0x000fe20000000000 */
[----:B------:R-:W-:Y:S01]  /*13af0*/  UMOV UR30, 0x0 ;  /* 0x00000000001e7882 */ /* 0x000fe20000000000 */
[----:B------:R-:W-:Y:S01]  /*13b00*/  UMOV UR31, 0x8408490 ;  /* 0x08408490001f7882 */ /* 0x000fe20000000000 */
[----:B------:R0:W-:Y:S01]  /*13b10*/  UTCHMMA gdesc[UR4], gdesc[UR14], tmem[UR8], tmem[UR26], idesc[UR27], !UPT ;  /* 0x00ff1a0e040075ea */ /* 0x0001e2000f800008 */
[----:B------:R-:W-:Y:S01]  /*13b20*/  UMOV UR28, 0x0 ;  /* 0x00000000001c7882 */ /* 0x000fe20000000000 */
[----:B------:R-:W-:Y:S01]  /*13b30*/  UMOV UR29, 0x8408490 ;  /* 0x08408490001d7882 */ /* 0x000fe20000000000 */
[----:B------:R0:W-:Y:S01]  /*13b40*/  UTCHMMA gdesc[UR40], gdesc[UR42], tmem[UR8], tmem[UR22], idesc[UR23], UPT ;  /* 0x00ff162a280075ea */ /* 0x0001e2000b800008 */
        /* <DEDUP_REMOVED lines=8> */
[----:B------:R0:W-:Y:S01]  /*13bd0*/  UTCHMMA gdesc[UR50], gdesc[UR14], tmem[UR21], tmem[UR32], idesc[UR33], !UPT ;  /* 0x00ff200e320075ea */ /* 0x0001e2000f800015 */
[----:B------:R-:W-:Y:S01]  /*13be0*/  UMOV UR38, 0x0 ;  /* 0x0000000000267882 */ /* 0x000fe20000000000 */
[----:B------:R-:W-:Y:S01]  /*13bf0*/  UMOV UR39, 0x8408490 ;  /* 0x0840849000277882 */ /* 0x000fe20000000000 */
[----:B------:R0:W-:Y:S01]  /*13c00*/  UTCHMMA gdesc[UR52], gdesc[UR42], tmem[UR58], tmem[UR34], idesc[UR35], UPT ;  /* 0x00ff222a340075ea */ /* 0x0001e2000b80003a */
[----:B------:R0:W-:Y:S01]  /*13c10*/  UTCHMMA gdesc[UR54], gdesc[UR44], tmem[UR59], tmem[UR36], idesc[UR37], UPT ;  /* 0x00ff242c360075ea */ /* 0x0001e2000b80003b */
[----:B------:R0:W-:Y:S01]  /*13c20*/  UTCHMMA gdesc[UR56], gdesc[UR48], tmem[UR60], tmem[UR38], idesc[UR39], UPT ;  /* 0x00ff2630380075ea */ /* 0x0001e2000b80003c */
[----:B------:R0:W-:Y:S01]  /*13c30*/  UTCBAR [UR16], URZ ;  /* 0x000000ff100073e9 */ /* 0x0001e200080000ff */
[----:B------:R-:W-:Y:S01]  /*13c40*/  NOP ;  /* 0x0000000000007918 */ /* 0x000fe20000000000 */
.L_x_6:
[----:B------:R1:W-:Y:S01]  /*13c50*/  STL [R1+0x484], RZ ;  /* 0x000484ff01007387 */ /* 0x0003e20000100800 */
[----:B0-----:R-:W-:Y:S01]  /*13c60*/  UMOV UR14, UR17 ;  /* 0x00000011000e7c82 */ /* 0x001fe20008000000 */
[----:B------:R-:W-:Y:S01]  /*13c70*/  UMOV UR4, URZ ;  /* 0x000000ff00047c82 */ /* 0x000fe20008000000 */
[----:B------:R-:W-:Y:S01]  /*13c80*/  UMOV UR15, UR18 ;  /* 0x00000012000f7c82 */ /* 0x000fe20008000000 */
[----:B------:R-:W-:Y:S01]  /*13c90*/  UMOV UR16, UR19 ;  /* 0x0000001300107c82 */ /* 0x000fe20008000000 */
[----:B------:R-:W-:Y:S01]  /*13ca0*/  UMOV UR17, UR20 ;  /* 0x0000001400117c82 */ /* 0x000fe20008000000 */
[----:B------:R-:W-:Y:S05]  /*13cb0*/  @!P3 BRA `(.L_x_7) ;  /* 0x000001000084b947 */ /* 0x000fea0003800000 */
[----:B------:R-:W-:Y:S01]  /*13cc0*/  SHF.R.S32.HI R3, RZ, 0x1f, R90 ;  /* 0x0000001fff037819 */ /* 0x000fe2000001145a */
[----:B------:R-:W-:Y:S01]  /*13cd0*/  ULOP3.LUT UR18, UR13, 0x2000000, URZ, 0xfc, !UPT ;  /* 0x020000000d127892 */ /* 0x000fe2000f8efcff */
[----:B------:R-:W-:Y:S01]  /*13ce0*/  SHF.R.S32.HI R91, RZ, 0x1f, R92 ;  /* 0x0000001fff5b7819 */ /* 0x000fe2000001145c */
[----:B------:R-:W-:Y:S01]  /*13cf0*/  UIADD3.64 UR26, UPT, UPT, UR14, 0x80, URZ ;  /* 0x000000800e1a7897 */ /* 0x000fe2000fffe0ff */
[C---:B------:R-:W-:Y:S01]  /*13d00*/  SHF.L.U64.HI R3, R90.reuse, 0x1, R3 ;  /* 0x000000015a037819 */ /* 0x040fe20000010203 */
[----:B------:R-:W-:Y:S01]  /*13d10*/  IMAD.SHL.U32 R90, R90, 0x2, RZ ;  /* 0x000000025a5a7824 */ /* 0x000fe200078e00ff */
[C---:B------:R-:W-:Y:S01]  /*13d20*/  SHF.L.U64.HI R91, R92.reuse, 0x1, R91 ;  /* 0x000000015c5b7819 */ /* 0x040fe2000001025b */
[----:B------:R-:W-:Y:S01]  /*13d30*/  IMAD.SHL.U32 R92, R92, 0x2, RZ ;  /* 0x000000025c5c7824 */ /* 0x000fe200078e00ff */
[----:B------:R-:W-:Y:S02]  /*13d40*/  UIADD3.64 UR28, UPT, UPT, UR16, 0x2, URZ ;  /* 0x00000002101c7897 */ /* 0x000fe4000fffe0ff */
[----:B------:R-:W-:-:S02]  /*13d50*/  UIADD3.64 UR30, UPT, UPT, UR14, 0x100, URZ ;  /* 0x000001000e1e7897 */ /* 0x000fc4000fffe0ff */
[----:B------:R-:W-:Y:S02]  /*13d60*/  UIADD3.64 UR32, UPT, UPT, UR16, 0x4, URZ ;  /* 0x0000000410207897 */ /* 0x000fe4000fffe0ff */
[----:B------:R-:W-:Y:S02]  /*13d70*/  UIADD3.64 UR34, UPT, UPT, UR14, 0x380, URZ ;  /* 0x000003800e227897 */ /* 0x000fe4000fffe0ff */
[----:B------:R-:W-:Y:S02]  /*13d80*/  UIADD3.64 UR36, UPT, UPT, UR14, 0x400, URZ ;  /* 0x000004000e247897 */ /* 0x000fe4000fffe0ff */
[----:B------:R-:W-:Y:S02]  /*13d90*/  UIADD3.64 UR38, UPT, UPT, UR14, 0x480, URZ ;  /* 0x000004800e267897 */ /* 0x000fe4000fffe0ff */
[----:B------:R-:W-:Y:S01]  /*13da0*/  UIADD3.64 UR40, UPT, UPT, UR14, 0x500, URZ ;  /* 0x000005000e287897 */ /* 0x000fe2000fffe0ff */
[----:B------:R-:W-:Y:S01]  /*13db0*/  UMOV UR22, 0x1 ;  /* 0x0000000100167882 */ /* 0x000fe20000000000 */
[----:B------:R-:W-:Y:S01]  /*13dc0*/  UMOV UR5, URZ ;  /* 0x000000ff00057c82 */ /* 0x000fe20008000000 */
[----:B------:R-:W-:-:S09]  /*13dd0*/  UMOV UR13, 0x40004040 ;  /* 0x40004040000d7882 */ /* 0x000fd20000000000 */
.L_x_10:
[----:B-----5:R-:W-:Y:S04]  /*13de0*/  STL.64 [R1+0xa58], R6 ;  /* 0x000a580601007387 */ /* 0x020fe80000100a00 */
[----:B0-----:R0:W-:Y:S04]  /*13df0*/  STL.64 [R1+0xa50], R4 ;  /* 0x000a500401007387 */ /* 0x0011e80000100a00 */
[----:B------:R2:W-:Y:S01]  /*13e00*/  STL.64 [R1+0xa40], R2 ;  /* 0x000a400201007387 */ /* 0x0005e20000100a00 */
[-C--:B0-----:R-:W-:Y:S02]  /*13e10*/  IADD3 R4, P4, PT, R76, R92.reuse, RZ ;  /* 0x0000005c4c047210 */ /* 0x081fe40007f9e0ff */
[----:B--2---:R-:W-:-:S02]  /*13e20*/  IADD3 R3, P2, PT, R88, R92, RZ ;  /* 0x0000005c58037210 */ /* 0x004fc40007f5e0ff */
[----:B------:R-:W-:-:S03]  /*13e30*/  IADD3 R2, P3, PT, R86, R92, RZ ;  /* 0x0000005c56027210 */ /* 0x000fc60007f7e0ff */
[----:B------:R0:W-:Y:S04]  /*13e40*/  STL [R1+0x9ec], R3 ;  /* 0x0009ec0301007387 */ /* 0x0001e80000100800 */
[----:B------:R2:W-:Y:S04]  /*13e50*/  STL [R1+0x9f0], R2 ;  /* 0x0009f00201007387 */ /* 0x0005e80000100800 */
[----:B------:R3:W-:Y:S01]  /*13e60*/  STL [R1+0x9f4], R4 ;  /* 0x0009f40401007387 */ /* 0x0007e20000100800 */
[----:B0-----:R-:W-:Y:S01]  /*13e70*/  IADD3 R3, P5, PT, R74, R92, RZ ;  /* 0x0000005c4a037210 */ /* 0x001fe20007fbe0ff */
[----:B--2---:R-:W-:-:S04]  /*13e80*/  IMAD.X R2, R89, 0x1, R91, P2 ;  /* 0x0000000159027824 */ /* 0x004fc800010e065b */
[----:B------:R0:W-:Y:S01]  /*13e90*/  STL [R1+0x9f8], R3 ;  /* 0x0009f80301007387 */ /* 0x0001e20000100800 */
[----:B---3--:R-:W-:-:S03]  /*13ea0*/  IMAD.X R4, R87, 0x1, R91, P3 ;  /* 0x0000000157047824 */ /* 0x008fc600018e065b */
[----:B------:R2:W-:Y:S04]  /*13eb0*/  STL [R1+0x9cc], R2 ;  /* 0x0009cc0201007387 */ /* 0x0005e80000100800 */
[----:B------:R3:W-:Y:S01]  /*13ec0*/  STL [R1+0x9d0], R4 ;  /* 0x0009d00401007387 */ /* 0x0007e20000100800 */
[--C-:B0-----:R-:W-:Y:S02]  /*13ed0*/  IMAD.X R3, R77, 0x1, R91.reuse, P4 ;  /* 0x000000014d037824 */ /* 0x101fe400020e065b */
[----:B--2---:R-:W-:-:S03]  /*13ee0*/  IMAD.X R2, R75, 0x1, R91, P5 ;  /* 0x000000014b027824 */ /* 0x004fc600028e065b */
[----:B------:R0:W-:Y:S01]  /*13ef0*/  STL [R1+0x9d4], R3 ;  /* 0x0009d40301007387 */ /* 0x0001e20000100800 */
[----:B---3-5:R-:W-:-:S03]  /*13f00*/  IADD3 R4, P2, PT, R64, R92, RZ ;  /* 0x0000005c40047210 */ /* 0x028fc60007f5e0ff */
[----:B------:R2:W-:Y:S04]  /*13f10*/  STL [R1+0x9d8], R2 ;  /* 0x0009d80201007387 */ /* 0x0005e80000100800 */
[----:B------:R3:W-:Y:S01]  /*13f20*/  STL [R1+0x9fc], R4 ;  /* 0x0009fc0401007387 */ /* 0x0007e20000100800 */
[-C--:B0-----:R-:W-:Y:S02]  /*13f30*/  IADD3 R3, P3, PT, R62, R92.reuse, RZ ;  /* 0x0000005c3e037210 */ /* 0x081fe40007f7e0ff */
[----:B--2---:R-:W-:-:S03]  /*13f40*/  IADD3 R2, P4, PT, R52, R92, RZ ;  /* 0x0000005c34027210 */ /* 0x004fc60007f9e0ff */
[----:B------:R0:W-:Y:S01]  /*13f50*/  STL [R1+0xa00], R3 ;  /* 0x000a000301007387 */ /* 0x0001e20000100800 */
[----:B---3--:R-:W-:-:S03]  /*13f60*/  IADD3 R4, P5, PT, R50, R92, RZ ;  /* 0x0000005c32047210 */ /* 0x008fc60007fbe0ff */
[----:B------:R2:W-:Y:S04]  /*13f70*/  STL [R1+0xa04], R2 ;  /* 0x000a040201007387 */ /* 0x0005e80000100800 */
[----:B------:R3:W-:Y:S01]  /*13f80*/  STL [R1+0xa08], R4 ;  /* 0x000a080401007387 */ /* 0x0007e20000100800 */
[--C-:B0-----:R-:W-:Y:S02]  /*13f90*/  IMAD.X R3, R65, 0x1, R91.reuse, P2 ;  /* 0x0000000141037824 */ /* 0x101fe400010e065b */
[----:B--2---:R-:W-:-:S03]  /*13fa0*/  IMAD.X R2, R63, 0x1, R91, P3 ;  /* 0x000000013f027824 */ /* 0x004fc600018e065b */
[----:B------:R0:W-:Y:S01]  /*13fb0*/  STL [R1+0x9dc], R3 ;  /* 0x0009dc0301007387 */ /* 0x0001e20000100800 */
[----:B---3--:R-:W-:-:S03]  /*13fc0*/  IMAD.X R4, R53, 0x1, R91, P4 ;  /* 0x0000000135047824 */ /* 0x008fc600020e065b */
[----:B------:R2:W-:Y:S04]  /*13fd0*/  STL [R1+0x9e0], R2 ;  /* 0x0009e00201007387 */ /* 0x0005e80000100800 */
[----:B------:R3:W-:Y:S01]  /*13fe0*/  STL [R1+0x9e4], R4 ;  /* 0x0009e40401007387 */ /* 0x0007e20000100800 */
[----:B0-----:R-:W-:Y:S01]  /*13ff0*/  IMAD.X R3, R51, 0x1, R91, P5 ;  /* 0x0000000133037824 */ /* 0x001fe200028e065b */
[----:B--2---:R-:W-:-:S04]  /*14000*/  IADD3 R2, P2, PT, R40, R92, RZ ;  /* 0x0000005c28027210 */ /* 0x004fc80007f5e0ff */
[----:B------:R0:W-:Y:S01]  /*14010*/  STL [R1+0x9e8], R3 ;  /* 0x0009e80301007387 */ /* 0x0001e20000100800 */
[----:B---3--:R-:W-:-:S03]  /*14020*/  IADD3 R4, P3, PT, R38, R92, RZ ;  /* 0x0000005c26047210 */ /* 0x008fc60007f7e0ff */
[----:B------:R2:W-:Y:S01]  /*14030*/  STL [R1+0x420], R2 ;  /* 0x0004200201007387 */ /* 0x0005e20000100800 */
[----:B------:R-:W-:-:S03]  /*14040*/  IMAD.X R40, R41, 0x1, R91, P2 ;  /* 0x0000000129287824 */ /* 0x000fc600010e065b */
[----:B------:R3:W-:Y:S01]  /*14050*/  STL [R1+0x424], R4 ;  /* 0x0004240401007387 */ /* 0x0007e20000100800 */
[----:B------:R-:W-:Y:S01]  /*14060*/  IMAD.X R38, R39, 0x1, R91, P3 ;  /* 0x0000000127267824 */ /* 0x000fe200018e065b */
[-C--:B0-----:R-:W-:Y:S02]  /*14070*/  IADD3 R3, P4, PT, R30, R92.reuse, RZ ;  /* 0x0000005c1e037210 */ /* 0x081fe40007f9e0ff */
[----:B--2---:R-:W-:-:S03]  /*14080*/  IADD3 R2, P5, PT, R28, R92, RZ ;  /* 0x0000005c1c027210 */ /* 0x004fc60007fbe0ff */
[----:B------:R0:W-:Y:S01]  /*14090*/  STL [R1+0x428], R3 ;  /* 0x0004280301007387 */ /* 0x0001e20000100800 */
[--C-:B------:R-:W-:Y:S01]  /*140a0*/  IMAD.X R30, R31, 0x1, R91.reuse, P4 ;  /* 0x000000011f1e7824 */ /* 0x100fe200020e065b */
[----:B---3--:R-:W-:Y:S02]  /*140b0*/  IADD3 R4, P3, PT, R20, R92, RZ ;  /* 0x0000005c14047210 */ /* 0x008fe40007f7e0ff */
[----:B------:R-:W-:Y:S01]  /*140c0*/  STL [R1+0xa48], R40 ;  /* 0x000a482801007387 */ /* 0x000fe20000100800 */
[----:B------:R-:W-:-:S03]  /*140d0*/  IMAD.X R28, R29, 0x1, R91, P5 ;  /* 0x000000011d1c7824 */ /* 0x000fc600028e065b */
[----:B------:R2:W-:Y:S01]  /*140e0*/  STL [R1+0x42c], R2 ;  /* 0x00042c0201007387 */ /* 0x0005e20000100800 */
[--C-:B------:R-:W-:Y:S01]  /*140f0*/  IMAD.X R20, R21, 0x1, R91.reuse, P3 ;  /* 0x0000000115147824 */ /* 0x100fe200018e065b */
[-C--:B0-----:R-:W-:Y:S02]  /*14100*/  IADD3 R3, P4, PT, R14, R92.reuse, RZ ;  /* 0x0000005c0e037210 */ /* 0x081fe40007f9e0ff */
[----:B------:R-:W-:Y:S03]  /*14110*/  STL [R1+0xa60], R38 ;  /* 0x000a602601007387 */ /* 0x000fe60000100800 */
[----:B------:R-:W-:Y:S01]  /*14120*/  IMAD.X R14, R15, 0x1, R91, P4 ;  /* 0x000000010f0e7824 */ /* 0x000fe200020e065b */
[----:B------:R-:W-:Y:S01]  /*14130*/  STL [R1+0xa64], R30 ;  /* 0x000a641e01007387 */ /* 0x000fe20000100800 */
[----:B--2---:R-:W-:-:S03]  /*14140*/  IADD3 R2, P2, PT, R22, R92, RZ ;  /* 0x0000005c16027210 */ /* 0x004fc60007f5e0ff */
[----:B------:R-:W-:Y:S02]  /*14150*/  STL [R1+0xa68], R28 ;  /* 0x000a681c01007387 */ /* 0x000fe40000100800 */
[----:B------:R-:W-:Y:S02]  /*14160*/  IMAD.X R22, R23, 0x1, R91, P2 ;  /* 0x0000000117167824 */ /* 0x000fe400010e065b */
[----:B------:R0:W-:Y:S04]  /*14170*/  STL [R1+0x430], R2 ;  /* 0x0004300201007387 */ /* 0x0001e80000100800 */
[----:B------:R2:W-:Y:S04]  /*14180*/  STL [R1+0x434], R4 ;  /* 0x0004340401007387 */ /* 0x0005e80000100800 */
[----:B------:R3:W-:Y:S01]  /*14190*/  STL [R1+0x438], R3 ;  /* 0x0004380301007387 */ /* 0x0007e20000100800 */
[----:B0-----:R-:W-:-:S03]  /*141a0*/  IADD3 R2, P5, PT, R12, R92, RZ ;  /* 0x0000005c0c027210 */ /* 0x001fc60007fbe0ff */
[----:B------:R-:W-:Y:S01]  /*141b0*/  STL [R1+0xa6c], R22 ;  /* 0x000a6c1601007387 */ /* 0x000fe20000100800 */
[-C--:B--2---:R-:W-:Y:S01]  /*141c0*/  IADD3 R4, P3, PT, R82, R92.reuse, RZ ;  /* 0x0000005c52047210 */ /* 0x084fe20007f7e0ff */
[--C-:B------:R-:W-:Y:S02]  /*141d0*/  IMAD.X R12, R13, 0x1, R91.reuse, P5 ;  /* 0x000000010d0c7824 */ /* 0x100fe400028e065b */
[----:B------:R0:W-:Y:S01]  /*141e0*/  STL [R1+0x43c], R2 ;  /* 0x00043c0201007387 */ /* 0x0001e20000100800 */
[----:B---3--:R-:W-:Y:S01]  /*141f0*/  IADD3 R3, P4, PT, R72, R92, RZ ;  /* 0x0000005c48037210 */ /* 0x008fe20007f9e0ff */
[--C-:B------:R-:W-:Y:S02]  /*14200*/  IMAD.X R82, R83, 0x1, R91.reuse, P3 ;  /* 0x0000000153527824 */ /* 0x100fe400018e065b */
[----:B------:R-:W-:Y:S02]  /*14210*/  STL [R1+0xa70], R20 ;  /* 0x000a701401007387 */ /* 0x000fe40000100800 */
[----:B------:R-:W-:-:S02]  /*14220*/  IMAD.X R72, R73, 0x1, R91, P4 ;  /* 0x0000000149487824 */ /* 0x000fc400020e065b */
[----:B------:R-:W-:Y:S01]  /*14230*/  STL [R1+0xa74], R14 ;  /* 0x000a740e01007387 */ /* 0x000fe20000100800 */
[----:B0-----:R-:W-:-:S05]  /*14240*/  IADD3 R2, P2, PT, R84, R92, RZ ;  /* 0x0000005c54027210 */ /* 0x001fca0007f5e0ff */
[----:B------:R0:W-:Y:S01]  /*14250*/  STL [R1+0x440], R2 ;  /* 0x0004400201007387 */ /* 0x0001e20000100800 */
[----:B------:R-:W-:-:S03]  /*14260*/  IMAD.X R84, R85, 0x1, R91, P2 ;  /* 0x0000000155547824 */ /* 0x000fc600010e065b */
[----:B------:R2:W-:Y:S04]  /*14270*/  STL [R1+0x444], R4 ;  /* 0x0004440401007387 */ /* 0x0005e80000100800 */
[----:B------:R3:W-:Y:S01]  /*14280*/  STL [R1+0x448], R3 ;  /* 0x0004480301007387 */ /* 0x0007e20000100800 */
[-C--:B0-----:R-:W-:Y:S02]  /*14290*/  IADD3 R2, P5, PT, R70, R92.reuse, RZ ;  /* 0x0000005c46027210 */ /* 0x081fe40007fbe0ff */
[----:B--2---:R-:W-:-:S03]  /*142a0*/  IADD3 R4, P3, PT, R58, R92, RZ ;  /* 0x0000005c3a047210 */ /* 0x004fc60007f7e0ff */
[----:B------:R0:W-:Y:S01]  /*142b0*/  STL [R1+0x44c], R2 ;  /* 0x00044c0201007387 */ /* 0x0001e20000100800 */
[--C-:B------:R-:W-:Y:S01]  /*142c0*/  IMAD.X R70, R71, 0x1, R91.reuse, P5 ;  /* 0x0000000147467824 */ /* 0x100fe200028e065b */
[----:B---3--:R-:W-:Y:S01]  /*142d0*/  IADD3 R3, P4, PT, R48, R92, RZ ;  /* 0x0000005c30037210 */ /* 0x008fe20007f9e0ff */
[----:B------:R-:W-:-:S04]  /*142e0*/  IMAD.X R58, R59, 0x1, R91, P3 ;  /* 0x000000013b3a7824 */ /* 0x000fc800018e065b */
[----:B------:R-:W-:Y:S01]  /*142f0*/  IMAD.X R48, R49, 0x1, R91, P4 ;  /* 0x0000000131307824 */ /* 0x000fe200020e065b */
        /* <DEDUP_REMOVED lines=15> */
[----:B------:R-:W-:Y:S04]  /*143f0*/  STL [R1+0x968], R4 ;  /* 0x0009680401007387 */ /* 0x000fe80000100800 */
[----:B------:R2:W-:Y:S01]  /*14400*/  STL [R1+0x96c], R3 ;  /* 0x00096c0301007387 */ /* 0x0005e20000100800 */
[----:B0-----:R-:W-:-:S05]  /*14410*/  IADD3 R2, P5, PT, R24, R92, RZ ;  /* 0x0000005c18027210 */ /* 0x001fca0007fbe0ff */
[----:B------:R0:W-:Y:S01]  /*14420*/  STL [R1+0x970], R2 ;  /* 0x0009700201007387 */ /* 0x0001e20000100800 */
[----:B------:R-:W-:Y:S01]  /*14430*/  IMAD.X R24, R25, 0x1, R91, P5 ;  /* 0x0000000119187824 */ /* 0x000fe200028e065b */
[-C--:B--2---:R-:W-:Y:S02]  /*14440*/  IADD3 R3, P2, PT, R18, R92.reuse, RZ ;  /* 0x0000005c12037210 */ /* 0x084fe40007f5e0ff */
[----:B------:R-:W2:Y:S04]  /*14450*/  LDL.LU.64 R14, [R1] ;  /* 0x00000000010e7983 */ /* 0x000ea80000300a00 */
[----:B------:R3:W-:Y:S01]  /*14460*/  STL [R1+0x974], R3 ;  /* 0x0009740301007387 */ /* 0x0007e20000100800 */
[----:B0-----:R-:W-:-:S03]  /*14470*/  IADD3 R2, P3, PT, R16, R92, RZ ;  /* 0x0000005c10027210 */ /* 0x001fc60007f7e0ff */
[----:B------:R-:W4:Y:S04]  /*14480*/  LDL.LU.64 R6, [R1+0x8] ;  /* 0x0000080001067983 */ /* 0x000f280000300a00 */
[----:B------:R0:W-:Y:S04]  /*14490*/  STL [R1+0x978], R2 ;  /* 0x0009780201007387 */ /* 0x0001e80000100800 */
[----:B------:R-:W4:Y:S01]  /*144a0*/  LDL.LU.64 R4, [R1+0x10] ;  /* 0x0000100001047983 */ /* 0x000f220000300a00 */
[-C--:B---3--:R-:W-:Y:S01]  /*144b0*/  IADD3 R3, P4, PT, R10, R92.reuse, RZ ;  /* 0x0000005c0a037210 */ /* 0x088fe20007f9e0ff */
[----:B------:R-:W-:Y:S01]  /*144c0*/  IMAD.X R18, R19, 0x1, R91, P2 ;  /* 0x0000000113127824 */ /* 0x000fe200010e065b */
[----:B0-----:R-:W-:-:S03]  /*144d0*/  IADD3 R2, P5, PT, R8, R92, RZ ;  /* 0x0000005c08027210 */ /* 0x001fc60007fbe0ff */
[----:B------:R0:W-:Y:S01]  /*144e0*/  STL [R1+0x97c], R3 ;  /* 0x00097c0301007387 */ /* 0x0001e20000100800 */
[----:B------:R-:W-:-:S03]  /*144f0*/  IMAD.X R16, R17, 0x1, R91, P3 ;  /* 0x0000000111107824 */ /* 0x000fc600018e065b */
[----:B------:R3:W-:Y:S04]  /*14500*/  STL [R1+0x980], R2 ;  /* 0x0009800201007387 */ /* 0x0007e80000100800 */
[----:B------:R-:W4:Y:S01]  /*14510*/  LDL.LU.64 R30, [R1+0x18] ;  /* 0x00001800011e7983 */ /* 0x000f220000300a00 */
[-C--:B0-----:R-:W-:Y:S02]  /*14520*/  IADD3 R3, P2, PT, R80, R92.reuse, RZ ;  /* 0x0000005c50037210 */ /* 0x081fe40007f5e0ff */
[----:B---3--:R-:W-:-:S03]  /*14530*/  IADD3 R2, P3, PT, R78, R92, RZ ;  /* 0x0000005c4e027210 */ /* 0x008fc60007f7e0ff */
[----:B------:R-:W-:Y:S04]  /*14540*/  STL [R1+0x984], R3 ;  /* 0x0009840301007387 */ /* 0x000fe80000100800 */
[----:B------:R-:W3:Y:S04]  /*14550*/  LDL.LU.64 R22, [R1+0x20] ;  /* 0x0000200001167983 */ /* 0x000ee80000300a00 */
[----:B------:R0:W-:Y:S04]  /*14560*/  STL [R1+0x988], R2 ;  /* 0x0009880201007387 */ /* 0x0001e80000100800 */
[----:B------:R-:W3:Y:S04]  /*14570*/  LDL.LU.64 R20, [R1+0x28] ;  /* 0x0000280001147983 */ /* 0x000ee80000300a00 */
[----:B0-----:R-:W3:Y:S01]  /*14580*/  LDL.LU.64 R2, [R1+0x30] ;  /* 0x0000300001027983 */ /* 0x001ee20000300a00 */
[--C-:B------:R-:W-:Y:S01]  /*14590*/  IMAD.X R10, R11, 0x1, R91.reuse, P4 ;  /* 0x000000010b0a7824 */ /* 0x100fe200020e065b */
[-C--:B------:R-:W-:Y:S01]  /*145a0*/  IADD3 R11, P4, PT, R68, R92.reuse, RZ ;  /* 0x0000005c440b7210 */ /* 0x080fe20007f9e0ff */
[--C-:B------:R-:W-:Y:S01]  /*145b0*/  IMAD.X R9, R9, 0x1, R91.reuse, P5 ;  /* 0x0000000109097824 */ /* 0x100fe200028e065b */
[----:B------:R-:W-:Y:S01]  /*145c0*/  IADD3 R8, P5, PT, R66, R92, RZ ;  /* 0x0000005c42087210 */ /* 0x000fe20007fbe0ff */
[----:B------:R-:W-:-:S02]  /*145d0*/  IMAD.X R80, R81, 0x1, R91, P2 ;  /* 0x0000000151507824 */ /* 0x000fc400010e065b */
[----:B------:R0:W-:Y:S01]  /*145e0*/  STL [R1+0x98c], R11 ;  /* 0x00098c0b01007387 */ /* 0x0001e20000100800 */
[----:B------:R-:W-:-:S03]  /*145f0*/  IMAD.X R78, R79, 0x1, R91, P3 ;  /* 0x000000014f4e7824 */ /* 0x000fc600018e065b */
[----:B------:R1:W-:Y:S01]  /*14600*/  STL [R1+0x990], R8 ;  /* 0x0009900801007387 */ /* 0x0003e20000100800 */
[--C-:B------:R-:W-:Y:S01]  /*14610*/  IMAD.X R68, R69, 0x1, R91.reuse, P4 ;  /* 0x0000000145447824 */ /* 0x100fe200020e065b */
[-C--:B------:R-:W-:Y:S01]  /*14620*/  IADD3 R13, P3, PT, R54, R92.reuse, RZ ;  /* 0x0000005c360d7210 */ /* 0x080fe20007f7e0ff */
[----:B------:R-:W-:Y:S01]  /*14630*/  IMAD.X R66, R67, 0x1, R91, P5 ;  /* 0x0000000143427824 */ /* 0x000fe200028e065b */
[-C--:B0-----:R-:W-:Y:S02]  /*14640*/  IADD3 R11, P4, PT, R44, R92.reuse, RZ ;  /* 0x0000005c2c0b7210 */ /* 0x081fe40007f9e0ff */
[----:B-1----:R-:W-:-:S05]  /*14650*/  IADD3 R8, P2, PT, R56, R92, RZ ;  /* 0x0000005c38087210 */ /* 0x002fca0007f5e0ff */
[----:B------:R0:W-:Y:S01]  /*14660*/  STL [R1+0x994], R8 ;  /* 0x0009940801007387 */ /* 0x0001e20000100800 */
[----:B------:R-:W-:-:S03]  /*14670*/  IMAD.X R56, R57, 0x1, R91, P2 ;  /* 0x0000000139387824 */ /* 0x000fc600010e065b */
[----:B------:R-:W-:Y:S01]  /*14680*/  STL [R1+0x998], R13 ;  /* 0x0009980d01007387 */ /* 0x000fe20000100800 */
[--C-:B------:R-:W-:Y:S01]  /*14690*/  IMAD.X R54, R55, 0x1, R91.reuse, P3 ;  /* 0x0000000137367824 */ /* 0x100fe200018e065b */
[----:B0-----:R-:W-:Y:S02]  /*146a0*/  IADD3 R8, P5, PT, R42, R92, RZ ;  /* 0x0000005c2a087210 */ /* 0x001fe40007fbe0ff */
[----:B------:R0:W-:Y:S01]  /*146b0*/  STL [R1+0x99c], R11 ;  /* 0x00099c0b01007387 */ /* 0x0001e20000100800 */
[----:B------:R-:W-:-:S03]  /*146c0*/  IMAD.X R44, R45, 0x1, R91, P4 ;  /* 0x000000012d2c7824 */ /* 0x000fc600020e065b */
[----:B------:R4:W-:Y:S01]  /*146d0*/  STL [R1+0x9a0], R8 ;  /* 0x0009a00801007387 */ /* 0x0009e20000100800 */
[----:B------:R-:W-:Y:S01]  /*146e0*/  IMAD.X R42, R43, 0x1, R91, P5 ;  /* 0x000000012b2a7824 */ /* 0x000fe200028e065b */
[----:B0-----:R-:W-:-:S05]  /*146f0*/  IADD3 R11, P2, PT, R32, R92, RZ ;  /* 0x0000005c200b7210 */ /* 0x001fca0007f5e0ff */
[----:B------:R0:W-:Y:S01]  /*14700*/  STL [R1+0x9a4], R11 ;  /* 0x0009a40b01007387 */ /* 0x0001e20000100800 */
[----:B------:R-:W-:Y:S01]  /*14710*/  IMAD.X R32, R33, 0x1, R91, P2 ;  /* 0x0000000121207824 */ /* 0x000fe200010e065b */
[-C--:B--2---:R-:W-:Y:S02]  /*14720*/  IADD3 R13, P3, PT, R14, R92.reuse, RZ ;  /* 0x0000005c0e0d7210 */ /* 0x084fe40007f7e0ff */
[----:B----4-:R-:W-:-:S03]  /*14730*/  IADD3 R8, P4, PT, R6, R92, RZ ;  /* 0x0000005c06087210 */ /* 0x010fc60007f9e0ff */
[----:B------:R-:W-:Y:S04]  /*14740*/  STL [R1+0x9a8], R13 ;  /* 0x0009a80d01007387 */ /* 0x000fe80000100800 */
[----:B------:R1:W-:Y:S01]  /*14750*/  STL [R1+0x9ac], R8 ;  /* 0x0009ac0801007387 */ /* 0x0003e20000100800 */
[----:B0-----:R-:W-:Y:S01]  /*14760*/  IADD3 R11, P5, PT, R4, R92, RZ ;  /* 0x0000005c040b7210 */ /* 0x001fe20007fbe0ff */
[--C-:B------:R-:W-:Y:S02]  /*14770*/  IMAD.X R6, R7, 0x1, R91.reuse, P4 ;  /* 0x0000000107067824 */ /* 0x100fe400020e065b */
[--C-:B-1----:R-:W-:Y:S02]  /*14780*/  IMAD.X R8, R15, 0x1, R91.reuse, P3 ;  /* 0x000000010f087824 */ /* 0x102fe400018e065b */
[----:B------:R-:W-:Y:S01]  /*14790*/  STL [R1+0x9b0], R11 ;  /* 0x0009b00b01007387 */ /* 0x000fe20000100800 */
[----:B------:R-:W-:-:S03]  /*147a0*/  IMAD.X R4, R5, 0x1, R91, P5 ;  /* 0x0000000105047824 */ /* 0x000fc600028e065b */
[----:B------:R-:W2:Y:S04]  /*147b0*/  LDL.LU.64 R28, [R1+0x38] ;  /* 0x00003800011c7983 */ /* 0x000ea80000300a00 */
[----:B------:R-:W-:Y:S04]  /*147c0*/  STL [R1], R8 ;  /* 0x0000000801007387 */ /* 0x000fe80000100800 */
[----:B------:R0:W-:Y:S04]  /*147d0*/  STL [R1+0x8], R6 ;  /* 0x0000080601007387 */ /* 0x0001e80000100800 */
[----:B------:R-:W4:Y:S04]  /*147e0*/  LDL.LU.64 R14, [R1+0x40] ;  /* 0x00004000010e7983 */ /* 0x000f280000300a00 */
[----:B0-----:R-:W4:Y:S04]  /*147f0*/  LDL.LU.64 R6, [R1+0x48] ;  /* 0x0000480001067983 */ /* 0x001f280000300a00 */
[----:B------:R0:W-:Y:S04]  /*14800*/  STL [R1+0x10], R4 ;  /* 0x0000100401007387 */ /* 0x0001e80000100800 */
[----:B0-----:R-:W4:Y:S01]  /*14810*/  LDL.LU.64 R4, [R1+0x50] ;  /* 0x0000500001047983 */ /* 0x001f220000300a00 */
[----:B------:R-:W-:-:S02]  /*14820*/  IADD3 R8, P2, PT, R30, R92, RZ ;  /* 0x0000005c1e087210 */ /* 0x000fc40007f5e0ff */
[-C--:B---3--:R-:W-:Y:S02]  /*14830*/  IADD3 R13, P3, PT, R22, R92.reuse, RZ ;  /* 0x0000005c160d7210 */ /* 0x088fe40007f7e0ff */
[-C--:B------:R-:W-:Y:S01]  /*14840*/  IADD3 R11, P4, PT, R20, R92.reuse, RZ ;  /* 0x0000005c140b7210 */ /* 0x080fe20007f9e0ff */
[----:B------:R0:W-:Y:S04]  /*14850*/  STL [R1+0x9b4], R8 ;  /* 0x0009b40801007387 */ /* 0x0001e80000100800 */
[----:B------:R1:W-:Y:S01]  /*14860*/  STL [R1+0x9b8], R13 ;  /* 0x0009b80d01007387 */ /* 0x0003e20000100800 */
[----:B0-----:R-:W-:-:S03]  /*14870*/  IADD3 R8, P5, PT, R2, R92, RZ ;  /* 0x0000005c02087210 */ /* 0x001fc60007fbe0ff */
[----:B------:R0:W-:Y:S01]  /*14880*/  STL [R1+0x9bc], R11 ;  /* 0x0009bc0b01007387 */ /* 0x0001e20000100800 */
[----:B-1----:R-:W-:-:S03]  /*14890*/  IMAD.X R13, R31, 0x1, R91, P2 ;  /* 0x000000011f0d7824 */ /* 0x002fc600010e065b */
[----:B------:R1:W-:Y:S01]  /*148a0*/  STL [R1+0x9c0], R8 ;  /* 0x0009c00801007387 */ /* 0x0003e20000100800 */
[--C-:B------:R-:W-:Y:S02]  /*148b0*/  IMAD.X R2, R3, 0x1, R91.reuse, P5 ;  /* 0x0000000103027824 */ /* 0x100fe400028e065b */
[--C-:B0-----:R-:W-:Y:S01]  /*148c0*/  IMAD.X R11, R23, 0x1, R91.reuse, P3 ;  /* 0x00000001170b7824 */ /* 0x101fe200018e065b */
[----:B------:R-:W-:Y:S01]  /*148d0*/  STL [R1+0x18], R13 ;  /* 0x0000180d01007387 */ /* 0x000fe20000100800 */
[----:B-1----:R-:W-:-:S03]  /*148e0*/  IMAD.X R8, R21, 0x1, R91, P4 ;  /* 0x0000000115087824 */ /* 0x002fc600020e065b */
[----:B------:R-:W3:Y:S04]  /*148f0*/  LDL.LU.64 R30, [R1+0x58] ;  /* 0x00005800011e7983 */ /* 0x000ee80000300a00 */
[----:B------:R-:W-:Y:S04]  /*14900*/  STL [R1+0x40c], R11 ;  /* 0x00040c0b01007387 */ /* 0x000fe80000100800 */
[----:B------:R-:W-:Y:S04]  /*14910*/  STL [R1+0x28], R8 ;  /* 0x0000280801007387 */ /* 0x000fe80000100800 */
[----:B------:R-:W3:Y:S04]  /*14920*/  LDL.LU.64 R22, [R1+0x60] ;  /* 0x0000600001167983 */ /* 0x000ee80000300a00 */
[----:B------:R-:W3:Y:S04]  /*14930*/  LDL.LU.64 R20, [R1+0x68] ;  /* 0x0000680001147983 */ /* 0x000ee80000300a00 */
[----:B------:R0:W-:Y:S04]  /*14940*/  STL [R1+0x30], R2 ;  /* 0x0000300201007387 */ /* 0x0001e80000100800 */
[----:B0-----:R-:W3:Y:S01]  /*14950*/  LDL.LU.64 R2, [R1+0x70] ;  /* 0x0000700001027983 */ /* 0x001ee20000300a00 */
[----:B--2---:R-:W-:-:S05]  /*14960*/  IADD3 R13, P2, PT, R28, R92, RZ ;  /* 0x0000005c1c0d7210 */ /* 0x004fca0007f5e0ff */
[----:B------:R-:W-:Y:S01]  /*14970*/  STL [R1+0x9c4], R13 ;  /* 0x0009c40d01007387 */ /* 0x000fe20000100800 */
[-C--:B----4-:R-:W-:Y:S02]  /*14980*/  IADD3 R11, P3, PT, R14, R92.reuse, RZ ;  /* 0x0000005c0e0b7210 */ /* 0x090fe40007f7e0ff */
[----:B------:R-:W-:-:S03]  /*14990*/  IADD3 R8, P4, PT, R6, R92, RZ ;  /* 0x0000005c06087210 */ /* 0x000fc60007f9e0ff */
[----:B------:R0:W-:Y:S04]  /*149a0*/  STL [R1+0x9c8], R11 ;  /* 0x0009c80b01007387 */ /* 0x0001e80000100800 */
[----:B------:R1:W-:Y:S01]  /*149b0*/  STL [R1+0x418], R8 ;  /* 0x0004180801007387 */ /* 0x0003e20000100800 */
[--C-:B------:R-:W-:Y:S02]  /*149c0*/  IMAD.X R6, R7, 0x1, R91.reuse, P4 ;  /* 0x0000000107067824 */ /* 0x100fe400020e065b */
[--C-:B0-----:R-:W-:Y:S01]  /*149d0*/  IMAD.X R11, R29, 0x1, R91.reuse, P2 ;  /* 0x000000011d0b7824 */ /* 0x101fe200010e065b */
[----:B------:R-:W-:Y:S01]  /*149e0*/  IADD3 R13, P5, PT, R4, R92, RZ ;  /* 0x0000005c040d7210 */ /* 0x000fe20007fbe0ff */
[----:B-1----:R-:W-:-:S04]  /*149f0*/  IMAD.X R8, R15, 0x1, R91, P3 ;  /* 0x000000010f087824 */ /* 0x002fc800018e065b */
[----:B------:R-:W-:Y:S01]  /*14a00*/  STL [R1+0x41c], R13 ;  /* 0x00041c0d01007387 */ /* 0x000fe20000100800 */
[----:B------:R-:W-:-:S03]  /*14a10*/  IMAD.X R4, R5, 0x1, R91, P5 ;  /* 0x0000000105047824 */ /* 0x000fc600028e065b */
[----:B------:R-:W-:Y:S04]  /*14a20*/  STL [R1+0x410], R11 ;  /* 0x0004100b01007387 */ /* 0x000fe80000100800 */
[----:B------:R-:W2:Y:S04]  /*14a30*/  LDL.LU.64 R28, [R1+0x78] ;  /* 0x00007800011c7983 */ /* 0x000ea80000300a00 */
[----:B------:R-:W-:Y:S04]  /*14a40*/  STL [R1+0x414], R8 ;  /* 0x0004140801007387 */ /* 0x000fe80000100800 */
[----:B------:R0:W-:Y:S04]  /*14a50*/  STL [R1+0x48], R6 ;  /* 0x0000480601007387 */ /* 0x0001e80000100800 */
[----:B------:R-:W4:Y:S04]  /*14a60*/  LDL.LU.64 R14, [R1+0x80] ;  /* 0x00008000010e7983 */ /* 0x000f280000300a00 */
[----:B0-----:R-:W4:Y:S04]  /*14a70*/  LDL.LU.64 R6, [R1+0x88] ;  /* 0x0000880001067983 */ /* 0x001f280000300a00 */
[----:B------:R0:W-:Y:S04]  /*14a80*/  STL [R1+0x50], R4 ;  /* 0x0000500401007387 */ /* 0x0001e80000100800 */
[----:B0-----:R-:W4:Y:S01]  /*14a90*/  LDL.LU.64 R4, [R1+0x90] ;  /* 0x0000900001047983 */ /* 0x001f220000300a00 */
[----:B---3--:R-:W-:-:S02]  /*14aa0*/  IADD3 R8, P2, PT, R30, R92, RZ ;  /* 0x0000005c1e087210 */ /* 0x008fc40007f5e0ff */
[-C--:B------:R-:W-:Y:S02]  /*14ab0*/  IADD3 R13, P3, PT, R22, R92.reuse, RZ ;  /* 0x0000005c160d7210 */ /* 0x080fe40007f7e0ff */
        /* <DEDUP_REMOVED lines=42> */
[----:B------:R1:W-:Y:S04]  /*14d60*/  STL [R1+0x3c8], R13 ;  /* 0x0003c80d01007387 */ /* 0x0003e80000100800 */
[----:B------:R3:W-:Y:S01]  /*14d70*/  STL [R1+0x3cc], R11 ;  /* 0x0003cc0b01007387 */ /* 0x0007e20000100800 */
[----:B0-----:R-:W-:Y:S01]  /*14d80*/  IADD3 R8, P5, PT, R2, R92, RZ ;  /* 0x0000005c02087210 */ /* 0x001fe20007fbe0ff */
[----:B-1----:R-:W-:-:S04]  /*14d90*/  IMAD.X R13, R31, 0x1, R91, P2 ;  /* 0x000000011f0d7824 */ /* 0x002fc800010e065b */
[----:B------:R0:W-:Y:S01]  /*14da0*/  STL [R1+0x3d0], R8 ;  /* 0x0003d00801007387 */ /* 0x0001e20000100800 */
[--C-:B---3--:R-:W-:Y:S02]  /*14db0*/  IMAD.X R11, R23, 0x1, R91.reuse, P3 ;  /* 0x00000001170b7824 */ /* 0x108fe400018e065b */
[--C-:B------:R-:W-:Y:S01]  /*14dc0*/  IMAD.X R2, R3, 0x1, R91.reuse, P5 ;  /* 0x0000000103027824 */ /* 0x100fe200028e065b */
[----:B------:R-:W-:Y:S04]  /*14dd0*/  STL [R1+0x98], R13 ;  /* 0x0000980d01007387 */ /* 0x000fe80000100800 */
[----:B------:R-:W3:Y:S01]  /*14de0*/  LDL.LU.64 R30, [R1+0xd8] ;  /* 0x0000d800011e7983 */ /* 0x000ee20000300a00 */
[----:B0-----:R-:W-:-:S03]  /*14df0*/  IMAD.X R8, R21, 0x1, R91, P4 ;  /* 0x0000000115087824 */ /* 0x001fc600020e065b */
        /* <DEDUP_REMOVED lines=75> */
[----:B0-----:R-:W-:-:S03]  /*152b0*/  IMAD.X R11, R23, 0x1, R91, P3 ;  /* 0x00000001170b7824 */ /* 0x001fc600018e065b */
[----:B------:R-:W-:Y:S01]  /*152c0*/  STL [R1+0x354], R13 ;  /* 0x0003540d01007387 */ /* 0x000fe20000100800 */
[----:B-1----:R-:W-:-:S03]  /*152d0*/  IMAD.X R8, R21, 0x1, R91, P4 ;  /* 0x0000000115087824 */ /* 0x002fc600020e065b */
[----:B------:R-:W3:Y:S01]  /*152e0*/  LDL.LU.64 R30, [R1+0x158] ;  /* 0x00015800011e7983 */ /* 0x000ee20000300a00 */
[----:B------:R-:W-:-:S03]  /*152f0*/  IMAD.X R2, R3, 0x1, R91, P5 ;  /* 0x0000000103027824 */ /* 0x000fc600028e065b */
        /* <DEDUP_REMOVED lines=33> */
[----:B-1----:R-:W-:-:S02]  /*15510*/  IMAD.X R13, R31, 0x1, R91, P2 ;  /* 0x000000011f0d7824 */ /* 0x002fc400010e065b */
[--C-:B---3--:R-:W-:Y:S02]  /*15520*/  IMAD.X R8, R23, 0x1, R91.reuse, P3 ;  /* 0x0000000117087824 */ /* 0x108fe400018e065b */
[----:B------:R0:W-:Y:S04]  /*15530*/  STL [R1+0x170], R11 ;  /* 0x0001700b01007387 */ /* 0x0001e80000100800 */
[----:B------:R-:W-:Y:S04]  /*15540*/  STL [R1+0x2fc], R13 ;  /* 0x0002fc0d01007387 */ /* 0x000fe80000100800 */
[----:B------:R-:W3:Y:S01]  /*15550*/  LDL.LU.64 R22, [R1+0x198] ;  /* 0x0001980001167983 */ /* 0x000ee20000300a00 */
[----:B0-----:R-:W-:-:S03]  /*15560*/  IMAD.X R11, R21, 0x1, R91, P4 ;  /* 0x00000001150b7824 */ /* 0x001fc600020e065b */
[----:B------:R0:W-:Y:S04]  /*15570*/  STL [R1+0x300], R8 ;  /* 0x0003000801007387 */ /* 0x0001e80000100800 */
[----:B------:R4:W-:Y:S04]  /*15580*/  STL [R1+0xac], R11 ;  /* 0x0000ac0b01007387 */ /* 0x0009e80000100800 */
[----:B------:R-:W3:Y:S01]  /*15590*/  LDL.LU.64 R20, [R1+0x1a0] ;  /* 0x0001a00001147983 */ /* 0x000ee20000300a00 */
[----:B0-----:R-:W-:-:S03]  /*155a0*/  IMAD.X R8, R3, 0x1, R91, P5 ;  /* 0x0000000103087824 */ /* 0x001fc600028e065b */
[----:B------:R-:W3:Y:S04]  /*155b0*/  LDL.LU.64 R2, [R1+0x1a8] ;  /* 0x0001a80001027983 */ /* 0x000ee80000300a00 */
[----:B------:R0:W-:Y:S04]  /*155c0*/  STL [R1+0xb8], R8 ;  /* 0x0000b80801007387 */ /* 0x0001e80000100800 */
[----:B------:R-:W3:Y:S01]  /*155d0*/  LDL.LU.64 R38, [R1+0x1b0] ;  /* 0x0001b00001267983 */ /* 0x000ee20000300a00 */
[----:B--2---:R-:W-:-:S05]  /*155e0*/  IADD3 R13, P2, PT, R28, R92, RZ ;  /* 0x0000005c1c0d7210 */ /* 0x004fca0007f5e0ff */
[----:B------:R-:W-:Y:S01]  /*155f0*/  STL [R1+0x178], R13 ;  /* 0x0001780d01007387 */ /* 0x000fe20000100800 */
[-C--:B----4-:R-:W-:Y:S02]  /*15600*/  IADD3 R11, P3, PT, R14, R92.reuse, RZ ;  /* 0x0000005c0e0b7210 */ /* 0x090fe40007f7e0ff */
[----:B0-----:R-:W-:-:S03]  /*15610*/  IADD3 R8, P4, PT, R6, R92, RZ ;  /* 0x0000005c06087210 */ /* 0x001fc60007f9e0ff */
        /* <DEDUP_REMOVED lines=9> */
[----:B------:R-:W-:Y:S04]  /*156b0*/  STL [R1+0xc0], R8 ;  /* 0x0000c00801007387 */ /* 0x000fe80000100800 */
[----:B------:R-:W2:Y:S04]  /*156c0*/  LDL.LU.64 R30, [R1+0x1b8] ;  /* 0x0001b800011e7983 */ /* 0x000ea80000300a00 */
[----:B------:R0:W-:Y:S04]  /*156d0*/  STL [R1+0xc4], R6 ;  /* 0x0000c40601007387 */ /* 0x0001e80000100800 */
[----:B------:R-:W4:Y:S04]  /*156e0*/  LDL.LU.64 R14, [R1+0x1c0] ;  /* 0x0001c000010e7983 */ /* 0x000f280000300a00 */
[----:B------:R1:W-:Y:S04]  /*156f0*/  STL [R1+0xc8], R4 ;  /* 0x0000c80401007387 */ /* 0x0003e80000100800 */
[----:B0-----:R-:W4:Y:S04]  /*15700*/  LDL.LU.64 R6, [R1+0x1c8] ;  /* 0x0001c80001067983 */ /* 0x001f280000300a00 */
[----:B-1----:R-:W4:Y:S01]  /*15710*/  LDL.LU.64 R4, [R1+0x1d0] ;  /* 0x0001d00001047983 */ /* 0x002f220000300a00 */
[----:B---3--:R-:W-:-:S02]  /*15720*/  IADD3 R13, P2, PT, R22, R92, RZ ;  /* 0x0000005c160d7210 */ /* 0x008fc40007f5e0ff */
[----:B------:R-:W-:-:S03]  /*15730*/  IADD3 R11, P3, PT, R20, R92, RZ ;  /* 0x0000005c140b7210 */ /* 0x000fc60007f7e0ff */
[----:B------:R0:W-:Y:S01]  /*15740*/  STL [R1+0x198], R13 ;  /* 0x0001980d01007387 */ /* 0x0001e20000100800 */
[----:B------:R-:W-:-:S03]  /*15750*/  IADD3 R8, P4, PT, R2, R92, RZ ;  /* 0x0000005c02087210 */ /* 0x000fc60007f9e0ff */
[----:B------:R1:W-:Y:S01]  /*15760*/  STL [R1+0x2f4], R11 ;  /* 0x0002f40b01007387 */ /* 0x0003e20000100800 */
[----:B0-----:R-:W-:-:S03]  /*15770*/  IADD3 R13, P5, PT, R38, R92, RZ ;  /* 0x0000005c260d7210 */ /* 0x001fc60007fbe0ff */
[----:B------:R0:W-:Y:S01]  /*15780*/  STL [R1+0x1a8], R8 ;  /* 0x0001a80801007387 */ /* 0x0001e20000100800 */
[----:B-1----:R-:W-:-:S03]  /*15790*/  IMAD.X R11, R23, 0x1, R91, P2 ;  /* 0x00000001170b7824 */ /* 0x002fc600010e065b */
[----:B------:R-:W-:Y:S04]  /*157a0*/  STL [R1+0x1b0], R13 ;  /* 0x0001b00d01007387 */ /* 0x000fe80000100800 */
[----:B------:R-:W3:Y:S01]  /*157b0*/  LDL.LU.64 R28, [R1+0x1d8] ;  /* 0x0001d800011c7983 */ /* 0x000ee20000300a00 */
[----:B0-----:R-:W-:-:S03]  /*157c0*/  IMAD.X R8, R21, 0x1, R91, P3 ;  /* 0x0000000115087824 */ /* 0x001fc600018e065b */
[----:B------:R-:W-:Y:S01]  /*157d0*/  STL [R1+0xcc], R11 ;  /* 0x0000cc0b01007387 */ /* 0x000fe20000100800 */
[----:B------:R-:W-:-:S03]  /*157e0*/  IMAD.X R51, R3, 0x1, R91, P4 ;  /* 0x0000000103337824 */ /* 0x000fc600020e065b */
[----:B------:R-:W3:Y:S04]  /*157f0*/  LDL.LU.64 R22, [R1+0x1e0] ;  /* 0x0001e00001167983 */ /* 0x000ee80000300a00 */
[----:B------:R2:W-:Y:S04]  /*15800*/  STL [R1+0xd0], R8 ;  /* 0x0000d00801007387 */ /* 0x0005e80000100800 */
[----:B------:R-:W3:Y:S04]  /*15810*/  LDL.LU.64 R20, [R1+0x1e8] ;  /* 0x0001e80001147983 */ /* 0x000ee80000300a00 */
[----:B------:R-:W3:Y:S01]  /*15820*/  LDL.LU.64 R2, [R1+0x1f0] ;  /* 0x0001f00001027983 */ /* 0x000ee20000300a00 */
[----:B------:R-:W-:Y:S01]  /*15830*/  IMAD.X R52, R39, 0x1, R91, P5 ;  /* 0x0000000127347824 */ /* 0x000fe200028e065b */
[----:B--2---:R-:W-:-:S05]  /*15840*/  IADD3 R8, P2, PT, R30, R92, RZ ;  /* 0x0000005c1e087210 */ /* 0x004fca0007f5e0ff */
[----:B------:R0:W-:Y:S01]  /*15850*/  STL [R1+0xd4], R8 ;  /* 0x0000d40801007387 */ /* 0x0001e20000100800 */
[-C--:B----4-:R-:W-:Y:S01]  /*15860*/  IADD3 R13, P3, PT, R14, R92.reuse, RZ ;  /* 0x0000005c0e0d7210 */ /* 0x090fe20007f7e0ff */
[----:B------:R-:W-:Y:S01]  /*15870*/  IMAD.X R53, R31, 0x1, R91, P2 ;  /* 0x000000011f357824 */ /* 0x000fe200010e065b */
[----:B------:R-:W-:-:S03]  /*15880*/  IADD3 R11, P4, PT, R6, R92, RZ ;  /* 0x0000005c060b7210 */ /* 0x000fc60007f9e0ff */
[----:B------:R-:W-:Y:S01]  /*15890*/  STL [R1+0xd8], R13 ;  /* 0x0000d80d01007387 */ /* 0x000fe20000100800 */
[----:B0-----:R-:W-:-:S03]  /*158a0*/  IADD3 R8, P5, PT, R4, R92, RZ ;  /* 0x0000005c04087210 */ /* 0x001fc60007fbe0ff */
[----:B------:R-:W-:Y:S04]  /*158b0*/  STL [R1+0xdc], R11 ;  /* 0x0000dc0b01007387 */ /* 0x000fe80000100800 */
[----:B------:R3:W-:Y:S01]  /*158c0*/  STL [R1+0xe0], R8 ;  /* 0x0000e00801007387 */ /* 0x0007e20000100800 */
[----:B------:R-:W-:-:S03]  /*158d0*/  IMAD.X R62, R15, 0x1, R91, P3 ;  /* 0x000000010f3e7824 */ /* 0x000fc600018e065b */
[----:B------:R-:W2:Y:S01]  /*158e0*/  LDL.LU.64 R30, [R1+0x1f8] ;  /* 0x0001f800011e7983 */ /* 0x000ea20000300a00 */
[--C-:B------:R-:W-:Y:S02]  /*158f0*/  IMAD.X R63, R7, 0x1, R91.reuse, P4 ;  /* 0x00000001073f7824 */ /* 0x100fe400020e065b */
[----:B------:R-:W-:Y:S01]  /*15900*/  IMAD.X R64, R5, 0x1, R91, P5 ;  /* 0x0000000105407824 */ /* 0x000fe200028e065b */
[----:B------:R-:W4:Y:S04]  /*15910*/  LDL.LU.64 R14, [R1+0x200] ;  /* 0x00020000010e7983 */ /* 0x000f280000300a00 */
[----:B------:R-:W4:Y:S04]  /*15920*/  LDL.LU.64 R6, [R1+0x208] ;  /* 0x0002080001067983 */ /* 0x000f280000300a00 */
[----:B------:R-:W4:Y:S01]  /*15930*/  LDL.LU.64 R4, [R1+0x210] ;  /* 0x0002100001047983 */ /* 0x000f220000300a00 */
[----:B---3--:R-:W-:-:S05]  /*15940*/  IADD3 R8, P2, PT, R28, R92, RZ ;  /* 0x0000005c1c087210 */ /* 0x008fca0007f5e0ff */
[----:B------:R0:W-:Y:S01]  /*15950*/  STL [R1+0xe4], R8 ;  /* 0x0000e40801007387 */ /* 0x0001e20000100800 */
[-C--:B------:R-:W-:Y:S01]  /*15960*/  IADD3 R13, P3, PT, R22, R92.reuse, RZ ;  /* 0x0000005c160d7210 */ /* 0x080fe20007f7e0ff */
[----:B------:R-:W-:Y:S01]  /*15970*/  IMAD.X R65, R29, 0x1, R91, P2 ;  /* 0x000000011d417824 */ /* 0x000fe200010e065b */
[----:B------:R-:W-:-:S03]  /*15980*/  IADD3 R11, P4, PT, R20, R92, RZ ;  /* 0x0000005c140b7210 */ /* 0x000fc60007f9e0ff */
[----:B------:R-:W-:Y:S01]  /*15990*/  STL [R1+0xe8], R13 ;  /* 0x0000e80d01007387 */ /* 0x000fe20000100800 */
[----:B0-----:R-:W-:-:S03]  /*159a0*/  IADD3 R8, P5, PT, R2, R92, RZ ;  /* 0x0000005c02087210 */ /* 0x001fc60007fbe0ff */
[----:B------:R-:W-:Y:S01]  /*159b0*/  STL [R1+0xec], R11 ;  /* 0x0000ec0b01007387 */ /* 0x000fe20000100800 */
[----:B------:R-:W-:-:S03]  /*159c0*/  IMAD.X R74, R23, 0x1, R91, P3 ;  /* 0x00000001174a7824 */ /* 0x000fc600018e065b */
[----:B------:R2:W-:Y:S01]  /*159d0*/  STL [R1+0xf0], R8 ;  /* 0x0000f00801007387 */ /* 0x0005e20000100800 */
[----:B------:R-:W-:-:S03]  /*159e0*/  IMAD.X R75, R21, 0x1, R91, P4 ;  /* 0x00000001154b7824 */ /* 0x000fc600020e065b */
[----:B------:R-:W3:Y:S01]  /*159f0*/  LDL.LU.64 R28, [R1+0x218] ;  /* 0x00021800011c7983 */ /* 0x000ee20000300a00 */
[----:B------:R-:W-:-:S03]  /*15a00*/  IMAD.X R76, R3, 0x1, R91, P5 ;  /* 0x00000001034c7824 */ /* 0x000fc600028e065b */
[----:B------:R-:W3:Y:S04]  /*15a10*/  LDL.LU.64 R22, [R1+0x220] ;  /* 0x0002200001167983 */ /* 0x000ee80000300a00 */
[----:B------:R-:W3:Y:S04]  /*15a20*/  LDL.LU.64 R20, [R1+0x228] ;  /* 0x0002280001147983 */ /* 0x000ee80000300a00 */
[----:B------:R-:W3:Y:S01]  /*15a30*/  LDL.LU.64 R2, [R1+0x230] ;  /* 0x0002300001027983 */ /* 0x000ee20000300a00 */
[-C--:B--2---:R-:W-:Y:S02]  /*15a40*/  IADD3 R8, P2, PT, R30, R92.reuse, RZ ;  /* 0x0000005c1e087210 */ /* 0x084fe40007f5e0ff */
[----:B----4-:R-:W-:-:S03]  /*15a50*/  IADD3 R13, P3, PT, R14, R92, RZ ;  /* 0x0000005c0e0d7210 */ /* 0x010fc60007f7e0ff */
[----:B------:R0:W-:Y:S01]  /*15a60*/  STL [R1+0xf4], R8 ;  /* 0x0000f40801007387 */ /* 0x0001e20000100800 */
[----:B------:R-:W-:-:S03]  /*15a70*/  IADD3 R11, P4, PT, R6, R92, RZ ;  /* 0x0000005c060b7210 */ /* 0x000fc60007f9e0ff */
[----:B------:R-:W-:Y:S01]  /*15a80*/  STL [R1+0xf8], R13 ;  /* 0x0000f80d01007387 */ /* 0x000fe20000100800 */
[----:B0-----:R-:W-:-:S03]  /*15a90*/  IADD3 R8, P5, PT, R4, R92, RZ ;  /* 0x0000005c04087210 */ /* 0x001fc60007fbe0ff */
[----:B------:R-:W-:Y:S01]  /*15aa0*/  STL [R1+0xfc], R11 ;  /* 0x0000fc0b01007387 */ /* 0x000fe20000100800 */
[----:B------:R-:W-:-:S03]  /*15ab0*/  IMAD.X R87, R7, 0x1, R91, P4 ;  /* 0x0000000107577824 */ /* 0x000fc600020e065b */
[----:B------:R3:W-:Y:S01]  /*15ac0*/  STL [R1+0x100], R8 ;  /* 0x0001000801007387 */ /* 0x0007e20000100800 */
[----:B------:R-:W-:-:S03]  /*15ad0*/  IMAD.X R88, R5, 0x1, R91, P5 ;  /* 0x0000000105587824 */ /* 0x000fc600028e065b */
[----:B------:R-:W2:Y:S01]  /*15ae0*/  LDL.LU.64 R6, [R1+0x238] ;  /* 0x0002380001067983 */ /* 0x000ea20000300a00 */
[----:B------:R-:W-:-:S03]  /*15af0*/  IMAD.X R86, R15, 0x1, R91, P3 ;  /* 0x000000010f567824 */ /* 0x000fc600018e065b */
[----:B------:R-:W4:Y:S04]  /*15b00*/  LDL.LU.64 R4, [R1+0x240] ;  /* 0x0002400001047983 */ /* 0x000f280000300a00 */
[----:B------:R-:W4:Y:S04]  /*15b10*/  LDL.LU.64 R14, [R1+0x248] ;  /* 0x00024800010e7983 */ /* 0x000f280000300a00 */
[----:B------:R-:W4:Y:S01]  /*15b20*/  LDL.LU.64 R40, [R1+0x250] ;  /* 0x0002500001287983 */ /* 0x000f220000300a00 */
[----:B------:R-:W-:Y:S01]  /*15b30*/  IMAD.X R77, R31, 0x1, R91, P2 ;  /* 0x000000011f4d7824 */ /* 0x000fe200010e065b */
[----:B---3--:R-:W-:-:S02]  /*15b40*/  IADD3 R8, P2, PT, R28, R92, RZ ;  /* 0x0000005c1c087210 */ /* 0x008fc40007f5e0ff */
[----:B------:R-:W-:-:S03]  /*15b50*/  IADD3 R13, P3, PT, R22, R92, RZ ;  /* 0x0000005c160d7210 */ /* 0x000fc60007f7e0ff */
[----:B------:R0:W-:Y:S01]  /*15b60*/  STL [R1+0x104], R8 ;  /* 0x0001040801007387 */ /* 0x0001e20000100800 */
[----:B------:R-:W-:-:S03]  /*15b70*/  IADD3 R11, P4, PT, R20, R92, RZ ;  /* 0x0000005c140b7210 */ /* 0x000fc60007f9e0ff */
[----:B------:R-:W-:Y:S01]  /*15b80*/  STL [R1+0x108], R13 ;  /* 0x0001080d01007387 */ /* 0x000fe20000100800 */
[----:B0-----:R-:W-:-:S03]  /*15b90*/  IADD3 R8, P5, PT, R2, R92, RZ ;  /* 0x0000005c02087210 */ /* 0x001fc60007fbe0ff */
[----:B------:R0:W-:Y:S04]  /*15ba0*/  STL [R1+0x10c], R11 ;  /* 0x00010c0b01007387 */ /* 0x0001e80000100800 */
[----:B------:R1:W-:Y:S01]  /*15bb0*/  STL [R1+0x110], R8 ;  /* 0x0001100801007387 */ /* 0x0003e20000100800 */
[--C-:B0-----:R-:W-:Y:S02]  /*15bc0*/  IMAD.X R11, R23, 0x1, R91.reuse, P3 ;  /* 0x00000001170b7824 */ /* 0x101fe400018e065b */
[----:B-1----:R-:W-:-:S03]  /*15bd0*/  IMAD.X R8, R21, 0x1, R91, P4 ;  /* 0x0000000115087824 */ /* 0x002fc600020e065b */
[----:B------:R-:W-:Y:S04]  /*15be0*/  STL [R1+0x20], R11 ;  /* 0x0000200b01007387 */ /* 0x000fe80000100800 */
[----:B------:R-:W3:Y:S04]  /*15bf0*/  LDL.LU.64 R20, [R1+0x258] ;  /* 0x0002580001147983 */ /* 0x000ee80000300a00 */
[----:B------:R-:W-:Y:S04]  /*15c00*/  STL [R1+0x24], R8 ;  /* 0x0000240801007387 */ /* 0x000fe80000100800 */
[----:B------:R-:W3:Y:S01]  /*15c10*/  LDL.LU.64 R22, [R1+0x260] ;  /* 0x0002600001167983 */ /* 0x000ee20000300a00 */
[----:B------:R-:W-:-:S02]  /*15c20*/  IMAD.X R2, R3, 0x1, R91, P5 ;  /* 0x0000000103027824 */ /* 0x000fc400028e065b */
[----:B------:R-:W-:-:S03]  /*15c30*/  IMAD.X R89, R29, 0x1, R91, P2 ;  /* 0x000000011d597824 */ /* 0x000fc600010e065b */
[----:B------:R0:W-:Y:S04]  /*15c40*/  STL [R1+0x38], R2 ;  /* 0x0000380201007387 */ /* 0x0001e80000100800 */
[----:B0-----:R-:W3:Y:S04]  /*15c50*/  LDL.LU.64 R2, [R1+0x268] ;  /* 0x0002680001027983 */ /* 0x001ee80000300a00 */
[----:B------:R-:W3:Y:S01]  /*15c60*/  LDL.LU.64 R28, [R1+0x270] ;  /* 0x00027000011c7983 */ /* 0x000ee20000300a00 */
[-C--:B--2---:R-:W-:Y:S02]  /*15c70*/  IADD3 R8, P2, PT, R6, R92.reuse, RZ ;  /* 0x0000005c06087210 */ /* 0x084fe40007f5e0ff */
[----:B----4-:R-:W-:-:S03]  /*15c80*/  IADD3 R13, P3, PT, R4, R92, RZ ;  /* 0x0000005c040d7210 */ /* 0x010fc60007f7e0ff */
[----:B------:R0:W-:Y:S01]  /*15c90*/  STL [R1+0x114], R8 ;  /* 0x0001140801007387 */ /* 0x0001e20000100800 */
[-C--:B------:R-:W-:Y:S01]  /*15ca0*/  IADD3 R11, P4, PT, R14, R92.reuse, RZ ;  /* 0x0000005c0e0b7210 */ /* 0x080fe20007f9e0ff */
[--C-:B------:R-:W-:Y:S02]  /*15cb0*/  IMAD.X R6, R7, 0x1, R91.reuse, P2 ;  /* 0x0000000107067824 */ /* 0x100fe400010e065b */
[----:B------:R-:W-:Y:S01]  /*15cc0*/  STL [R1+0x118], R13 ;  /* 0x0001180d01007387 */ /* 0x000fe20000100800 */
[--C-:B------:R-:W-:Y:S01]  /*15cd0*/  IMAD.X R4, R5, 0x1, R91.reuse, P3 ;  /* 0x0000000105047824 */ /* 0x100fe200018e065b */
[----:B0-----:R-:W-:Y:S02]  /*15ce0*/  IADD3 R8, P5, PT, R40, R92, RZ ;  /* 0x0000005c28087210 */ /* 0x001fe40007fbe0ff */
        /* <DEDUP_REMOVED lines=8> */
[----:B------:R-:W-:-:S02]  /*15d70*/  IMAD.X R13, R15, 0x1, R91, P4 ;  /* 0x000000010f0d7824 */ /* 0x000fc400020e065b */
[----:B------:R-:W-:Y:S01]  /*15d80*/  IMAD.X R8, R41, 0x1, R91, P5 ;  /* 0x0000000129087824 */ /* 0x000fe200028e065b */
[----:B------:R0:W5:Y:S04]  /*15d90*/  LDL.LU R14, [R1+0xa74] ;  /* 0x000a7400010e7983 */ /* 0x0001680000300800 */
[----:B------:R1:W-:Y:S01]  /*15da0*/  STL [R1+0x44], R13 ;  /* 0x0000440d01007387 */ /* 0x0003e20000100800 */
[----:B---3--:R-:W-:-:S03]  /*15db0*/  IADD3 R11, P2, PT, R20, R92, RZ ;  /* 0x0000005c140b7210 */ /* 0x008fc60007f5e0ff */
[----:B------:R3:W-:Y:S01]  /*15dc0*/  STL [R1+0x70], R8 ;  /* 0x0000700801007387 */ /* 0x0007e20000100800 */
[----:B-1----:R-:W-:-:S03]  /*15dd0*/  IADD3 R13, P3, PT, R22, R92, RZ ;  /* 0x0000005c160d7210 */ /* 0x002fc60007f7e0ff */
[----:B------:R1:W-:Y:S04]  /*15de0*/  STL [R1+0x124], R11 ;  /* 0x0001240b01007387 */ /* 0x0003e80000100800 */
[----:B------:R-:W-:Y:S04]  /*15df0*/  STL [R1+0x150], R13 ;  /* 0x0001500d01007387 */ /* 0x000fe80000100800 */
[----:B------:R-:W4:Y:S01]  /*15e00*/  LDL.LU.64 R40, [R1+0x298] ;  /* 0x0002980001287983 */ /* 0x000f220000300a00 */
[-C--:B---3--:R-:W-:Y:S02]  /*15e10*/  IADD3 R8, P4, PT, R2, R92.reuse, RZ ;  /* 0x0000005c02087210 */ /* 0x088fe40007f9e0ff */
[----:B-1----:R-:W-:-:S03]  /*15e20*/  IADD3 R11, P5, PT, R28, R92, RZ ;  /* 0x0000005c1c0b7210 */ /* 0x002fc60007fbe0ff */
[----:B------:R1:W-:Y:S04]  /*15e30*/  STL [R1+0x154], R8 ;  /* 0x0001540801007387 */ /* 0x0003e80000100800 */
[----:B------:R3:W-:Y:S04]  /*15e40*/  STL [R1+0x158], R11 ;  /* 0x0001580b01007387 */ /* 0x0007e80000100800 */
[----:B------:R0:W5:Y:S01]  /*15e50*/  LDL.LU R20, [R1+0xa70] ;  /* 0x000a700001147983 */ /* 0x0001620000300800 */
[----:B-1----:R-:W-:-:S03]  /*15e60*/  IMAD.X R8, R21, 0x1, R91, P2 ;  /* 0x0000000115087824 */ /* 0x002fc600010e065b */
[----:B------:R0:W5:Y:S01]  /*15e70*/  LDL.LU R22, [R1+0xa6c] ;  /* 0x000a6c0001167983 */ /* 0x0001620000300800 */
[----:B---3--:R-:W-:-:S03]  /*15e80*/  IMAD.X R11, R23, 0x1, R91, P3 ;  /* 0x00000001170b7824 */ /* 0x008fc600018e065b */
[----:B------:R1:W-:Y:S01]  /*15e90*/  STL [R1+0x74], R8 ;  /* 0x0000740801007387 */ /* 0x0003e20000100800 */
[--C-:B------:R-:W-:Y:S02]  /*15ea0*/  IMAD.X R13, R29, 0x1, R91.reuse, P5 ;  /* 0x000000011d0d7824 */ /* 0x100fe400028e065b */
[----:B-1----:R-:W-:Y:S02]  /*15eb0*/  IMAD.X R8, R3, 0x1, R91, P4 ;  /* 0x0000000103087824 */ /* 0x002fe400020e065b */
[----:B------:R-:W3:Y:S04]  /*15ec0*/  LDL.LU.64 R2, [R1+0x2a0] ;  /* 0x0002a00001027983 */ /* 0x000ee80000300a00 */
[----:B------:R-:W-:Y:S04]  /*15ed0*/  STL [R1+0x78], R11 ;  /* 0x0000780b01007387 */ /* 0x000fe80000100800 */
[----:B------:R2:W-:Y:S04]  /*15ee0*/  STL [R1+0x7c], R8 ;  /* 0x00007c0801007387 */ /* 0x0005e80000100800 */
[----:B------:R0:W5:Y:S04]  /*15ef0*/  LDL.LU R28, [R1+0xa68] ;  /* 0x000a6800011c7983 */ /* 0x0001680000300800 */
[----:B------:R1:W-:Y:S01]  /*15f00*/  STL [R1+0x80], R13 ;  /* 0x0000800d01007387 */ /* 0x0003e20000100800 */
[----:B--2---:R-:W-:-:S05]  /*15f10*/  IADD3 R8, P2, PT, R30, R92, RZ ;  /* 0x0000005c1e087210 */ /* 0x004fca0007f5e0ff */
[----:B------:R2:W-:Y:S01]  /*15f20*/  STL [R1+0x15c], R8 ;  /* 0x00015c0801007387 */ /* 0x0005e20000100800 */
[-C--:B----4-:R-:W-:Y:S02]  /*15f30*/  IADD3 R11, P3, PT, R38, R92.reuse, RZ ;  /* 0x0000005c260b7210 */ /* 0x090fe40007f7e0ff */
[----:B-1----:R-:W-:-:S03]  /*15f40*/  IADD3 R13, P4, PT, R6, R92, RZ ;  /* 0x0000005c060d7210 */ /* 0x002fc60007f9e0ff */
[----:B------:R1:W-:Y:S01]  /*15f50*/  STL [R1+0x160], R11 ;  /* 0x0001600b01007387 */ /* 0x0003e20000100800 */
[----:B--2---:R-:W-:-:S03]  /*15f60*/  IADD3 R8, P5, PT, R4, R92, RZ ;  /* 0x0000005c04087210 */ /* 0x004fc60007fbe0ff */
[----:B------:R-:W-:Y:S01]  /*15f70*/  STL [R1+0x164], R13 ;  /* 0x0001640d01007387 */ /* 0x000fe20000100800 */
[----:B-1----:R-:W-:-:S03]  /*15f80*/  IMAD.X R11, R31, 0x1, R91, P2 ;  /* 0x000000011f0b7824 */ /* 0x002fc600010e065b */
[----:B------:R0:W5:Y:S04]  /*15f90*/  LDL.LU R30, [R1+0xa64] ;  /* 0x000a6400011e7983 */ /* 0x0001680000300800 */
[----:B------:R1:W-:Y:S04]  /*15fa0*/  STL [R1+0x1a0], R8 ;  /* 0x0001a00801007387 */ /* 0x0003e80000100800 */
[----:B------:R0:W5:Y:S04]  /*15fb0*/  LDL.LU R38, [R1+0xa60] ;  /* 0x000a600001267983 */ /* 0x0001680000300800 */
[----:B------:R2:W-:Y:S01]  /*15fc0*/  STL [R1+0x84], R11 ;  /* 0x0000840b01007387 */ /* 0x0005e20000100800 */
[----:B-1----:R-:W-:-:S02]  /*15fd0*/  IMAD.X R8, R39, 0x1, R91, P3 ;  /* 0x0000000127087824 */ /* 0x002fc400018e065b */
[--C-:B--2---:R-:W-:Y:S02]  /*15fe0*/  IMAD.X R11, R7, 0x1, R91.reuse, P4 ;  /* 0x00000001070b7824 */ /* 0x104fe400020e065b */
[----:B------:R-:W2:Y:S04]  /*15ff0*/  LDL.LU.64 R6, [R1+0xa58] ;  /* 0x000a580001067983 */ /* 0x000ea80000300a00 */
[----:B------:R1:W-:Y:S02]  /*16000*/  STL [R1+0xa0], R8 ;  /* 0x0000a00801007387 */ /* 0x0003e40000100800 */
[----:B-1----:R-:W-:Y:S02]  /*16010*/  IMAD.X R8, R5, 0x1, R91, P5 ;  /* 0x0000000105087824 */ /* 0x002fe400028e065b */
[----:B------:R-:W4:Y:S04]  /*16020*/  LDL.LU.64 R4, [R1+0xa50] ;  /* 0x000a500001047983 */ /* 0x000f280000300a00 */
[----:B------:R-:W-:Y:S04]  /*16030*/  STL [R1+0xa4], R11 ;  /* 0x0000a40b01007387 */ /* 0x000fe80000100800 */
[----:B------:R-:W4:Y:S04]  /*16040*/  LDL.LU R23, [R1+0x55c] ;  /* 0x00055c0001177983 */ /* 0x000f280000300800 */
[----:B------:R-:W4:Y:S04]  /*16050*/  LDL.LU R13, [R1+0x574] ;  /* 0x00057400010d7983 */ /* 0x000f280000300800 */
[----:B------:R1:W-:Y:S04]  /*16060*/  STL [R1+0xa8], R8 ;  /* 0x0000a80801007387 */ /* 0x0003e80000100800 */
[----:B------:R-:W4:Y:S04]  /*16070*/  LDL.LU R21, [R1+0x954] ;  /* 0x0009540001157983 */ /* 0x000f280000300800 */
[----:B------:R-:W4:Y:S01]  /*16080*/  LDL.LU R19, [R1+0x94c] ;  /* 0x00094c0001137983 */ /* 0x000f220000300800 */
[----:B-1----:R-:W-:-:S05]  /*16090*/  IADD3 R8, P2, PT, R40, R92, RZ ;  /* 0x0000005c28087210 */ /* 0x002fca0007f5e0ff */
[----:B------:R3:W-:Y:S04]  /*160a0*/  STL [R1+0x1a4], R8 ;  /* 0x0001a40801007387 */ /* 0x0007e80000100800 */
[----:B------:R-:W4:Y:S04]  /*160b0*/  LDL.LU R11, [R1+0x56c] ;  /* 0x00056c00010b7983 */ /* 0x000f280000300800 */
[----:B------:R-:W4:Y:S01]  /*160c0*/  LDL.LU R17, [R1+0x558] ;  /* 0x0005580001117983 */ /* 0x000f220000300800 */
[----:B---3--:R-:W-:-:S03]  /*160d0*/  IADD3 R8, P3, PT, R2, R92, RZ ;  /* 0x0000005c02087210 */ /* 0x008fc60007f7e0ff */
[----:B------:R-:W3:Y:S04]  /*160e0*/  LDL.LU R15, [R1+0x744] ;  /* 0x00074400010f7983 */ /* 0x000ee80000300800 */
[----:B------:R1:W-:Y:S04]  /*160f0*/  STL [R1+0x2a0], R8 ;  /* 0x0002a00801007387 */ /* 0x0003e80000100800 */
[----:B-1----:R-:W3:Y:S01]  /*16100*/  LDL.LU R8, [R1+0x570] ;  /* 0x0005700001087983 */ /* 0x002ee20000300800 */
[----:B--2---:R-:W-:-:S05]  /*16110*/  IADD3 R25, P4, PT, R6, R92, RZ ;  /* 0x0000005c06197210 */ /* 0x004fca0007f9e0ff */
[----:B------:R-:W-:Y:S04]  /*16120*/  STL [R1+0x2a8], R25 ;  /* 0x0002a81901007387 */ /* 0x000fe80000100800 */
[----:B------:R0:W5:Y:S01]  /*16130*/  LDL.LU R40, [R1+0xa48] ;  /* 0x000a480001287983 */ /* 0x0001620000300800 */
[----:B----4-:R-:W-:-:S05]  /*16140*/  IADD3 R6, P5, PT, R4, R92, RZ ;  /* 0x0000005c04067210 */ /* 0x010fca0007fbe0ff */
[----:B------:R1:W-:Y:S02]  /*16150*/  STL [R1+0x2ac], R6 ;  /* 0x0002ac0601007387 */ /* 0x0003e40000100800 */
[--C-:B-1----:R-:W-:Y:S02]  /*16160*/  IMAD.X R6, R3, 0x1, R91.reuse, P3 ;  /* 0x0000000103067824 */ /* 0x102fe400018e065b */
[----:B------:R-:W2:Y:S01]  /*16170*/  LDL.LU.64 R2, [R1+0xa40] ;  /* 0x000a400001027983 */ /* 0x000ea20000300a00 */
[-C--:B------:R-:W-:Y:S01]  /*16180*/  IADD3 R13, P6, PT, R13, R90.reuse, RZ ;  /* 0x0000005a0d0d7210 */ /* 0x080fe20007fde0ff */
[--C-:B------:R-:W-:Y:S01]  /*16190*/  IMAD.X R5, R5, 0x1, R91.reuse, P5 ;  /* 0x0000000105057824 */ /* 0x100fe200028e065b */
[-C--:B------:R-:W-:Y:S01]  /*161a0*/  IADD3 R23, P5, PT, R23, R90.reuse, RZ ;  /* 0x0000005a17177210 */ /* 0x080fe20007fbe0ff */
[--C-:B------:R-:W-:Y:S02]  /*161b0*/  IMAD.X R7, R7, 0x1, R91.reuse, P4 ;  /* 0x0000000107077824 */ /* 0x100fe400020e065b */
[----:B------:R1:W-:Y:S01]  /*161c0*/  STL [R1+0x574], R13 ;  /* 0x0005740d01007387 */ /* 0x0003e20000100800 */
[----:B------:R-:W-:Y:S01]  /*161d0*/  IMAD.X R4, R41, 0x1, R91, P2 ;  /* 0x0000000129047824 */ /* 0x000fe200010e065b */
[----:B------:R-:W-:-:S02]  /*161e0*/  IADD3 R21, P2, PT, R21, R90, RZ ;  /* 0x0000005a15157210 */ /* 0x000fc40007f5e0ff */
[----:B-1----:R-:W4:Y:S01]  /*161f0*/  LDL.LU R13, [R1+0x944] ;  /* 0x00094400010d7983 */ /* 0x002f220000300800 */
[----:B------:R-:W-:-:S03]  /*16200*/  IADD3 R11, P4, PT, R11, R90, RZ ;  /* 0x0000005a0b0b7210 */ /* 0x000fc60007f9e0ff */
[----:B------:R-:W-:Y:S04]  /*16210*/  STL [R1+0x55c], R23 ;  /* 0x00055c1701007387 */ /* 0x000fe80000100800 */
[----:B------:R1:W-:Y:S04]  /*16220*/  STL [R1+0x56c], R11 ;  /* 0x00056c0b01007387 */ /* 0x0003e80000100800 */
[----:B------:R-:W-:Y:S04]  /*16230*/  STL [R1+0x954], R21 ;  /* 0x0009541501007387 */ /* 0x000fe80000100800 */
[----:B-1----:R-:W4:Y:S01]  /*16240*/  LDL.LU R11, [R1+0x950] ;  /* 0x00095000010b7983 */ /* 0x002f220000300800 */
[----:B------:R-:W-:-:S05]  /*16250*/  IADD3 R19, P3, PT, R19, R90, RZ ;  /* 0x0000005a13137210 */ /* 0x000fca0007f7e0ff */
[----:B------:R-:W-:Y:S04]  /*16260*/  STL [R1+0x94c], R19 ;  /* 0x00094c1301007387 */ /* 0x000fe80000100800 */
[----:B------:R-:W4:Y:S01]  /*16270*/  LDL.LU R71, [R1+0x93c] ;  /* 0x00093c0001477983 */ /* 0x000f220000300800 */
[--C-:B--2---:R-:W-:Y:S01]  /*16280*/  IMAD.X R17, R17, 0x1, R3.reuse, P5 ;  /* 0x0000000111117824 */ /* 0x104fe200028e0603 */
[----:B---3--:R-:W-:Y:S01]  /*16290*/  IADD3 R15, P5, PT, R15, R90, RZ ;  /* 0x0000005a0f0f7210 */ /* 0x008fe20007fbe0ff */
[----:B------:R-:W-:-:S03]  /*162a0*/  IMAD.X R8, R8, 0x1, R3, P6 ;  /* 0x0000000108087824 */ /* 0x000fc600030e0603 */
[----:B------:R-:W-:Y:S04]  /*162b0*/  STL [R1+0x558], R17 ;  /* 0x0005581101007387 */ /* 0x000fe80000100800 */
[----:B------:R-:W2:Y:S04]  /*162c0*/  LDL.LU R69, [R1+0x948] ;  /* 0x0009480001457983 */ /* 0x000ea80000300800 */
[----:B------:R-:W-:Y:S04]  /*162d0*/  STL [R1+0x744], R15 ;  /* 0x0007440f01007387 */ /* 0x000fe80000100800 */
[----:B------:R-:W3:Y:S04]  /*162e0*/  LDL.LU R67, [R1+0x564] ;  /* 0x0005640001437983 */ /* 0x000ee80000300800 */
[----:B------:R1:W-:Y:S04]  /*162f0*/  STL [R1+0x570], R8 ;  /* 0x0005700801007387 */ /* 0x0003e80000100800 */
        /* <DEDUP_REMOVED lines=18> */
[----:B------:R-:W3:Y:S01]  /*16420*/  LDL.LU R23, [R1+0x728] ;  /* 0x0007280001177983 */ /* 0x000ee20000300800 */
[----:B----4-:R-:W-:-:S03]  /*16430*/  IADD3 R13, P6, PT, R13, R90, RZ ;  /* 0x0000005a0d0d7210 */ /* 0x010fc60007fde0ff */
[----:B-1----:R-:W4:Y:S04]  /*16440*/  LDL.LU R8, [R1+0x914] ;  /* 0x0009140001087983 */ /* 0x002f280000300800 */
[----:B------:R-:W4:Y:S04]  /*16450*/  LDL.LU R21, [R1+0x920] ;  /* 0x0009200001157983 */ /* 0x000f280000300800 */
[----:B------:R-:W4:Y:S04]  /*16460*/  LDL.LU R19, [R1+0x90c] ;  /* 0x00090c0001137983 */ /* 0x000f280000300800 */
[----:B------:R1:W-:Y:S01]  /*16470*/  STL [R1+0x944], R13 ;  /* 0x0009440d01007387 */ /* 0x0003e20000100800 */
[----:B------:R-:W-:-:S03]  /*16480*/  IMAD.X R11, R11, 0x1, R3, P2 ;  /* 0x000000010b0b7824 */ /* 0x000fc600010e0603 */
[----:B-1----:R-:W4:Y:S04]  /*16490*/  LDL.LU R13, [R1+0x918] ;  /* 0x00091800010d7983 */ /* 0x002f280000300800 */
[----:B------:R-:W4:Y:S04]  /*164a0*/  LDL.LU R17, [R1+0x714] ;  /* 0x0007140001117983 */ /* 0x000f280000300800 */
[----:B------:R-:W4:Y:S04]  /*164b0*/  LDL.LU R15, [R1+0x720] ;  /* 0x00072000010f7983 */ /* 0x000f280000300800 */
[----:B------:R1:W-:Y:S04]  /*164c0*/  STL [R1+0x950], R11 ;  /* 0x0009500b01007387 */ /* 0x0003e80000100800 */
[----:B-1----:R-:W4:Y:S01]  /*164d0*/  LDL.LU R11, [R1+0x70c] ;  /* 0x00070c00010b7983 */ /* 0x002f220000300800 */
[----:B------:R-:W-:-:S05]  /*164e0*/  IADD3 R71, P2, PT, R71, R90, RZ ;  /* 0x0000005a47477210 */ /* 0x000fca0007f5e0ff */
[----:B------:R-:W-:Y:S01]  /*164f0*/  STL [R1+0x93c], R71 ;  /* 0x00093c4701007387 */ /* 0x000fe20000100800 */
[----:B--2---:R-:W-:Y:S01]  /*16500*/  IMAD.X R69, R69, 0x1, R3, P3 ;  /* 0x0000000145457824 */ /* 0x004fe200018e0603 */
[----:B---3--:R-:W-:-:S04]  /*16510*/  IADD3 R67, P3, PT, R67, R90, RZ ;  /* 0x0000005a43437210 */ /* 0x008fc80007f7e0ff */
[----:B------:R-:W-:Y:S01]  /*16520*/  STL [R1+0x948], R69 ;  /* 0x0009484501007387 */ /* 0x000fe20000100800 */
[----:B------:R-:W-:-:S03]  /*16530*/  IMAD.X R61, R61, 0x1, R3, P4 ;  /* 0x000000013d3d7824 */ /* 0x000fc600020e0603 */
[----:B------:R-:W-:Y:S01]  /*16540*/  STL [R1+0x564], R67 ;  /* 0x0005644301007387 */ /* 0x000fe20000100800 */
[----:B------:R-:W-:-:S03]  /*16550*/  IADD3 R59, P4, PT, R59, R90, RZ ;  /* 0x0000005a3b3b7210 */ /* 0x000fc60007f9e0ff */
        /* <DEDUP_REMOVED lines=31> */
[-C--:B------:R-:W-:Y:S01]  /*16750*/  IADD3 R25, P2, PT, R25, R90.reuse, RZ ;  /* 0x0000005a19197210 */ /* 0x080fe20007f5e0ff */
[--C-:B------:R-:W-:Y:S01]  /*16760*/  IMAD.X R23, R23, 0x1, R3.reuse, P3 ;  /* 0x0000000117177824 */ /* 0x100fe200018e0603 */
[----:B----4-:R-:W-:Y:S01]  /*16770*/  IADD3 R8, P3, PT, R8, R90, RZ ;  /* 0x0000005a08087210 */ /* 0x010fe20007f7e0ff */
[----:B------:R-:W-:Y:S04]  /*16780*/  STL [R1+0x730], R27 ;  /* 0x0007301b01007387 */ /* 0x000fe80000100800 */
[----:B------:R1:W-:Y:S04]  /*16790*/  STL [R1+0x914], R8 ;  /* 0x0009140801007387 */ /* 0x0003e80000100800 */
[----:B------:R-:W-:Y:S01]  /*167a0*/  STL [R1+0x71c], R25 ;  /* 0x00071c1901007387 */ /* 0x000fe20000100800 */
[----:B------:R-:W-:-:S03]  /*167b0*/  IMAD.X R21, R21, 0x1, R3, P4 ;  /* 0x0000000115157824 */ /* 0x000fc600020e0603 */
[----:B-1----:R-:W2:Y:S01]  /*167c0*/  LDL.LU R8, [R1+0x718] ;  /* 0x0007180001087983 */ /* 0x002ea20000300800 */
[-C--:B------:R-:W-:Y:S01]  /*167d0*/  IADD3 R19, P4, PT, R19, R90.reuse, RZ ;  /* 0x0000005a13137210 */ /* 0x080fe20007f9e0ff */
[----:B------:R-:W-:Y:S02]  /*167e0*/  IMAD.X R13, R13, 0x1, R3, P5 ;  /* 0x000000010d0d7824 */ /* 0x000fe400028e0603 */
[----:B------:R-:W-:Y:S01]  /*167f0*/  STL [R1+0x728], R23 ;  /* 0x0007281701007387 */ /* 0x000fe20000100800 */
[----:B------:R-:W-:-:S03]  /*16800*/  IADD3 R17, P5, PT, R17, R90, RZ ;  /* 0x0000005a11117210 */ /* 0x000fc60007fbe0ff */
[----:B------:R1:W-:Y:S01]  /*16810*/  STL [R1+0x918], R13 ;  /* 0x0009180d01007387 */ /* 0x0003e20000100800 */
[----:B------:R-:W-:-:S03]  /*16820*/  IMAD.X R15, R15, 0x1, R3, P6 ;  /* 0x000000010f0f7824 */ /* 0x000fc600030e0603 */
[----:B------:R-:W-:Y:S04]  /*16830*/  STL [R1+0x920], R21 ;  /* 0x0009201501007387 */ /* 0x000fe80000100800 */
[----:B-1----:R-:W3:Y:S04]  /*16840*/  LDL.LU R13, [R1+0x904] ;  /* 0x00090400010d7983 */ /* 0x002ee80000300800 */
[----:B------:R-:W-:Y:S01]  /*16850*/  STL [R1+0x90c], R19 ;  /* 0x00090c1301007387 */ /* 0x000fe20000100800 */
[----:B------:R-:W-:-:S03]  /*16860*/  IADD3 R11, P6, PT, R11, R90, RZ ;  /* 0x0000005a0b0b7210 */ /* 0x000fc60007fde0ff */
[----:B------:R-:W4:Y:S04]  /*16870*/  LDL.LU R71, [R1+0x910] ;  /* 0x0009100001477983 */ /* 0x000f280000300800 */
[----:B------:R-:W-:Y:S04]  /*16880*/  STL [R1+0x714], R17 ;  /* 0x0007141101007387 */ /* 0x000fe80000100800 */
[----:B------:R-:W4:Y:S04]  /*16890*/  LDL.LU R69, [R1+0x8fc] ;  /* 0x0008fc0001457983 */ /* 0x000f280000300800 */
[----:B------:R-:W-:Y:S04]  /*168a0*/  STL [R1+0x720], R15 ;  /* 0x0007200f01007387 */ /* 0x000fe80000100800 */
[----:B------:R-:W4:Y:S04]  /*168b0*/  LDL.LU R67, [R1+0x908] ;  /* 0x0009080001437983 */ /* 0x000f280000300800 */
[----:B------:R1:W-:Y:S04]  /*168c0*/  STL [R1+0x70c], R11 ;  /* 0x00070c0b01007387 */ /* 0x0003e80000100800 */
        /* <DEDUP_REMOVED lines=19> */
[----:B-1----:R-:W4:Y:S04]  /*16a00*/  LDL.LU R11, [R1+0x6e8] ;  /* 0x0006e800010b7983 */ /* 0x002f280000300800 */
[----:B------:R-:W4:Y:S04]  /*16a10*/  LDL.LU R21, [R1+0x8d4] ;  /* 0x0008d40001157983 */ /* 0x000f280000300800 */
[----:B------:R-:W4:Y:S01]  /*16a20*/  LDL.LU R19, [R1+0x8e0] ;  /* 0x0008e00001137983 */ /* 0x000f220000300800 */
[----:B--2---:R-:W-:-:S05]  /*16a30*/  IMAD.X R8, R8, 0x1, R3, P2 ;  /* 0x0000000108087824 */ /* 0x004fca00010e0603 */
[----:B------:R1:W-:Y:S04]  /*16a40*/  STL [R1+0x718], R8 ;  /* 0x0007180801007387 */ /* 0x0003e80000100800 */
[----:B-1----:R-:W2:Y:S04]  /*16a50*/  LDL.LU R8, [R1+0x8cc] ;  /* 0x0008cc0001087983 */ /* 0x002ea80000300800 */
[----:B------:R-:W2:Y:S01]  /*16a60*/  LDL.LU R17, [R1+0x8d8] ;  /* 0x0008d80001117983 */ /* 0x000ea20000300800 */
[----:B---3--:R-:W-:-:S03]  /*16a70*/  IADD3 R13, P2, PT, R13, R90, RZ ;  /* 0x0000005a0d0d7210 */ /* 0x008fc60007f5e0ff */
[----:B------:R-:W3:Y:S04]  /*16a80*/  LDL.LU R15, [R1+0x6d4] ;  /* 0x0006d400010f7983 */ /* 0x000ee80000300800 */
[----:B------:R1:W-:Y:S01]  /*16a90*/  STL [R1+0x904], R13 ;  /* 0x0009040d01007387 */ /* 0x0003e20000100800 */
[----:B----4-:R-:W-:-:S03]  /*16aa0*/  IMAD.X R71, R71, 0x1, R3, P3 ;  /* 0x0000000147477824 */ /* 0x010fc600018e0603 */
[----:B-1----:R-:W4:Y:S01]  /*16ab0*/  LDL.LU R13, [R1+0x6e0] ;  /* 0x0006e000010d7983 */ /* 0x002f220000300800 */
        /* <DEDUP_REMOVED lines=40> */
[----:B------:R-:W-:-:S05]  /*16d40*/  IMAD.X R11, R11, 0x1, R3, P4 ;  /* 0x000000010b0b7824 */ /* 0x000fca00020e0603 */
[----:B------:R1:W-:Y:S04]  /*16d50*/  STL [R1+0x6e8], R11 ;  /* 0x0006e80b01007387 */ /* 0x0003e80000100800 */
[----:B------:R-:W-:Y:S04]  /*16d60*/  STL [R1+0x6f0], R25 ;  /* 0x0006f01901007387 */ /* 0x000fe80000100800 */
[----:B-1----:R-:W4:Y:S01]  /*16d70*/  LDL.LU R11, [R1+0x6cc] ;  /* 0x0006cc00010b7983 */ /* 0x002f220000300800 */
[-C--:B------:R-:W-:Y:S01]  /*16d80*/  IADD3 R23, P3, PT, R23, R90.reuse, RZ ;  /* 0x0000005a17177210 */ /* 0x080fe20007f7e0ff */
[----:B------:R-:W-:Y:S01]  /*16d90*/  IMAD.X R19, R19, 0x1, R3, P5 ;  /* 0x0000000113137824 */ /* 0x000fe200028e0603 */
[----:B------:R-:W-:-:S03]  /*16da0*/  IADD3 R21, P4, PT, R21, R90, RZ ;  /* 0x0000005a15157210 */ /* 0x000fc60007f9e0ff */
[----:B------:R-:W-:Y:S01]  /*16db0*/  STL [R1+0x6dc], R23 ;  /* 0x0006dc1701007387 */ /* 0x000fe20000100800 */
[----:B--2---:R-:W-:Y:S01]  /*16dc0*/  IADD3 R8, P5, PT, R8, R90, RZ ;  /* 0x0000005a08087210 */ /* 0x004fe20007fbe0ff */
[----:B------:R-:W-:-:S04]  /*16dd0*/  IMAD.X R17, R17, 0x1, R3, P6 ;  /* 0x0000000111117824 */ /* 0x000fc800030e0603 */
[----:B------:R1:W-:Y:S01]  /*16de0*/  STL [R1+0x8cc], R8 ;  /* 0x0008cc0801007387 */ /* 0x0003e20000100800 */
[----:B---3--:R-:W-:-:S03]  /*16df0*/  IADD3 R15, P6, PT, R15, R90, RZ ;  /* 0x0000005a0f0f7210 */ /* 0x008fc60007fde0ff */
[----:B------:R-:W-:Y:S04]  /*16e00*/  STL [R1+0x8d4], R21 ;  /* 0x0008d41501007387 */ /* 0x000fe80000100800 */
[----:B-1----:R-:W2:Y:S04]  /*16e10*/  LDL.LU R8, [R1+0x6d8] ;  /* 0x0006d80001087983 */ /* 0x002ea80000300800 */
[----:B------:R-:W-:Y:S01]  /*16e20*/  STL [R1+0x8e0], R19 ;  /* 0x0008e01301007387 */ /* 0x000fe20000100800 */
[----:B----4-:R-:W-:-:S03]  /*16e30*/  IMAD.X R13, R13, 0x1, R3, P2 ;  /* 0x000000010d0d7824 */ /* 0x010fc600010e0603 */
[----:B------:R-:W3:Y:S04]  /*16e40*/  LDL.LU R71, [R1+0x8c4] ;  /* 0x0008c40001477983 */ /* 0x000ee80000300800 */
        /* <DEDUP_REMOVED lines=25> */
[----:B------:R-:W4:Y:S01]  /*16fe0*/  LDL.LU R21, [R1+0x6a8] ;  /* 0x0006a80001157983 */ /* 0x000f220000300800 */
[----:B------:R-:W-:-:S03]  /*16ff0*/  IADD3 R11, P2, PT, R11, R90, RZ ;  /* 0x0000005a0b0b7210 */ /* 0x000fc60007f5e0ff */
[----:B------:R-:W4:Y:S04]  /*17000*/  LDL.LU R19, [R1+0x894] ;  /* 0x0008940001137983 */ /* 0x000f280000300800 */
[----:B------:R1:W-:Y:S04]  /*17010*/  STL [R1+0x6cc], R11 ;  /* 0x0006cc0b01007387 */ /* 0x0003e80000100800 */
[----:B-1----:R-:W4:Y:S04]  /*17020*/  LDL.LU R11, [R1+0x8a0] ;  /* 0x0008a000010b7983 */ /* 0x002f280000300800 */
[----:B------:R-:W4:Y:S04]  /*17030*/  LDL.LU R17, [R1+0x88c] ;  /* 0x00088c0001117983 */ /* 0x000f280000300800 */
[----:B------:R-:W4:Y:S01]  /*17040*/  LDL.LU R15, [R1+0x898] ;  /* 0x00089800010f7983 */ /* 0x000f220000300800 */
[----:B--2---:R-:W-:-:S05]  /*17050*/  IMAD.X R8, R8, 0x1, R3, P3 ;  /* 0x0000000108087824 */ /* 0x004fca00018e0603 */
[----:B------:R1:W-:Y:S01]  /*17060*/  STL [R1+0x6d8], R8 ;  /* 0x0006d80801007387 */ /* 0x0003e20000100800 */
[----:B---3--:R-:W-:-:S03]  /*17070*/  IADD3 R71, P3, PT, R71, R90, RZ ;  /* 0x0000005a47477210 */ /* 0x008fc60007f7e0ff */
[----:B-1----:R-:W2:Y:S01]  /*17080*/  LDL.LU R8, [R1+0x694] ;  /* 0x0006940001087983 */ /* 0x002ea20000300800 */
[----:B----4-:R-:W-:-:S03]  /*17090*/  IMAD.X R69, R69, 0x1, R3, P4 ;  /* 0x0000000145457824 */ /* 0x010fc600020e0603 */
        /* <DEDUP_REMOVED lines=39> */
[----:B------:R-:W-:Y:S01]  /*17310*/  IADD3 R13, P4, PT, R13, R90, RZ ;  /* 0x0000005a0d0d7210 */ /* 0x000fe20007f9e0ff */
[----:B------:R-:W-:Y:S04]  /*17320*/  STL [R1+0x8a8], R27 ;  /* 0x0008a81b01007387 */ /* 0x000fe80000100800 */
[----:B------:R1:W-:Y:S04]  /*17330*/  STL [R1+0x69c], R13 ;  /* 0x00069c0d01007387 */ /* 0x0003e80000100800 */
[----:B------:R-:W-:Y:S01]  /*17340*/  STL [R1+0x6a4], R25 ;  /* 0x0006a41901007387 */ /* 0x000fe20000100800 */
[----:B------:R-:W-:-:S03]  /*17350*/  IMAD.X R21, R21, 0x1, R3, P5 ;  /* 0x0000000115157824 */ /* 0x000fc600028e0603 */
[----:B-1----:R-:W3:Y:S01]  /*17360*/  LDL.LU R13, [R1+0x6a0] ;  /* 0x0006a000010d7983 */ /* 0x002ee20000300800 */
[----:B------:R-:W-:-:S03]  /*17370*/  IMAD.X R11, R11, 0x1, R3, P6 ;  /* 0x000000010b0b7824 */ /* 0x000fc600030e0603 */
[----:B------:R-:W-:Y:S04]  /*17380*/  STL [R1+0x6b0], R23 ;  /* 0x0006b01701007387 */ /* 0x000fe80000100800 */
[----:B------:R1:W-:Y:S04]  /*17390*/  STL [R1+0x8a0], R11 ;  /* 0x0008a00b01007387 */ /* 0x0003e80000100800 */
[----:B------:R-:W-:Y:S04]  /*173a0*/  STL [R1+0x6a8], R21 ;  /* 0x0006a81501007387 */ /* 0x000fe80000100800 */
[----:B-1----:R-:W4:Y:S01]  /*173b0*/  LDL.LU R11, [R1+0x68c] ;  /* 0x00068c00010b7983 */ /* 0x002f220000300800 */
[----:B------:R-:W-:-:S02]  /*173c0*/  IADD3 R19, P5, PT, R19, R90, RZ ;  /* 0x0000005a13137210 */ /* 0x000fc40007fbe0ff */
[-C--:B------:R-:W-:Y:S01]  /*173d0*/  IADD3 R17, P6, PT, R17, R90.reuse, RZ ;  /* 0x0000005a11117210 */ /* 0x080fe20007fde0ff */
[----:B------:R-:W-:Y:S02]  /*173e0*/  IMAD.X R15, R15, 0x1, R3, P2 ;  /* 0x000000010f0f7824 */ /* 0x000fe400010e0603 */
[----:B------:R-:W-:Y:S04]  /*173f0*/  STL [R1+0x894], R19 ;  /* 0x0008941301007387 */ /* 0x000fe80000100800 */
[----:B------:R-:W4:Y:S04]  /*17400*/  LDL.LU R71, [R1+0x698] ;  /* 0x0006980001477983 */ /* 0x000f280000300800 */
[----:B------:R-:W-:Y:S04]  /*17410*/  STL [R1+0x88c], R17 ;  /* 0x00088c1101007387 */ /* 0x000fe80000100800 */
[----:B------:R-:W4:Y:S04]  /*17420*/  LDL.LU R69, [R1+0x884] ;  /* 0x0008840001457983 */ /* 0x000f280000300800 */
[----:B------:R-:W-:Y:S04]  /*17430*/  STL [R1+0x898], R15 ;  /* 0x0008980f01007387 */ /* 0x000fe80000100800 */
[----:B------:R-:W4:Y:S01]  /*17440*/  LDL.LU R67, [R1+0x890] ;  /* 0x0008900001437983 */ /* 0x000f220000300800 */
[----:B--2---:R-:W-:-:S05]  /*17450*/  IADD3 R8, P2, PT, R8, R90, RZ ;  /* 0x0000005a08087210 */ /* 0x004fca0007f5e0ff */
[----:B------:R1:W-:Y:S04]  /*17460*/  STL [R1+0x694], R8 ;  /* 0x0006940801007387 */ /* 0x0003e80000100800 */
        /* <DEDUP_REMOVED lines=19> */
[----:B-1----:R-:W2:Y:S04]  /*175a0*/  LDL.LU R8, [R1+0x670] ;  /* 0x0006700001087983 */ /* 0x002ea80000300800 */
[----:B------:R-:W2:Y:S04]  /*175b0*/  LDL.LU R21, [R1+0x65c] ;  /* 0x00065c0001157983 */ /* 0x000ea80000300800 */
[----:B------:R-:W2:Y:S01]  /*175c0*/  LDL.LU R19, [R1+0x668] ;  /* 0x0006680001137983 */ /* 0x000ea20000300800 */
[----:B---3--:R-:W-:-:S05]  /*175d0*/  IMAD.X R13, R13, 0x1, R3, P3 ;  /* 0x000000010d0d7824 */ /* 0x008fca00018e0603 */
[----:B------:R1:W-:Y:S04]  /*175e0*/  STL [R1+0x6a0], R13 ;  /* 0x0006a00d01007387 */ /* 0x0003e80000100800 */
[----:B-1----:R-:W3:Y:S04]  /*175f0*/  LDL.LU R13, [R1+0x854] ;  /* 0x00085400010d7983 */ /* 0x002ee80000300800 */
[----:B------:R-:W3:Y:S01]  /*17600*/  LDL.LU R17, [R1+0x860] ;  /* 0x0008600001117983 */ /* 0x000ee20000300800 */
[----:B----4-:R-:W-:-:S03]  /*17610*/  IADD3 R11, P3, PT, R11, R90, RZ ;  /* 0x0000005a0b0b7210 */ /* 0x010fc60007f7e0ff */
[----:B------:R-:W4:Y:S04]  /*17620*/  LDL.LU R15, [R1+0x84c] ;  /* 0x00084c00010f7983 */ /* 0x000f280000300800 */
[----:B------:R1:W-:Y:S04]  /*17630*/  STL [R1+0x68c], R11 ;  /* 0x00068c0b01007387 */ /* 0x0003e80000100800 */
[----:B-1----:R-:W4:Y:S01]  /*17640*/  LDL.LU R11, [R1+0x858] ;  /* 0x00085800010b7983 */ /* 0x002f220000300800 */
[----:B------:R-:W-:Y:S01]  /*17650*/  IMAD.X R71, R71, 0x1, R3, P4 ;  /* 0x0000000147477824 */ /* 0x000fe200020e0603 */
[----:B------:R-:W-:-:S04]  /*17660*/  IADD3 R69, P4, PT, R69, R90, RZ ;  /* 0x0000005a45457210 */ /* 0x000fc80007f9e0ff */
[----:B------:R-:W-:Y:S01]  /*17670*/  STL [R1+0x698], R71 ;  /* 0x0006984701007387 */ /* 0x000fe20000100800 */
[----:B------:R-:W-:-:S03]  /*17680*/  IMAD.X R67, R67, 0x1, R3, P5 ;  /* 0x0000000143437824 */ /* 0x000fc600028e0603 */
[----:B------:R-:W-:Y:S04]  /*17690*/  STL [R1+0x884], R69 ;  /* 0x0008844501007387 */ /* 0x000fe80000100800 */
[----:B------:R-:W-:Y:S01]  /*176a0*/  STL [R1+0x890], R67 ;  /* 0x0008904301007387 */ /* 0x000fe20000100800 */
[----:B--2---:R-:W-:Y:S01]  /*176b0*/  IADD3 R61, P5, PT, R61, R90, RZ ;  /* 0x0000005a3d3d7210 */ /* 0x004fe20007fbe0ff */
[----:B------:R-:W-:-:S04]  /*176c0*/  IMAD.X R59, R59, 0x1, R3, P6 ;  /* 0x000000013b3b7824 */ /* 0x000fc800030e0603 */
        /* <DEDUP_REMOVED lines=34> */
[----:B------:R-:W-:Y:S01]  /*178f0*/  IMAD.X R8, R8, 0x1, R3, P5 ;  /* 0x0000000108087824 */ /* 0x000fe200028e0603 */
[----:B------:R-:W-:-:S04]  /*17900*/  IADD3 R21, P5, PT, R21, R90, RZ ;  /* 0x0000005a15157210 */ /* 0x000fc80007fbe0ff */
[----:B------:R1:W-:Y:S01]  /*17910*/  STL [R1+0x670], R8 ;  /* 0x0006700801007387 */ /* 0x0003e20000100800 */
[----:B------:R-:W-:-:S03]  /*17920*/  IMAD.X R19, R19, 0x1, R3, P6 ;  /* 0x0000000113137824 */ /* 0x000fc600030e0603 */
[----:B------:R-:W-:Y:S04]  /*17930*/  STL [R1+0x868], R25 ;  /* 0x0008681901007387 */ /* 0x000fe80000100800 */
[----:B-1----:R-:W2:Y:S04]  /*17940*/  LDL.LU R8, [R1+0x654] ;  /* 0x0006540001087983 */ /* 0x002ea80000300800 */
[----:B------:R-:W-:Y:S01]  /*17950*/  STL [R1+0x664], R23 ;  /* 0x0006641701007387 */ /* 0x000fe20000100800 */
[----:B---3--:R-:W-:Y:S01]  /*17960*/  IADD3 R13, P6, PT, R13, R90, RZ ;  /* 0x0000005a0d0d7210 */ /* 0x008fe20007fde0ff */
[----:B------:R-:W-:-:S04]  /*17970*/  IMAD.X R17, R17, 0x1, R3, P2 ;  /* 0x0000000111117824 */ /* 0x000fc800010e0603 */
[----:B------:R1:W-:Y:S01]  /*17980*/  STL [R1+0x854], R13 ;  /* 0x0008540d01007387 */ /* 0x0003e20000100800 */
[----:B----4-:R-:W-:-:S03]  /*17990*/  IADD3 R15, P2, PT, R15, R90, RZ ;  /* 0x0000005a0f0f7210 */ /* 0x010fc60007f5e0ff */
[----:B------:R-:W-:Y:S04]  /*179a0*/  STL [R1+0x65c], R21 ;  /* 0x00065c1501007387 */ /* 0x000fe80000100800 */
[----:B-1----:R-:W3:Y:S04]  /*179b0*/  LDL.LU R13, [R1+0x660] ;  /* 0x00066000010d7983 */ /* 0x002ee80000300800 */
[----:B------:R-:W-:Y:S01]  /*179c0*/  STL [R1+0x668], R19 ;  /* 0x0006681301007387 */ /* 0x000fe20000100800 */
[----:B------:R-:W-:-:S03]  /*179d0*/  IMAD.X R11, R11, 0x1, R3, P3 ;  /* 0x000000010b0b7824 */ /* 0x000fc600018e0603 */
        /* <DEDUP_REMOVED lines=28> */
[----:B--2---:R-:W-:-:S05]  /*17ba0*/  IADD3 R8, P3, PT, R8, R90, RZ ;  /* 0x0000005a08087210 */ /* 0x004fca0007f7e0ff */
[----:B------:R1:W-:Y:S04]  /*17bb0*/  STL [R1+0x654], R8 ;  /* 0x0006540801007387 */ /* 0x0003e80000100800 */
[----:B-1----:R-:W2:Y:S04]  /*17bc0*/  LDL.LU R8, [R1+0x628] ;  /* 0x0006280001087983 */ /* 0x002ea80000300800 */
[----:B------:R-:W2:Y:S04]  /*17bd0*/  LDL.LU R17, [R1+0x814] ;  /* 0x0008140001117983 */ /* 0x000ea80000300800 */
[----:B------:R-:W2:Y:S01]  /*17be0*/  LDL.LU R15, [R1+0x820] ;  /* 0x00082000010f7983 */ /* 0x000ea20000300800 */
[----:B---3--:R-:W-:-:S05]  /*17bf0*/  IMAD.X R13, R13, 0x1, R3, P4 ;  /* 0x000000010d0d7824 */ /* 0x008fca00020e0603 */
[----:B------:R1:W-:Y:S01]  /*17c00*/  STL [R1+0x660], R13 ;  /* 0x0006600d01007387 */ /* 0x0003e20000100800 */
[----:B----4-:R-:W-:-:S03]  /*17c10*/  IADD3 R71, P4, PT, R71, R90, RZ ;  /* 0x0000005a47477210 */ /* 0x010fc60007f9e0ff */
[----:B-1----:R-:W3:Y:S01]  /*17c20*/  LDL.LU R13, [R1+0x80c] ;  /* 0x00080c00010d7983 */ /* 0x002ee20000300800 */
        /* <DEDUP_REMOVED lines=40> */
[-C--:B------:R-:W-:Y:S01]  /*17eb0*/  IADD3 R11, P5, PT, R11, R90.reuse, RZ ;  /* 0x0000005a0b0b7210 */ /* 0x080fe20007fbe0ff */
[----:B------:R-:W-:Y:S04]  /*17ec0*/  STL [R1+0x830], R27 ;  /* 0x0008301b01007387 */ /* 0x000fe80000100800 */
[----:B------:R1:W-:Y:S04]  /*17ed0*/  STL [R1+0x624], R11 ;  /* 0x0006240b01007387 */ /* 0x0003e80000100800 */
[----:B------:R-:W-:Y:S04]  /*17ee0*/  STL [R1+0x81c], R25 ;  /* 0x00081c1901007387 */ /* 0x000fe80000100800 */
[----:B-1----:R-:W4:Y:S01]  /*17ef0*/  LDL.LU R11, [R1+0x818] ;  /* 0x00081800010b7983 */ /* 0x002f220000300800 */
[----:B------:R-:W-:Y:S01]  /*17f00*/  IMAD.X R21, R21, 0x1, R3, P6 ;  /* 0x0000000115157824 */ /* 0x000fe200030e0603 */
[----:B------:R-:W-:-:S02]  /*17f10*/  IADD3 R19, P6, PT, R19, R90, RZ ;  /* 0x0000005a13137210 */ /* 0x000fc40007fde0ff */
[----:B------:R-:W-:Y:S01]  /*17f20*/  STL [R1+0x828], R23 ;  /* 0x0008281701007387 */ /* 0x000fe20000100800 */
[----:B--2---:R-:W-:Y:S01]  /*17f30*/  IMAD.X R8, R8, 0x1, R3, P2 ;  /* 0x0000000108087824 */ /* 0x004fe200010e0603 */
[----:B------:R-:W-:-:S04]  /*17f40*/  IADD3 R17, P2, PT, R17, R90, RZ ;  /* 0x0000005a11117210 */ /* 0x000fc80007f5e0ff */
[----:B------:R1:W-:Y:S01]  /*17f50*/  STL [R1+0x628], R8 ;  /* 0x0006280801007387 */ /* 0x0003e20000100800 */
[----:B------:R-:W-:-:S03]  /*17f60*/  IMAD.X R15, R15, 0x1, R3, P3 ;  /* 0x000000010f0f7824 */ /* 0x000fc600018e0603 */
[----:B------:R-:W-:Y:S04]  /*17f70*/  STL [R1+0x630], R21 ;  /* 0x0006301501007387 */ /* 0x000fe80000100800 */
[----:B-1----:R-:W2:Y:S04]  /*17f80*/  LDL.LU R8, [R1+0x614] ;  /* 0x0006140001087983 */ /* 0x002ea80000300800 */
[----:B------:R-:W-:Y:S04]  /*17f90*/  STL [R1+0x61c], R19 ;  /* 0x00061c1301007387 */ /* 0x000fe80000100800 */
[----:B------:R-:W2:Y:S04]  /*17fa0*/  LDL.LU R71, [R1+0x620] ;  /* 0x0006200001477983 */ /* 0x000ea80000300800 */
[----:B------:R-:W-:Y:S04]  /*17fb0*/  STL [R1+0x814], R17 ;  /* 0x0008141101007387 */ /* 0x000fe80000100800 */
[----:B------:R-:W2:Y:S04]  /*17fc0*/  LDL.LU R69, [R1+0x60c] ;  /* 0x00060c0001457983 */ /* 0x000ea80000300800 */
[----:B------:R-:W-:Y:S01]  /*17fd0*/  STL [R1+0x820], R15 ;  /* 0x0008200f01007387 */ /* 0x000fe20000100800 */
[----:B---3--:R-:W-:-:S03]  /*17fe0*/  IADD3 R13, P3, PT, R13, R90, RZ ;  /* 0x0000005a0d0d7210 */ /* 0x008fc60007f7e0ff */
        /* <DEDUP_REMOVED lines=21> */
[----:B-1----:R-:W3:Y:S04]  /*18140*/  LDL.LU R13, [R1+0x7e8] ;  /* 0x0007e800010d7983 */ /* 0x002ee80000300800 */
[----:B------:R-:W3:Y:S04]  /*18150*/  LDL.LU R21, [R1+0x5e4] ;  /* 0x0005e40001157983 */ /* 0x000ee80000300800 */
[----:B------:R-:W3:Y:S01]  /*18160*/  LDL.LU R19, [R1+0x5f0] ;  /* 0x0005f00001137983 */ /* 0x000ee20000300800 */
[----:B----4-:R-:W-:-:S05]  /*18170*/  IMAD.X R11, R11, 0x1, R3, P4 ;  /* 0x000000010b0b7824 */ /* 0x010fca00020e0603 */
[----:B------:R1:W-:Y:S04]  /*18180*/  STL [R1+0x818], R11 ;  /* 0x0008180b01007387 */ /* 0x0003e80000100800 */
[----:B-1----:R-:W4:Y:S04]  /*18190*/  LDL.LU R11, [R1+0x5dc] ;  /* 0x0005dc00010b7983 */ /* 0x002f280000300800 */
[----:B------:R-:W4:Y:S04]  /*181a0*/  LDL.LU R17, [R1+0x5e8] ;  /* 0x0005e80001117983 */ /* 0x000f280000300800 */
[----:B------:R-:W4:Y:S01]  /*181b0*/  LDL.LU R15, [R1+0x7d4] ;  /* 0x0007d400010f7983 */ /* 0x000f220000300800 */
[----:B--2---:R-:W-:-:S05]  /*181c0*/  IADD3 R8, P4, PT, R8, R90, RZ ;  /* 0x0000005a08087210 */ /* 0x004fca0007f9e0ff */
[----:B------:R1:W-:Y:S01]  /*181d0*/  STL [R1+0x614], R8 ;  /* 0x0006140801007387 */ /* 0x0003e20000100800 */
[----:B------:R-:W-:-:S03]  /*181e0*/  IMAD.X R71, R71, 0x1, R3, P5 ;  /* 0x0000000147477824 */ /* 0x000fc600028e0603 */
[----:B-1----:R-:W2:Y:S01]  /*181f0*/  LDL.LU R8, [R1+0x7e0] ;  /* 0x0007e00001087983 */ /* 0x002ea20000300800 */
[----:B------:R-:W-:-:S03]  /*18200*/  IADD3 R69, P5, PT, R69, R90, RZ ;  /* 0x0000005a45457210 */ /* 0x000fc60007fbe0ff */
[----:B------:R-:W-:Y:S01]  /*18210*/  STL [R1+0x620], R71 ;  /* 0x0006204701007387 */ /* 0x000fe20000100800 */
[----:B---3--:R-:W-:-:S03]  /*18220*/  IMAD.X R67, R67, 0x1, R3, P6 ;  /* 0x0000000143437824 */ /* 0x008fc600030e0603 */
        /* <DEDUP_REMOVED lines=43> */
[----:B-1----:R-:W3:Y:S04]  /*184e0*/  LDL.LU R13, [R1+0x7cc] ;  /* 0x0007cc00010d7983 */ /* 0x002ee80000300800 */
[----:B------:R-:W-:Y:S01]  /*184f0*/  STL [R1+0x7dc], R23 ;  /* 0x0007dc1701007387 */ /* 0x000fe20000100800 */
[----:B----4-:R-:W-:-:S05]  /*18500*/  IADD3 R11, P2, PT, R11, R90, RZ ;  /* 0x0000005a0b0b7210 */ /* 0x010fca0007f5e0ff */
[----:B------:R1:W-:Y:S04]  /*18510*/  STL [R1+0x5dc], R11 ;  /* 0x0005dc0b01007387 */ /* 0x0003e80000100800 */
[----:B------:R-:W-:Y:S04]  /*18520*/  STL [R1+0x5e4], R21 ;  /* 0x0005e41501007387 */ /* 0x000fe80000100800 */
[----:B-1----:R-:W4:Y:S01]  /*18530*/  LDL.LU R11, [R1+0x7d8] ;  /* 0x0007d800010b7983 */ /* 0x002f220000300800 */
[----:B------:R-:W-:Y:S01]  /*18540*/  IMAD.X R17, R17, 0x1, R3, P3 ;  /* 0x0000000111117824 */ /* 0x000fe200018e0603 */
[----:B------:R-:W-:-:S02]  /*18550*/  IADD3 R15, P3, PT, R15, R90, RZ ;  /* 0x0000005a0f0f7210 */ /* 0x000fc40007f7e0ff */
[----:B------:R-:W-:Y:S04]  /*18560*/  STL [R1+0x5f0], R19 ;  /* 0x0005f01301007387 */ /* 0x000fe80000100800 */
[----:B------:R-:W4:Y:S04]  /*18570*/  LDL.LU R71, [R1+0x5d4] ;  /* 0x0005d40001477983 */ /* 0x000f280000300800 */
[----:B------:R-:W-:Y:S04]  /*18580*/  STL [R1+0x5e8], R17 ;  /* 0x0005e81101007387 */ /* 0x000fe80000100800 */
[----:B------:R-:W4:Y:S04]  /*18590*/  LDL.LU R69, [R1+0x5e0] ;  /* 0x0005e00001457983 */ /* 0x000f280000300800 */
[----:B------:R-:W-:Y:S04]  /*185a0*/  STL [R1+0x7d4], R15 ;  /* 0x0007d40f01007387 */ /* 0x000fe80000100800 */
[----:B------:R-:W4:Y:S01]  /*185b0*/  LDL.LU R67, [R1+0x5cc] ;  /* 0x0005cc0001437983 */ /* 0x000f220000300800 */
[----:B--2---:R-:W-:-:S05]  /*185c0*/  IMAD.X R8, R8, 0x1, R3, P4 ;  /* 0x0000000108087824 */ /* 0x004fca00020e0603 */
        /* <DEDUP_REMOVED lines=22> */
[----:B------:R-:W2:Y:S04]  /*18730*/  LDL.LU R19, [R1+0x5a4] ;  /* 0x0005a40001137983 */ /* 0x000ea80000300800 */
[----:B------:R-:W2:Y:S01]  /*18740*/  LDL.LU R17, [R1+0x5b0] ;  /* 0x0005b00001117983 */ /* 0x000ea20000300800 */
[----:B---3--:R-:W-:-:S05]  /*18750*/  IADD3 R13, P4, PT, R13, R90, RZ ;  /* 0x0000005a0d0d7210 */ /* 0x008fca0007f9e0ff */
[----:B------:R1:W-:Y:S04]  /*18760*/  STL [R1+0x7cc], R13 ;  /* 0x0007cc0d01007387 */ /* 0x0003e80000100800 */
[----:B------:R-:W3:Y:S04]  /*18770*/  LDL.LU R15, [R1+0x5a8] ;  /* 0x0005a800010f7983 */ /* 0x000ee80000300800 */
[----:B-1----:R-:W3:Y:S01]  /*18780*/  LDL.LU R13, [R1+0x59c] ;  /* 0x00059c00010d7983 */ /* 0x002ee20000300800 */
[----:B----4-:R-:W-:-:S05]  /*18790*/  IMAD.X R11, R11, 0x1, R3, P5 ;  /* 0x000000010b0b7824 */ /* 0x010fca00028e0603 */
[----:B------:R1:W-:Y:S04]  /*187a0*/  STL [R1+0x7d8], R11 ;  /* 0x0007d80b01007387 */ /* 0x0003e80000100800 */
[----:B-1----:R-:W4:Y:S01]  /*187b0*/  LDL.LU R11, [R1+0x7a0] ;  /* 0x0007a000010b7983 */ /* 0x002f220000300800 */
[----:B------:R-:W-:Y:S01]  /*187c0*/  IADD3 R71, P5, PT, R71, R90, RZ ;  /* 0x0000005a47477210 */ /* 0x000fe20007fbe0ff */
[----:B------:R-:W-:-:S04]  /*187d0*/  IMAD.X R69, R69, 0x1, R3, P6 ;  /* 0x0000000145457824 */ /* 0x000fc800030e0603 */
[----:B------:R1:W-:Y:S01]  /*187e0*/  STL [R1+0x5d4], R71 ;  /* 0x0005d44701007387 */ /* 0x0003e20000100800 */
[----:B------:R-:W-:-:S03]  /*187f0*/  IADD3 R67, P6, PT, R67, R90, RZ ;  /* 0x0000005a43437210 */ /* 0x000fc60007fde0ff */
[----:B------:R0:W-:Y:S04]  /*18800*/  STL [R1+0x5e0], R69 ;  /* 0x0005e04501007387 */ /* 0x0001e80000100800 */
[----:B------:R0:W-:Y:S01]  /*18810*/  STL [R1+0x5cc], R67 ;  /* 0x0005cc4301007387 */ /* 0x0001e20000100800 */
[----:B--2---:R-:W-:Y:S01]  /*18820*/  IMAD.X R61, R61, 0x1, R3, P2 ;  /* 0x000000013d3d7824 */ /* 0x004fe200010e0603 */
[----:B------:R-:W-:-:S04]  /*18830*/  IADD3 R59, P2, PT, R59, R90, RZ ;  /* 0x0000005a3b3b7210 */ /* 0x000fc80007f5e0ff */
[----:B------:R2:W-:Y:S01]  /*18840*/  STL [R1+0x5d8], R61 ;  /* 0x0005d83d01007387 */ /* 0x0005e20000100800 */
[----:B------:R-:W-:-:S03]  /*18850*/  IMAD.X R57, R57, 0x1, R3, P3 ;  /* 0x0000000139397824 */ /* 0x000fc600018e0603 */
[----:B------:R0:W-:Y:S01]  /*18860*/  STL [R1+0x7c4], R59 ;  /* 0x0007c43b01007387 */ /* 0x0001e20000100800 */
[----:B------:R-:W-:-:S03]  /*18870*/  IADD3 R55, P3, PT, R55, R90, RZ ;  /* 0x0000005a37377210 */ /* 0x000fc60007f7e0ff */
        /* <DEDUP_REMOVED lines=27> */
[-C--:B------:R-:W-:Y:S01]  /*18a30*/  IADD3 R25, P5, PT, R25, R90.reuse, RZ ;  /* 0x0000005a19197210 */ /* 0x080fe20007fbe0ff */
[--C-:B------:R-:W-:Y:S01]  /*18a40*/  IMAD.X R23, R23, 0x1, R3.reuse, P6 ;  /* 0x0000000117177824 */ /* 0x100fe200030e0603 */
[----:B------:R-:W-:Y:S01]  /*18a50*/  IADD3 R8, P6, PT, R8, R90, RZ ;  /* 0x0000005a08087210 */ /* 0x000fe20007fde0ff */
[----:B------:R0:W-:Y:S01]  /*18a60*/  STL [R1+0x5b8], R27 ;  /* 0x0005b81b01007387 */ /* 0x0001e20000100800 */
[----:B------:R-:W-:-:S03]  /*18a70*/  IMAD.X R21, R21, 0x1, R3, P2 ;  /* 0x0000000115157824 */ /* 0x000fc600010e0603 */
[----:B------:R-:W-:Y:S01]  /*18a80*/  STL [R1+0x79c], R8 ;  /* 0x00079c0801007387 */ /* 0x000fe20000100800 */
[----:B------:R-:W-:-:S03]  /*18a90*/  IADD3 R19, P2, PT, R19, R90, RZ ;  /* 0x0000005a13137210 */ /* 0x000fc60007f5e0ff */
[----:B------:R0:W-:Y:S01]  /*18aa0*/  STL [R1+0x7a4], R25 ;  /* 0x0007a41901007387 */ /* 0x0001e20000100800 */
[----:B------:R-:W-:-:S03]  /*18ab0*/  IMAD.X R17, R17, 0x1, R3, P3 ;  /* 0x0000000111117824 */ /* 0x000fc600018e0603 */
[----:B------:R0:W-:Y:S04]  /*18ac0*/  STL [R1+0x7b0], R23 ;  /* 0x0007b01701007387 */ /* 0x0001e80000100800 */
[----:B------:R0:W-:Y:S04]  /*18ad0*/  STL [R1+0x7a8], R21 ;  /* 0x0007a81501007387 */ /* 0x0001e80000100800 */
[----:B------:R0:W-:Y:S04]  /*18ae0*/  STL [R1+0x5a4], R19 ;  /* 0x0005a41301007387 */ /* 0x0001e80000100800 */
[----:B------:R0:W-:Y:S04]  /*18af0*/  STL [R1+0x5b0], R17 ;  /* 0x0005b01101007387 */ /* 0x0001e80000100800 */
[----:B------:R-:W2:Y:S01]  /*18b00*/  LDL.LU R81, [R1+0x794] ;  /* 0x0007940001517983 */ /* 0x000ea20000300800 */
[----:B---3--:R-:W-:Y:S01]  /*18b10*/  IMAD.X R15, R15, 0x1, R3, P4 ;  /* 0x000000010f0f7824 */ /* 0x008fe200020e0603 */
[----:B------:R-:W-:-:S04]  /*18b20*/  IADD3 R13, P4, PT, R13, R90, RZ ;  /* 0x0000005a0d0d7210 */ /* 0x000fc80007f9e0ff */
[----:B------:R3:W-:Y:S04]  /*18b30*/  STL [R1+0x5a8], R15 ;  /* 0x0005a80f01007387 */ /* 0x0007e80000100800 */
[----:B------:R-:W2:Y:S04]  /*18b40*/  LDL.LU R79, [R1+0x798] ;  /* 0x00079800014f7983 */ /* 0x000ea80000300800 */
[----:B------:R0:W-:Y:S04]  /*18b50*/  STL [R1+0x59c], R13 ;  /* 0x00059c0d01007387 */ /* 0x0001e80000100800 */
[----:B------:R-:W2:Y:S01]  /*18b60*/  LDL.LU R73, [R1+0x78c] ;  /* 0x00078c0001497983 */ /* 0x000ea20000300800 */
[----:B----4-:R-:W-:-:S05]  /*18b70*/  IMAD.X R11, R11, 0x1, R3, P5 ;  /* 0x000000010b0b7824 */ /* 0x010fca00028e0603 */
[----:B------:R4:W-:Y:S04]  /*18b80*/  STL [R1+0x7a0], R11 ;  /* 0x0007a00b01007387 */ /* 0x0009e80000100800 */
[----:B-1----:R-:W2:Y:S04]  /*18b90*/  LDL.LU R71, [R1+0x5a0] ;  /* 0x0005a00001477983 */ /* 0x002ea80000300800 */
[----:B0-----:R-:W2:Y:S04]  /*18ba0*/  LDL.LU R69, [R1+0x594] ;  /* 0x0005940001457983 */ /* 0x001ea80000300800 */
[----:B------:R-:W2:Y:S04]  /*18bb0*/  LDL.LU R67, [R1+0x598] ;  /* 0x0005980001437983 */ /* 0x000ea80000300800 */
[----:B--2---:R-:W2:Y:S04]  /*18bc0*/  LDL.LU R61, [R1+0x58c] ;  /* 0x00058c00013d7983 */ /* 0x004ea80000300800 */
        /* <DEDUP_REMOVED lines=21> */
[----:B---3--:R-:W3:Y:S04]  /*18d20*/  LDL.LU R15, [R1+0x758] ;  /* 0x00075800010f7983 */ /* 0x008ee80000300800 */
[----:B------:R-:W3:Y:S04]  /*18d30*/  LDL.LU R13, [R1+0x750] ;  /* 0x00075000010d7983 */ /* 0x000ee80000300800 */
[----:B----4-:R-:W4:Y:S01]  /*18d40*/  LDL.LU R11, [R1+0x748] ;  /* 0x00074800010b7983 */ /* 0x010f220000300800 */
[----:B------:R-:W-:-:S06]  /*18d50*/  USHF.L.U32 UR4, UR4, 0x1f, URZ ;  /* 0x0000001f04047899 */ /* 0x000fcc00080006ff */
[----:B------:R-:W-:-:S04]  /*18d60*/  IMAD.U32 R8, RZ, RZ, UR4 ;  /* 0x00000004ff087e24 */ /* 0x000fc8000f8e00ff */
[----:B------:R-:W0:Y:S01]  /*18d70*/  SYNCS.PHASECHK.TRANS64.TRYWAIT P3, [UR11], R8 ;  /* 0x00000008ff0075a7 */ /* 0x000e22000806110b */
[----:B------:R-:W-:-:S05]  /*18d80*/  IADD3 R81, P5, PT, R81, R90, RZ ;  /* 0x0000005a51517210 */ /* 0x000fca0007fbe0ff */
[----:B------:R1:W-:Y:S01]  /*18d90*/  STL [R1+0x794], R81 ;  /* 0x0007945101007387 */ /* 0x0003e20000100800 */
[----:B------:R-:W-:Y:S01]  /*18da0*/  IMAD.X R79, R79, 0x1, R3, P6 ;  /* 0x000000014f4f7824 */ /* 0x000fe200030e0603 */
[----:B------:R-:W-:-:S04]  /*18db0*/  IADD3 R73, P6, PT, R73, R90, RZ ;  /* 0x0000005a49497210 */ /* 0x000fc80007fde0ff */
[----:B------:R1:W-:Y:S04]  /*18dc0*/  STL [R1+0x798], R79 ;  /* 0x0007984f01007387 */ /* 0x0003e80000100800 */
[----:B------:R1:W-:Y:S01]  /*18dd0*/  STL [R1+0x78c], R73 ;  /* 0x00078c4901007387 */ /* 0x0003e20000100800 */
[----:B------:R-:W-:Y:S01]  /*18de0*/  IMAD.X R71, R71, 0x1, R3, P2 ;  /* 0x0000000147477824 */ /* 0x000fe200010e0603 */
[----:B------:R-:W-:-:S04]  /*18df0*/  IADD3 R69, P2, PT, R69, R90, RZ ;  /* 0x0000005a45457210 */ /* 0x000fc80007f5e0ff */
[----:B------:R1:W-:Y:S01]  /*18e00*/  STL [R1+0x5a0], R71 ;  /* 0x0005a04701007387 */ /* 0x0003e20000100800 */
[----:B------:R-:W-:-:S03]  /*18e10*/  IMAD.X R67, R67, 0x1, R3, P4 ;  /* 0x0000000143437824 */ /* 0x000fc600020e0603 */
[----:B------:R1:W-:Y:S01]  /*18e20*/  STL [R1+0x594], R69 ;  /* 0x0005944501007387 */ /* 0x0003e20000100800 */
[----:B--2---:R-:W-:-:S03]  /*18e30*/  IADD3 R61, P4, PT, R61, R90, RZ ;  /* 0x0000005a3d3d7210 */ /* 0x004fc60007f9e0ff */
        /* <DEDUP_REMOVED lines=20> */
[----:B------:R-:W-:Y:S02]  /*18f80*/  IMAD.X R37, R37, 0x1, R3, P6 ;  /* 0x0000000125257824 */ /* 0x000fe400030e0603 */
        /* <DEDUP_REMOVED lines=18> */
[----:B------:R1:W-:Y:S01]  /*190b0*/  STL [R1+0x768], R25 ;  /* 0x0007681901007387 */ /* 0x0003e20000100800 */
[----:B---3--:R-:W-:-:S03]  /*190c0*/  IMAD.X R15, R15, 0x1, R3, P4 ;  /* 0x000000010f0f7824 */ /* 0x008fc600020e0603 */
[----:B------:R1:W-:Y:S01]  /*190d0*/  STL [R1+0x754], R23 ;  /* 0x0007541701007387 */ /* 0x0003e20000100800 */
[----:B------:R-:W-:-:S03]  /*190e0*/  IMAD.X R13, R13, 0x1, R3, P5 ;  /* 0x000000010d0d7824 */ /* 0x000fc600028e0603 */
[----:B------:R1:W-:Y:S01]  /*190f0*/  STL [R1+0x760], R21 ;  /* 0x0007601501007387 */ /* 0x0003e20000100800 */
[----:B----4-:R-:W-:-:S03]  /*19100*/  IMAD.X R11, R11, 0x1, R3, P6 ;  /* 0x000000010b0b7824 */ /* 0x010fc600030e0603 */
[----:B------:R1:W-:Y:S04]  /*19110*/  STL [R1+0x74c], R19 ;  /* 0x00074c1301007387 */ /* 0x0003e80000100800 */
[----:B------:R1:W-:Y:S04]  /*19120*/  STL [R1+0x578], R17 ;  /* 0x0005781101007387 */ /* 0x0003e80000100800 */
[----:B------:R1:W-:Y:S04]  /*19130*/  STL [R1+0x748], R11 ;  /* 0x0007480b01007387 */ /* 0x0003e80000100800 */
[----:B------:R1:W-:Y:S04]  /*19140*/  STL [R1+0x758], R15 ;  /* 0x0007580f01007387 */ /* 0x0003e80000100800 */
[----:B------:R1:W-:Y:S01]  /*19150*/  STL [R1+0x750], R13 ;  /* 0x0007500d01007387 */ /* 0x0003e20000100800 */
[----:B0-----:R-:W-:Y:S05]  /*19160*/  @!P3 BRA `(.L_x_8) ;  /* 0x000001dc0038b947 */ /* 0x001fea0003800000 */
.L_x_16:
[----:B-----5:R0:W-:Y:S04]  /*19170*/  STL [R1+0x1038], R20 ;  /* 0x0010381401007387 */ /* 0x0201e80000100800 */
[----:B------:R2:W-:Y:S04]  /*19180*/  STL [R1+0x1034], R14 ;  /* 0x0010340e01007387 */ /* 0x0005e80000100800 */
[----:B------:R3:W-:Y:S04]  /*19190*/  STL [R1+0x1030], R12 ;  /* 0x0010300c01007387 */ /* 0x0007e80000100800 */
[----:B------:R4:W-:Y:S04]  /*191a0*/  STL [R1+0x102c], R84 ;  /* 0x00102c5401007387 */ /* 0x0009e80000100800 */
        /* <DEDUP_REMOVED lines=43> */
[----:B-1----:R-:W4:Y:S01]  /*19460*/  LDL.LU R31, [R1+0x484] ;  /* 0x00048400011f7983 */ /* 0x002f220000300800 */
[----:B0-----:R-:W-:-:S02]  /*19470*/  PRMT R20, RZ, 0x7610, R20 ;  /* 0x00007610ff147816 */ /* 0x001fc40000000014 */
[----:B------:R-:W-:Y:S01]  /*19480*/  PRMT R93, RZ, 0x7610, R93 ;  /* 0x00007610ff5d7816 */ /* 0x000fe2000000005d */
        /* <DEDUP_REMOVED lines=15> */
[----:B------:R-:W-:Y:S01]  /*19580*/  STL.64 [R1+0xb40], R90 ;  /* 0x000b405a01007387 */ /* 0x000fe20000100a00 */
[----:B--2---:R-:W-:-:S03]  /*19590*/  PRMT R14, RZ, 0x7610, R14 ;  /* 0x00007610ff0e7816 */ /* 0x004fc6000000000e */
[----:B------:R0:W-:Y:S04]  /*195a0*/  STL [R1+0xccc], R91 ;  /* 0x000ccc5b01007387 */ /* 0x0001e80000100800 */
[----:B------:R1:W-:Y:S01]  /*195b0*/  STL [R1+0xcc8], R90 ;  /* 0x000cc85a01007387 */ /* 0x0003e20000100800 */
[----:B---3--:R-:W-:-:S03]  /*195c0*/  PRMT R12, RZ, 0x7610, R12 ;  /* 0x00007610ff0c7816 */ /* 0x008fc6000000000c */
[----:B------:R-:W-:Y:S04]  /*195d0*/  STL [R1+0xa3c], R3 ;  /* 0x000a3c0301007387 */ /* 0x000fe80000100800 */
[----:B------:R-:W-:Y:S01]  /*195e0*/  STL [R1+0xb5c], R3 ;  /* 0x000b5c0301007387 */ /* 0x000fe20000100800 */
[----:B----4-:R-:W-:-:S03]  /*195f0*/  PRMT R84, RZ, 0x7610, R84 ;  /* 0x00007610ff547816 */ /* 0x010fc60000000054 */
[----:B------:R-:W-:Y:S04]  /*19600*/  STL [R1+0xcd4], R3 ;  /* 0x000cd40301007387 */ /* 0x000fe80000100800 */
[----:B------:R2:W-:Y:S01]  /*19610*/  STL.S16 [R1+0x2b0], R20 ;  /* 0x0002b01401007387 */ /* 0x0005e20000100600 */
[----:B------:R-:W-:Y:S02]  /*19620*/  PRMT R82, RZ, 0x7610, R82 ;  /* 0x00007610ff527816 */ /* 0x000fe40000000052 */
[----:B0-----:R-:W-:Y:S02]  /*19630*/  PRMT R91, RZ, 0x7610, R91 ;  /* 0x00007610ff5b7816 */ /* 0x001fe4000000005b */
[----:B-1----:R-:W-:Y:S01]  /*19640*/  PRMT R90, RZ, 0x7610, R90 ;  /* 0x00007610ff5a7816 */ /* 0x002fe2000000005a */
[----:B--2---:R-:W2:Y:S01]  /*19650*/  LDL.LU R20, [R1+0x1038] ;  /* 0x0010380001147983 */ /* 0x004ea20000300800 */
[----:B------:R-:W-:-:S02]  /*19660*/  PRMT R72, RZ, 0x7610, R72 ;  /* 0x00007610ff487816 */ /* 0x000fc40000000048 */
[----:B------:R-:W-:Y:S02]  /*19670*/  PRMT R70, RZ, 0x7610, R70 ;  /* 0x00007610ff467816 */ /* 0x000fe40000000046 */
[----:B------:R-:W-:Y:S02]  /*19680*/  PRMT R60, RZ, 0x7610, R60 ;  /* 0x00007610ff3c7816 */ /* 0x000fe4000000003c */
[----:B------:R-:W-:Y:S02]  /*19690*/  PRMT R58, RZ, 0x7610, R58 ;  /* 0x00007610ff3a7816 */ /* 0x000fe4000000003a */
[----:B------:R-:W-:Y:S02]  /*196a0*/  PRMT R48, RZ, 0x7610, R48 ;  /* 0x00007610ff307816 */ /* 0x000fe40000000030 */
[----:B------:R-:W-:Y:S02]  /*196b0*/  PRMT R46, RZ, 0x7610, R46 ;  /* 0x00007610ff2e7816 */ /* 0x000fe4000000002e */
        /* <DEDUP_REMOVED lines=43> */
[----:B------:R-:W-:Y:S01]  /*19970*/  PRMT R69, RZ, 0x7610, R69 ;  /* 0x00007610ff457816 */ /* 0x000fe20000000045 */
[----:B------:R-:W-:-:S05]  /*19980*/  VIADD R31, R31, 0x1 ;  /* 0x000000011f1f7836 */ /* 0x000fca0000000000 */
[----:B------:R-:W-:Y:S04]  /*19990*/  STL [R1+0x484], R31 ;  /* 0x0004841f01007387 */ /* 0x000fe80000100800 */
[----:B------:R0:W-:Y:S04]  /*199a0*/  STL.S16 [R1+0x2ec], R14 ;  /* 0x0002ec0e01007387 */ /* 0x0001e80000100600 */
[----:B0-----:R-:W3:Y:S04]  /*199b0*/  LDL.LU R14, [R1+0x1034] ;  /* 0x00103400010e7983 */ /* 0x001ee80000300800 */
[----:B------:R0:W-:Y:S04]  /*199c0*/  STL.S16 [R1+0x2f0], R12 ;  /* 0x0002f00c01007387 */ /* 0x0001e80000100600 */
[----:B0-----:R-:W4:Y:S04]  /*199d0*/  LDL.LU R12, [R1+0x1030] ;  /* 0x00103000010c7983 */ /* 0x001f280000300800 */
[----:B------:R0:W-:Y:S04]  /*199e0*/  STL.S16 [R1+0x454], R84 ;  /* 0x0004545401007387 */ /* 0x0001e80000100600 */
[----:B0-----:R-:W2:Y:S04]  /*199f0*/  LDL.LU R84, [R1+0x102c] ;  /* 0x00102c0001547983 */ /* 0x001ea80000300800 */
[----:B------:R0:W-:Y:S04]  /*19a00*/  STL.S16 [R1+0x458], R82 ;  /* 0x0004585201007387 */ /* 0x0001e80000100600 */
[----:B0-----:R-:W2:Y:S04]  /*19a10*/  LDL.LU R82, [R1+0x1028] ;  /* 0x0010280001527983 */ /* 0x001ea80000300800 */
[----:B------:R-:W-:Y:S04]  /*19a20*/  STL.64 [R1+0xf70], R90 ;  /* 0x000f705a01007387 */ /* 0x000fe80000100a00 */
[----:B------:R0:W-:Y:S04]  /*19a30*/  STL.S16 [R1+0x4b8], R72 ;  /* 0x0004b84801007387 */ /* 0x0001e80000100600 */
[----:B0-----:R-:W2:Y:S04]  /*19a40*/  LDL.LU R72, [R1+0x1024] ;  /* 0x0010240001487983 */ /* 0x001ea80000300800 */
        /* <DEDUP_REMOVED lines=68> */
[----:B------:R0:W-:Y:S01]  /*19e90*/  STL.S16 [R1+0x50c], R87 ;  /* 0x00050c5701007387 */ /* 0x0001e20000100600 */
[----:B------:R-:W-:-:S03]  /*19ea0*/  PRMT R91, RZ, 0x7610, R91 ;  /* 0x00007610ff5b7816 */ /* 0x000fc6000000005b */
[----:B0-----:R-:W2:Y:S04]  /*19eb0*/  LDL.LU R87, [R1+0xf98] ;  /* 0x000f980001577983 */ /* 0x001ea80000300800 */
[----:B------:R0:W-:Y:S01]  /*19ec0*/  STL.S16 [R1+0x508], R88 ;  /* 0x0005085801007387 */ /* 0x0001e20000100600 */
[----:B------:R-:W-:-:S03]  /*19ed0*/  PRMT R90, RZ, 0x7610, R90 ;  /* 0x00007610ff5a7816 */ /* 0x000fc6000000005a */
        /* <DEDUP_REMOVED lines=14> */
[----:B------:R-:W-:Y:S04]  /*19fc0*/  STL.S16 [R1+0x318], R91 ;  /* 0x0003185b01007387 */ /* 0x000fe80000100600 */
[----:B------:R-:W-:Y:S01]  /*19fd0*/  STL.S16 [R1+0x46c], R90 ;  /* 0x00046c5a01007387 */ /* 0x000fe20000100600 */
[----:B------:R-:W-:Y:S01]  /*19fe0*/  PRMT R59, RZ, 0x7610, R59 ;  /* 0x00007610ff3b7816 */ /* 0x000fe2000000003b */
[----:B0-----:R-:W0:Y:S02]  /*19ff0*/  LDC R50, c[0x0][0x3a0] ;  /* 0x0000e800ff327b82 */ /* 0x001e240000000800 */
[----:B------:R-:W-:Y:S04]  /*1a000*/  STL.S16 [R1+0x470], R85 ;  /* 0x0004705501007387 */ /* 0x000fe80000100600 */
[----:B------:R-:W-:Y:S01]  /*1a010*/  STL.S16 [R1+0x4a0], R83 ;  /* 0x0004a05301007387 */ /* 0x000fe20000100600 */
[----:B------:R-:W-:-:S03]  /*1a020*/  PRMT R57, RZ, 0x7610, R57 ;  /* 0x00007610ff397816 */ /* 0x000fc60000000039 */
        /* <DEDUP_REMOVED lines=24> */
[----:B------:R-:W-:Y:S04]  /*1a1b0*/  STL.S16 [R1+0x320], R45 ;  /* 0x0003202d01007387 */ /* 0x000fe80000100600 */
[----:B------:R-:W-:Y:S04]  /*1a1c0*/  STL.S16 [R1+0x474], R43 ;  /* 0x0004742b01007387 */ /* 0x000fe80000100600 */
[----:B------:R-:W-:Y:S04]  /*1a1d0*/  STL.S16 [R1+0x478], R41 ;  /* 0x0004782901007387 */ /* 0x000fe80000100600 */
[----:B------:R-:W-:Y:S04]  /*1a1e0*/  STL.S16 [R1+0x4a8], R39 ;  /* 0x0004a82701007387 */ /* 0x000fe80000100600 */
[----:B------:R-:W-:Y:S04]  /*1a1f0*/  STL.S16 [R1+0x4ac], R37 ;  /* 0x0004ac2501007387 */ /* 0x000fe80000100600 */
[----:B------:R-:W-:Y:S04]  /*1a200*/  STL.S16 [R1+0x4d8], R35 ;  /* 0x0004d82301007387 */ /* 0x000fe80000100600 */
[----:B------:R-:W-:Y:S04]  /*1a210*/  STL.S16 [R1+0x4d4], R33 ;  /* 0x0004d42101007387 */ /* 0x000fe80000100600 */
[----:B------:R1:W-:Y:S04]  /*1a220*/  STL.S16 [R1+0x4d0], R29 ;  /* 0x0004d01d01007387 */ /* 0x0003e80000100600 */
[----:B------:R0:W-:Y:S04]  /*1a230*/  STL.S16 [R1+0x4cc], R27 ;  /* 0x0004cc1b01007387 */ /* 0x0001e80000100600 */
[----:B-1----:R-:W2:Y:S01]  /*1a240*/  LDL.LU R29, [R1+0x420] ;  /* 0x00042000011d7983 */ /* 0x002ea20000300800 */
[----:B------:R-:W-:-:S02]  /*1a250*/  PRMT R25, RZ, 0x7610, R25 ;  /* 0x00007610ff197816 */ /* 0x000fc40000000019 */
[----:B------:R-:W-:Y:S02]  /*1a260*/  PRMT R23, RZ, 0x7610, R23 ;  /* 0x00007610ff177816 */ /* 0x000fe40000000017 */
[----:B------:R-:W-:Y:S01]  /*1a270*/  PRMT R21, RZ, 0x7610, R21 ;  /* 0x00007610ff157816 */ /* 0x000fe20000000015 */
[----:B------:R-:W-:Y:S01]  /*1a280*/  STL.S16 [R1+0x4c8], R25 ;  /* 0x0004c81901007387 */ /* 0x000fe20000100600 */
[----:B------:R-:W-:-:S03]  /*1a290*/  PRMT R0, RZ, 0x7610, R0 ;  /* 0x00007610ff007816 */ /* 0x000fc60000000000 */
[----:B------:R1:W-:Y:S04]  /*1a2a0*/  STL.S16 [R1+0x4c4], R23 ;  /* 0x0004c41701007387 */ /* 0x0003e80000100600 */
[----:B0-----:R-:W3:Y:S04]  /*1a2b0*/  LDL.LU R27, [R1+0x424] ;  /* 0x00042400011b7983 */ /* 0x001ee80000300800 */
[----:B------:R0:W-:Y:S04]  /*1a2c0*/  STL.S16 [R1+0x4c0], R21 ;  /* 0x0004c01501007387 */ /* 0x0001e80000100600 */
[----:B------:R-:W-:Y:S04]  /*1a2d0*/  STL [R1+0xd68], R0 ;  /* 0x000d680001007387 */ /* 0x000fe80000100800 */
[----:B-1----:R-:W4:Y:S01]  /*1a2e0*/  LDL.LU R23, [R1+0x428] ;  /* 0x0004280001177983 */ /* 0x002f220000300800 */
[----:B------:R-:W-:-:S02]  /*1a2f0*/  PRMT R19, RZ, 0x7610, R19 ;  /* 0x00007610ff137816 */ /* 0x000fc40000000013 */
[----:B------:R-:W-:Y:S02]  /*1a300*/  PRMT R17, RZ, 0x7610, R17 ;  /* 0x00007610ff117816 */ /* 0x000fe40000000011 */
[----:B------:R-:W-:Y:S01]  /*1a310*/  PRMT R15, RZ, 0x7610, R15 ;  /* 0x00007610ff0f7816 */ /* 0x000fe2000000000f */
[----:B------:R1:W-:Y:S01]  /*1a320*/  STL.S16 [R1+0x2d4], R19 ;  /* 0x0002d41301007387 */ /* 0x0003e20000100600 */
[----:B------:R-:W-:Y:S02]  /*1a330*/  PRMT R13, RZ, 0x7610, R13 ;  /* 0x00007610ff0d7816 */ /* 0x000fe4000000000d */
[----:B------:R-:W-:Y:S01]  /*1a340*/  PRMT R11, RZ, 0x7610, R11 ;  /* 0x00007610ff0b7816 */ /* 0x000fe2000000000b */
[----:B0-----:R-:W4:Y:S04]  /*1a350*/  LDL.LU R21, [R1+0x42c] ;  /* 0x00042c0001157983 */ /* 0x001f280000300800 */
[----:B------:R0:W-:Y:S04]  /*1a360*/  STL.S16 [R1+0x2d8], R17 ;  /* 0x0002d81101007387 */ /* 0x0001e80000100600 */
[----:B-1----:R-:W4:Y:S04]  /*1a370*/  LDL.LU R19, [R1+0x430] ;  /* 0x0004300001137983 */ /* 0x002f280000300800 */
[----:B------:R1:W-:Y:S04]  /*1a380*/  STL.S16 [R1+0x324], R15 ;  /* 0x0003240f01007387 */ /* 0x0003e80000100600 */
[----:B------:R1:W-:Y:S04]  /*1a390*/  STL.S16 [R1+0x328], R13 ;  /* 0x0003280d01007387 */ /* 0x0003e80000100600 */
[----:B0-----:R-:W4:Y:S04]  /*1a3a0*/  LDL.LU R17, [R1+0x434] ;  /* 0x0004340001117983 */ /* 0x001f280000300800 */
[----:B------:R-:W-:Y:S04]  /*1a3b0*/  STL.S16 [R1+0x47c], R11 ;  /* 0x00047c0b01007387 */ /* 0x000fe80000100600 */
[----:B-1----:R-:W4:Y:S01]  /*1a3c0*/  LDL.LU R15, [R1+0x438] ;  /* 0x00043800010f7983 */ /* 0x002f220000300800 */
[----:B------:R-:W-:-:S02]  /*1a3d0*/  PRMT R8, RZ, 0x7610, R8 ;  /* 0x00007610ff087816 */ /* 0x000fc40000000008 */
[----:B------:R-:W-:Y:S01]  /*1a3e0*/  PRMT R2, RZ, 0x7610, R2 ;  /* 0x00007610ff027816 */ /* 0x000fe20000000002 */
[----:B------:R-:W4:Y:S01]  /*1a3f0*/  LDL.LU R13, [R1+0x43c] ;  /* 0x00043c00010d7983 */ /* 0x000f220000300800 */
[----:B------:R-:W-:-:S03]  /*1a400*/  PRMT R92, RZ, 0x7610, R92 ;  /* 0x00007610ff5c7816 */ /* 0x000fc6000000005c */
[----:B------:R-:W-:Y:S04]  /*1a410*/  STL.S16 [R1+0x480], R8 ;  /* 0x0004800801007387 */ /* 0x000fe80000100600 */
[----:B------:R-:W-:Y:S04]  /*1a420*/  STL.64 [R1+0xd38], R2 ;  /* 0x000d380201007387 */ /* 0x000fe80000100a00 */
[----:B------:R0:W-:Y:S01]  /*1a430*/  STL [R1+0xd78], R92 ;  /* 0x000d785c01007387 */ /* 0x0001e20000100800 */
[----:B------:R-:W-:Y:S02]  /*1a440*/  PRMT R0, RZ, 0x7610, R0 ;  /* 0x00007610ff007816 */ /* 0x000fe40000000000 */
[----:B0-----:R-:W-:-:S02]  /*1a450*/  PRMT R92, RZ, 0x7610, R92 ;  /* 0x00007610ff5c7816 */ /* 0x001fc4000000005c */
[----:B------:R-:W-:Y:S02]  /*1a460*/  PRMT R3, RZ, 0x7610, R3 ;  /* 0x00007610ff037816 */ /* 0x000fe40000000003 */
[----:B------:R-:W-:Y:S01]  /*1a470*/  PRMT R2, RZ, 0x7610, R2 ;  /* 0x00007610ff027816 */ /* 0x000fe20000000002 */
[----:B------:R-:W-:Y:S04]  /*1a480*/  STL [R1+0xe10], R92 ;  /* 0x000e105c01007387 */ /* 0x000fe80000100800 */
[----:B------:R-:W4:Y:S01]  /*1a490*/  LDL.LU R25, [R1+0x440] ;  /* 0x0004400001197983 */ /* 0x000f220000300800 */
[----:B------:R-:W-:-:S03]  /*1a4a0*/  IMAD.MOV.U32 R41, RZ, RZ, R40 ;  /* 0x000000ffff297224 */ /* 0x000fc600078e0028 */
[----:B------:R0:W-:Y:S04]  /*1a4b0*/  STL.S16 [R1+0x2e0], R3 ;  /* 0x0002e00301007387 */ /* 0x0001e80000100600 */
[----:B------:R-:W4:Y:S04]  /*1a4c0*/  LDL.LU R11, [R1+0x444] ;  /* 0x00044400010b7983 */ /* 0x000f280000300800 */
[----:B------:R1:W-:Y:S04]  /*1a4d0*/  STL.S16 [R1+0x2e4], R2 ;  /* 0x0002e40201007387 */ /* 0x0003e80000100600 */
[----:B------:R1:W-:Y:S04]  /*1a4e0*/  STL [R1+0xe30], R0 ;  /* 0x000e300001007387 */ /* 0x0003e80000100800 */
[----:B------:R-:W4:Y:S04]  /*1a4f0*/  LDL.LU R8, [R1+0x448] ;  /* 0x0004480001087983 */ /* 0x000f280000300800 */
[----:B0-----:R-:W4:Y:S01]  /*1a500*/  LDL.LU R3, [R1+0x44c] ;  /* 0x00044c0001037983 */ /* 0x001f220000300800 */
[----:B------:R-:W-:-:S02]  /*1a510*/  IMAD R50, R31, -0x40, R50 ;  /* 0xffffffc01f327824 */ /* 0x000fc400078e0232 */
[----:B------:R-:W-:Y:S02]  /*1a520*/  IMAD.MOV.U32 R39, RZ, RZ, R38 ;  /* 0x000000ffff277224 */ /* 0x000fe400078e0026 */
[----:B------:R-:W-:Y:S02]  /*1a530*/  IMAD.MOV.U32 R31, RZ, RZ, R30 ;  /* 0x000000ffff1f7224 */ /* 0x000fe400078e001e */
[----:B--2---:R-:W-:-:S05]  /*1a540*/  IMAD.MOV.U32 R40, RZ, RZ, R29 ;  /* 0x000000ffff287224 */ /* 0x004fca00078e001d */
[----:B------:R-:W-:Y:S04]  /*1a550*/  STL.64 [R1+0xd30], R40 ;  /* 0x000d302801007387 */ /* 0x000fe80000100a00 */
[----:B-1----:R-:W2:Y:S01]  /*1a560*/  LDL.LU R2, [R1+0x450] ;  /* 0x0004500001027983 */ /* 0x002ea20000300800 */
[----:B---3--:R-:W-:-:S05]  /*1a570*/  IMAD.MOV.U32 R38, RZ, RZ, R27 ;  /* 0x000000ffff267224 */ /* 0x008fca00078e001b */
[----:B------:R-:W-:Y:S01]  /*1a580*/  STL.64 [R1+0xd40], R38 ;  /* 0x000d402601007387 */ /* 0x000fe20000100a00 */
[----:B----4-:R-:W-:-:S05]  /*1a590*/  IMAD.MOV.U32 R30, RZ, RZ, R23 ;  /* 0x000000ffff1e7224 */ /* 0x010fca00078e0017 */
[----:B------:R-:W-:Y:S04]  /*1a5a0*/  STL.64 [R1+0xd48], R30 ;  /* 0x000d481e01007387 */ /* 0x000fe80000100a00 */
[----:B------:R-:W3:Y:S01]  /*1a5b0*/  LDL.LU R0, [R1+0x958] ;  /* 0x0009580001007983 */ /* 0x000ee20000300800 */
[----:B------:R-:W-:Y:S02]  /*1a5c0*/  IMAD.MOV.U32 R29, RZ, RZ, R28 ;  /* 0x000000ffff1d7224 */ /* 0x000fe400078e001c */
[----:B------:R-:W-:Y:S02]  /*1a5d0*/  IMAD.MOV.U32 R28, RZ, RZ, R21 ;  /* 0x000000ffff1c7224 */ /* 0x000fe400078e0015 */
[----:B------:R-:W-:Y:S02]  /*1a5e0*/  IMAD.MOV.U32 R23, RZ, RZ, R22 ;  /* 0x000000ffff177224 */ /* 0x000fe400078e0016 */
[----:B------:R-:W-:-:S02]  /*1a5f0*/  IMAD.MOV.U32 R21, RZ, RZ, R20 ;  /* 0x000000ffff157224 */ /* 0x000fc400078e0014 */
[----:B------:R-:W-:Y:S01]  /*1a600*/  IMAD.MOV.U32 R22, RZ, RZ, R19 ;  /* 0x000000ffff167224 */ /* 0x000fe200078e0013 */
[----:B------:R-:W-:Y:S04]  /*1a610*/  STL.64 [R1+0xd50], R28 ;  /* 0x000d501c01007387 */ /* 0x000fe80000100a00 */
[----:B------:R0:W-:Y:S01]  /*1a620*/  STL.64 [R1+0xd60], R22 ;  /* 0x000d601601007387 */ /* 0x0001e20000100a00 */
[----:B------:R-:W-:-:S03]  /*1a630*/  IMAD.MOV.U32 R20, RZ, RZ, R17 ;  /* 0x000000ffff147224 */ /* 0x000fc600078e0011 */
[----:B0-----:R-:W4:Y:S01]  /*1a640*/  LDL.LU R22, [R1+0x95c] ;  /* 0x00095c0001167983 */ /* 0x001f220000300800 */
[----:B------:R-:W-:-:S03]  /*1a650*/  LOP3.LUT R15, R15, R14, RZ, 0x3c, !PT ;  /* 0x0000000e0f0f7212 */ /* 0x000fc600078e3cff */
[----:B------:R-:W4:Y:S01]  /*1a660*/  LDL.LU R19, [R1+0x960] ;  /* 0x0009600001137983 */ /* 0x000f220000300800 */
[----:B------:R-:W-:-:S03]  /*1a670*/  LOP3.LUT R14, R15, R14, RZ, 0x3c, !PT ;  /* 0x0000000e0f0e7212 */ /* 0x000fc600078e3cff */
[----:B------:R-:W-:Y:S01]  /*1a680*/  STL.64 [R1+0xd70], R20 ;  /* 0x000d701401007387 */ /* 0x000fe20000100a00 */
[----:B------:R-:W-:Y:S02]  /*1a690*/  LOP3.LUT R13, R13, R12, RZ, 0x3c, !PT ;  /* 0x0000000c0d0d7212 */ /* 0x000fe400078e3cff */
[----:B------:R-:W-:Y:S01]  /*1a6a0*/  LOP3.LUT R15, R15, R14, RZ, 0x3c, !PT ;  /* 0x0000000e0f0f7212 */ /* 0x000fe200078e3cff */
[----:B------:R-:W4:Y:S01]  /*1a6b0*/  LDL.LU R17, [R1+0x964] ;  /* 0x0009640001117983 */ /* 0x000f220000300800 */
[----:B------:R-:W-:-:S03]  /*1a6c0*/  LOP3.LUT R12, R13, R12, RZ, 0x3c, !PT ;  /* 0x0000000c0d0c7212 */ /* 0x000fc600078e3cff */
[----:B------:R0:W-:Y:S01]  /*1a6d0*/  STL.64 [R1+0xdf8], R14 ;  /* 0x000df80e01007387 */ /* 0x0001e20000100a00 */
[----:B------:R-:W-:Y:S01]  /*1a6e0*/  LOP3.LUT R13, R13, R12, RZ, 0x3c, !PT ;  /* 0x0000000c0d0d7212 */ /* 0x000fe200078e3cff */
[----:B------:R-:W-:Y:S02]  /*1a6f0*/  IMAD.MOV.U32 R85, RZ, RZ, R84 ;  /* 0x000000ffff557224 */ /* 0x000fe400078e0054 */
[----:B------:R-:W-:Y:S01]  /*1a700*/  IMAD.MOV.U32 R83, RZ, RZ, R82 ;  /* 0x000000ffff537224 */ /* 0x000fe200078e0052 */
[----:B0-----:R-:W4:Y:S04]  /*1a710*/  LDL.LU R15, [R1+0x968] ;  /* 0x00096800010f7983 */ /* 0x001f280000300800 */
[----:B------:R-:W4:Y:S01]  /*1a720*/  LDL.LU R14, [R1+0x96c] ;  /* 0x00096c00010e7983 */ /* 0x000f220000300800 */
[----:B------:R-:W-:-:S02]  /*1a730*/  IMAD.MOV.U32 R73, RZ, RZ, R72 ;  /* 0x000000ffff497224 */ /* 0x000fc400078e0048 */
[----:B------:R-:W-:Y:S01]  /*1a740*/  IMAD.MOV.U32 R84, RZ, RZ, R25 ;  /* 0x000000ffff547224 */ /* 0x000fe200078e0019 */
[----:B------:R0:W-:Y:S01]  /*1a750*/  STL.64 [R1+0xe00], R12 ;  /* 0x000e000c01007387 */ /* 0x0001e20000100a00 */
[----:B------:R-:W-:-:S03]  /*1a760*/  IMAD.MOV.U32 R71, RZ, RZ, R70 ;  /* 0x000000ffff477224 */ /* 0x000fc600078e0046 */
[----:B------:R-:W-:Y:S01]  /*1a770*/  STL.64 [R1+0xd80], R84 ;  /* 0x000d805401007387 */ /* 0x000fe20000100a00 */
[----:B------:R-:W-:-:S03]  /*1a780*/  IMAD.MOV.U32 R82, RZ, RZ, R11 ;  /* 0x000000ffff527224 */ /* 0x000fc600078e000b */
[----:B0-----:R-:W4:Y:S01]  /*1a790*/  LDL.LU R13, [R1+0x970] ;  /* 0x00097000010d7983 */ /* 0x001f220000300800 */
[----:B------:R-:W-:-:S03]  /*1a7a0*/  IMAD.MOV.U32 R61, RZ, RZ, R60 ;  /* 0x000000ffff3d7224 */ /* 0x000fc600078e003c */
[----:B------:R-:W-:Y:S01]  /*1a7b0*/  STL [R1+0xd98], R82 ;  /* 0x000d985201007387 */ /* 0x000fe20000100800 */
[----:B------:R-:W-:-:S03]  /*1a7c0*/  IMAD.MOV.U32 R72, RZ, RZ, R8 ;  /* 0x000000ffff487224 */ /* 0x000fc600078e0008 */
[----:B------:R-:W-:Y:S01]  /*1a7d0*/  STL [R1+0xd88], R83 ;  /* 0x000d885301007387 */ /* 0x000fe20000100800 */
[----:B------:R-:W-:-:S03]  /*1a7e0*/  IMAD.MOV.U32 R70, RZ, RZ, R3 ;  /* 0x000000ffff467224 */ /* 0x000fc600078e0003 */
[----:B------:R-:W-:Y:S04]  /*1a7f0*/  STL.64 [R1+0xd90], R72 ;  /* 0x000d904801007387 */ /* 0x000fe80000100a00 */
[----:B------:R-:W4:Y:S04]  /*1a800*/  LDL.LU R12, [R1+0x974] ;  /* 0x00097400010c7983 */ /* 0x000f280000300800 */
[----:B------:R-:W-:Y:S04]  /*1a810*/  STL.64 [R1+0xda0], R70 ;  /* 0x000da04601007387 */ /* 0x000fe80000100a00 */
[----:B------:R-:W4:Y:S04]  /*1a820*/  LDL.LU R11, [R1+0x978] ;  /* 0x00097800010b7983 */ /* 0x000f280000300800 */
[----:B------:R-:W4:Y:S04]  /*1a830*/  LDL.LU R8, [R1+0x97c] ;  /* 0x00097c0001087983 */ /* 0x000f280000300800 */
[----:B------:R-:W4:Y:S01]  /*1a840*/  LDL.LU R3, [R1+0x980] ;  /* 0x0009800001037983 */ /* 0x000f220000300800 */
[----:B------:R-:W-:-:S02]  /*1a850*/  IMAD.MOV.U32 R59, RZ, RZ, R58 ;  /* 0x000000ffff3b7224 */ /* 0x000fc400078e003a */
[----:B--2---:R-:W-:-:S05]  /*1a860*/  IMAD.MOV.U32 R60, RZ, RZ, R2 ;  /* 0x000000ffff3c7224 */ /* 0x004fca00078e0002 */
[----:B------:R-:W-:Y:S04]  /*1a870*/  STL [R1+0xdb8], R60 ;  /* 0x000db83c01007387 */ /* 0x000fe80000100800 */
[----:B------:R-:W-:Y:S04]  /*1a880*/  STL [R1+0xda8], R61 ;  /* 0x000da83d01007387 */ /* 0x000fe80000100800 */
[----:B------:R-:W2:Y:S01]  /*1a890*/  LDL.LU R2, [R1+0x984] ;  /* 0x0009840001027983 */ /* 0x000ea20000300800 */
[----:B---3--:R-:W-:-:S03]  /*1a8a0*/  IMAD.MOV.U32 R58, RZ, RZ, R0 ;  /* 0x000000ffff3a7224 */ /* 0x008fc600078e0000 */
[----:B------:R-:W3:Y:S01]  /*1a8b0*/  LDL.LU R0, [R1+0x988] ;  /* 0x0009880001007983 */ /* 0x000ee20000300800 */
[----:B------:R-:W-:Y:S02]  /*1a8c0*/  IMAD.MOV.U32 R49, RZ, RZ, R48 ;  /* 0x000000ffff317224 */ /* 0x000fe400078e0030 */
[----:B------:R-:W-:Y:S02]  /*1a8d0*/  IMAD.MOV.U32 R47, RZ, RZ, R46 ;  /* 0x000000ffff2f7224 */ /* 0x000fe400078e002e */
[----:B------:R-:W-:Y:S01]  /*1a8e0*/  IMAD.MOV.U32 R37, RZ, RZ, R36 ;  /* 0x000000ffff257224 */ /* 0x000fe200078e0024 */
[----:B------:R-:W-:Y:S01]  /*1a8f0*/  STL.64 [R1+0xdb0], R58 ;  /* 0x000db03a01007387 */ /* 0x000fe20000100a00 */
[----:B------:R-:W-:Y:S02]  /*1a900*/  IMAD.MOV.U32 R35, RZ, RZ, R34 ;  /* 0x000000ffff237224 */ /* 0x000fe400078e0022 */
[----:B------:R-:W-:Y:S02]  /*1a910*/  IMAD.MOV.U32 R27, RZ, RZ, R26 ;  /* 0x000000ffff1b7224 */ /* 0x000fe400078e001a */
[----:B----4-:R-:W-:-:S02]  /*1a920*/  IMAD.MOV.U32 R48, RZ, RZ, R22 ;  /* 0x000000ffff307224 */ /* 0x010fc400078e0016 */
[----:B------:R-:W-:-:S03]  /*1a930*/  IMAD.MOV.U32 R46, RZ, RZ, R19 ;  /* 0x000000ffff2e7224 */ /* 0x000fc600078e0013 */
[----:B------:R-:W-:Y:S04]  /*1a940*/  STL.64 [R1+0xdc0], R48 ;  /* 0x000dc03001007387 */ /* 0x000fe80000100a00 */
[----:B------:R-:W-:Y:S01]  /*1a950*/  STL [R1+0xdd8], R46 ;  /* 0x000dd82e01007387 */ /* 0x000fe20000100800 */
[----:B------:R-:W-:-:S03]  /*1a960*/  IMAD.MOV.U32 R36, RZ, RZ, R17 ;  /* 0x000000ffff247224 */ /* 0x000fc600078e0011 */
[----:B------:R-:W-:Y:S04]  /*1a970*/  STL [R1+0xdc8], R47 ;  /* 0x000dc82f01007387 */ /* 0x000fe80000100800 */
[----:B------:R-:W-:Y:S01]  /*1a980*/  STL.64 [R1+0xdd0], R36 ;  /* 0x000dd02401007387 */ /* 0x000fe20000100a00 */
[----:B------:R-:W-:Y:S02]  /*1a990*/  IMAD.MOV.U32 R25, RZ, RZ, R24 ;  /* 0x000000ffff197224 */ /* 0x000fe400078e0018 */
[----:B------:R-:W-:Y:S02]  /*1a9a0*/  IMAD.MOV.U32 R34, RZ, RZ, R15 ;  /* 0x000000ffff227224 */ /* 0x000fe400078e000f */
[----:B------:R-:W-:-:S03]  /*1a9b0*/  IMAD.MOV.U32 R26, RZ, RZ, R14 ;  /* 0x000000ffff1a7224 */ /* 0x000fc600078e000e */
[----:B------:R-:W-:Y:S04]  /*1a9c0*/  STL.64 [R1+0xde0], R34 ;  /* 0x000de02201007387 */ /* 0x000fe80000100a00 */
[----:B------:R-:W4:Y:S04]  /*1a9d0*/  LDL.LU R22, [R1+0x98c] ;  /* 0x00098c0001167983 */ /* 0x000f280000300800 */
[----:B------:R-:W4:Y:S04]  /*1a9e0*/  LDL.LU R21, [R1+0x990] ;  /* 0x0009900001157983 */ /* 0x000f280000300800 */
[----:B------:R-:W4:Y:S04]  /*1a9f0*/  LDL.LU R15, [R1+0x994] ;  /* 0x00099400010f7983 */ /* 0x000f280000300800 */
[----:B------:R-:W-:Y:S01]  /*1aa00*/  STL [R1+0xe60], R26 ;  /* 0x000e601a01007387 */ /* 0x000fe20000100800 */
[----:B------:R-:W-:-:S03]  /*1aa10*/  IMAD.MOV.U32 R24, RZ, RZ, R13 ;  /* 0x000000ffff187224 */ /* 0x000fc600078e000d */
[----:B------:R-:W-:Y:S04]  /*1aa20*/  STL [R1+0xde8], R27 ;  /* 0x000de81b01007387 */ /* 0x000fe80000100800 */
[----:B------:R-:W4:Y:S04]  /*1aa30*/  LDL.LU R14, [R1+0x998] ;  /* 0x00099800010e7983 */ /* 0x000f280000300800 */
[----:B------:R-:W4:Y:S01]  /*1aa40*/  LDL.LU R13, [R1+0x99c] ;  /* 0x00099c00010d7983 */ /* 0x000f220000300800 */
[----:B------:R-:W-:Y:S02]  /*1aa50*/  IMAD.MOV.U32 R19, RZ, RZ, R18 ;  /* 0x000000ffff137224 */ /* 0x000fe400078e0012 */
[----:B------:R-:W-:Y:S01]  /*1aa60*/  IMAD.MOV.U32 R17, RZ, RZ, R16 ;  /* 0x000000ffff117224 */ /* 0x000fe200078e0010 */
[----:B------:R-:W-:Y:S01]  /*1aa70*/  STL.64 [R1+0xdf0], R24 ;  /* 0x000df01801007387 */ /* 0x000fe20000100a00 */
[----:B------:R-:W-:-:S03]  /*1aa80*/  IMAD.MOV.U32 R18, RZ, RZ, R12 ;  /* 0x000000ffff127224 */ /* 0x000fc600078e000c */
[----:B------:R-:W4:Y:S01]  /*1aa90*/  LDL.LU R12, [R1+0x9a0] ;  /* 0x0009a000010c7983 */ /* 0x000f220000300800 */
[----:B------:R-:W-:Y:S02]  /*1aaa0*/  IMAD.MOV.U32 R81, RZ, RZ, R80 ;  /* 0x000000ffff517224 */ /* 0x000fe400078e0050 */
[----:B------:R-:W-:Y:S02]  /*1aab0*/  IMAD.MOV.U32 R16, RZ, RZ, R11 ;  /* 0x000000ffff107224 */ /* 0x000fe400078e000b */
[----:B------:R-:W-:Y:S02]  /*1aac0*/  IMAD.MOV.U32 R11, RZ, RZ, R10 ;  /* 0x000000ffff0b7224 */ /* 0x000fe400078e000a */
[----:B------:R-:W-:Y:S01]  /*1aad0*/  IMAD.MOV.U32 R10, RZ, RZ, R8 ;  /* 0x000000ffff0a7224 */ /* 0x000fe200078e0008 */
[----:B------:R-:W-:Y:S01]  /*1aae0*/  STL.64 [R1+0xe08], R18 ;  /* 0x000e081201007387 */ /* 0x000fe20000100a00 */
[----:B------:R-:W-:-:S03]  /*1aaf0*/  IMAD.MOV.U32 R8, RZ, RZ, R3 ;  /* 0x000000ffff087224 */ /* 0x000fc600078e0003 */
[----:B------:R-:W-:Y:S04]  /*1ab00*/  STL.64 [R1+0xe18], R16 ;  /* 0x000e181001007387 */ /* 0x000fe80000100a00 */
[----:B------:R-:W-:Y:S04]  /*1ab10*/  STL.64 [R1+0xe20], R10 ;  /* 0x000e200a01007387 */ /* 0x000fe80000100a00 */
[----:B------:R0:W-:Y:S01]  /*1ab20*/  STL.64 [R1+0xe28], R8 ;  /* 0x000e280801007387 */ /* 0x0001e20000100a00 */
[----:B------:R-:W-:Y:S02]  /*1ab30*/  IMAD.MOV.U32 R79, RZ, RZ, R78 ;  /* 0x000000ffff4f7224 */ /* 0x000fe400078e004e */
[----:B--2---:R-:W-:-:S05]  /*1ab40*/  IMAD.MOV.U32 R80, RZ, RZ, R2 ;  /* 0x000000ffff507224 */ /* 0x004fca00078e0002 */
[----:B------:R-:W-:Y:S04]  /*1ab50*/  STL.64 [R1+0xe38], R80 ;  /* 0x000e385001007387 */ /* 0x000fe80000100a00 */
[----:B0-----:R-:W2:Y:S04]  /*1ab60*/  LDL.LU R8, [R1+0x9a4] ;  /* 0x0009a40001087983 */ /* 0x001ea80000300800 */
[----:B------:R-:W2:Y:S04]  /*1ab70*/  LDL.LU R20, [R1] ;  /* 0x0000000001147983 */ /* 0x000ea80000300800 */
[----:B------:R-:W2:Y:S04]  /*1ab80*/  LDL.LU R19, [R1+0x9a8] ;  /* 0x0009a80001137983 */ /* 0x000ea80000300800 */
[----:B------:R-:W2:Y:S01]  /*1ab90*/  LDL.LU R3, [R1+0x8] ;  /* 0x0000080001037983 */ /* 0x000ea20000300800 */
[----:B---3--:R-:W-:-:S03]  /*1aba0*/  IMAD.MOV.U32 R78, RZ, RZ, R0 ;  /* 0x000000ffff4e7224 */ /* 0x008fc600078e0000 */
[----:B------:R-:W3:Y:S04]  /*1abb0*/  LDL.LU R2, [R1+0x9ac] ;  /* 0x0009ac0001027983 */ /* 0x000ee80000300800 */
[----:B------:R-:W3:Y:S04]  /*1abc0*/  LDL.LU R17, [R1+0x10] ;  /* 0x0000100001117983 */ /* 0x000ee80000300800 */
[----:B------:R-:W3:Y:S04]  /*1abd0*/  LDL.LU R16, [R1+0x9b0] ;  /* 0x0009b00001107983 */ /* 0x000ee80000300800 */
[----:B------:R-:W3:Y:S04]  /*1abe0*/  LDL.LU R10, [R1+0x18] ;  /* 0x00001800010a7983 */ /* 0x000ee80000300800 */
[----:B------:R-:W3:Y:S01]  /*1abf0*/  LDL.LU R0, [R1+0x9b4] ;  /* 0x0009b40001007983 */ /* 0x000ee20000300800 */
[----:B------:R-:W-:-:S02]  /*1ac00*/  IMAD.MOV.U32 R69, RZ, RZ, R68 ;  /* 0x000000ffff457224 */ /* 0x000fc400078e0044 */
[----:B------:R-:W-:Y:S02]  /*1ac10*/  IMAD.MOV.U32 R67, RZ, RZ, R66 ;  /* 0x000000ffff437224 */ /* 0x000fe400078e0042 */
[----:B------:R-:W-:Y:S02]  /*1ac20*/  IMAD.MOV.U32 R57, RZ, RZ, R56 ;  /* 0x000000ffff397224 */ /* 0x000fe400078e0038 */
[----:B------:R-:W-:Y:S01]  /*1ac30*/  IMAD.MOV.U32 R55, RZ, RZ, R54 ;  /* 0x000000ffff377224 */ /* 0x000fe200078e0036 */
[----:B------:R-:W-:Y:S01]  /*1ac40*/  STL.64 [R1+0xe40], R78 ;  /* 0x000e404e01007387 */ /* 0x000fe20000100a00 */
[----:B------:R-:W-:Y:S02]  /*1ac50*/  IMAD.MOV.U32 R45, RZ, RZ, R44 ;  /* 0x000000ffff2d7224 */ /* 0x000fe400078e002c */
[----:B------:R-:W-:Y:S02]  /*1ac60*/  IMAD.MOV.U32 R43, RZ, RZ, R42 ;  /* 0x000000ffff2b7224 */ /* 0x000fe400078e002a */
[----:B------:R-:W-:-:S02]  /*1ac70*/  IMAD.MOV.U32 R33, RZ, RZ, R32 ;  /* 0x000000ffff217224 */ /* 0x000fc400078e0020 */
[----:B----4-:R-:W-:Y:S02]  /*1ac80*/  IMAD.MOV.U32 R68, RZ, RZ, R22 ;  /* 0x000000ffff447224 */ /* 0x010fe400078e0016 */
[----:B------:R-:W-:-:S03]  /*1ac90*/  IMAD.MOV.U32 R66, RZ, RZ, R21 ;  /* 0x000000ffff427224 */ /* 0x000fc600078e0015 */
[----:B------:R-:W-:Y:S01]  /*1aca0*/  STL.64 [R1+0xe48], R68 ;  /* 0x000e484401007387 */ /* 0x000fe20000100a00 */
[----:B------:R-:W-:-:S03]  /*1acb0*/  IMAD.MOV.U32 R56, RZ, RZ, R15 ;  /* 0x000000ffff387224 */ /* 0x000fc600078e000f */
[----:B------:R-:W-:Y:S04]  /*1acc0*/  STL.64 [R1+0xe50], R66 ;  /* 0x000e504201007387 */ /* 0x000fe80000100a00 */
[----:B------:R-:W-:Y:S01]  /*1acd0*/  STL.64 [R1+0xe58], R56 ;  /* 0x000e583801007387 */ /* 0x000fe20000100a00 */
[----:B------:R-:W-:Y:S02]  /*1ace0*/  IMAD.MOV.U32 R54, RZ, RZ, R14 ;  /* 0x000000ffff367224 */ /* 0x000fe400078e000e */
[----:B------:R-:W-:-:S03]  /*1acf0*/  IMAD.MOV.U32 R44, RZ, RZ, R13 ;  /* 0x000000ffff2c7224 */ /* 0x000fc600078e000d */
[----:B------:R-:W-:Y:S04]  /*1ad00*/  STL.64 [R1+0xe68], R54 ;  /* 0x000e683601007387 */ /* 0x000fe80000100a00 */
[----:B------:R-:W-:Y:S04]  /*1ad10*/  STL [R1+0xe80], R44 ;  /* 0x000e802c01007387 */ /* 0x000fe80000100800 */
[----:B------:R-:W-:Y:S01]  /*1ad20*/  STL [R1+0xe70], R45 ;  /* 0x000e702d01007387 */ /* 0x000fe20000100800 */
[----:B------:R-:W-:-:S03]  /*1ad30*/  IMAD.MOV.U32 R42, RZ, RZ, R12 ;  /* 0x000000ffff2a7224 */ /* 0x000fc600078e000c */
        /* <DEDUP_REMOVED lines=8> */
[----:B------:R-:W-:Y:S04]  /*1adc0*/  STL.64 [R1+0xe78], R42 ;  /* 0x000e782a01007387 */ /* 0x000fe80000100a00 */
[----:B------:R-:W4:Y:S04]  /*1add0*/  LDL.LU R18, [R1+0x58] ;  /* 0x0000580001127983 */ /* 0x000f280000300800 */
[----:B------:R-:W4:Y:S04]  /*1ade0*/  LDL.LU R11, [R1+0x3e8] ;  /* 0x0003e800010b7983 */ /* 0x000f280000300800 */
[----:B------:R-:W4:Y:S01]  /*1adf0*/  LDL.LU R9, [R1+0x60] ;  /* 0x0000600001097983 */ /* 0x000f220000300800 */
[----:B--2---:R-:W-:-:S03]  /*1ae00*/  IMAD.MOV.U32 R32, RZ, RZ, R8 ;  /* 0x000000ffff207224 */ /* 0x004fc600078e0008 */
[----:B------:R-:W2:Y:S01]  /*1ae10*/  LDL.LU R8, [R1+0x3ec] ;  /* 0x0003ec0001087983 */ /* 0x000ea20000300800 */
[----:B------:R-:W-:-:S03]  /*1ae20*/  IMAD.MOV.U32 R41, RZ, RZ, R20 ;  /* 0x000000ffff297224 */ /* 0x000fc600078e0014 */
[----:B------:R-:W-:Y:S01]  /*1ae30*/  STL.64 [R1+0xe88], R32 ;  /* 0x000e882001007387 */ /* 0x000fe20000100a00 */
[----:B------:R-:W-:-:S03]  /*1ae40*/  IMAD.MOV.U32 R40, RZ, RZ, R19 ;  /* 0x000000ffff287224 */ /* 0x000fc600078e0013 */
[----:B------:R-:W2:Y:S04]  /*1ae50*/  LDL.LU R22, [R1+0x68] ;  /* 0x0000680001167983 */ /* 0x000ea80000300800 */
[----:B------:R-:W2:Y:S04]  /*1ae60*/  LDL.LU R21, [R1+0x3f0] ;  /* 0x0003f00001157983 */ /* 0x000ea80000300800 */
[----:B------:R-:W2:Y:S01]  /*1ae70*/  LDL.LU R20, [R1+0x88] ;  /* 0x0000880001147983 */ /* 0x000ea20000300800 */
[----:B---3--:R-:W-:-:S03]  /*1ae80*/  IMAD.MOV.U32 R39, RZ, RZ, R17 ;  /* 0x000000ffff277224 */ /* 0x008fc600078e0011 */
[----:B------:R-:W3:Y:S01]  /*1ae90*/  LDL.LU R19, [R1+0x3e0] ;  /* 0x0003e00001137983 */ /* 0x000ee20000300800 */
[----:B------:R-:W-:-:S03]  /*1aea0*/  IMAD.MOV.U32 R38, RZ, RZ, R16 ;  /* 0x000000ffff267224 */ /* 0x000fc600078e0010 */
[----:B------:R-:W3:Y:S01]  /*1aeb0*/  LDL.LU R17, [R1+0x90] ;  /* 0x0000900001117983 */ /* 0x000ee20000300800 */
[----:B------:R-:W-:-:S03]  /*1aec0*/  IMAD.MOV.U32 R31, RZ, RZ, R10 ;  /* 0x000000ffff1f7224 */ /* 0x000fc600078e000a */
[----:B------:R-:W3:Y:S01]  /*1aed0*/  LDL.LU R16, [R1+0x3e4] ;  /* 0x0003e40001107983 */ /* 0x000ee20000300800 */
[----:B------:R-:W-:-:S03]  /*1aee0*/  IMAD.MOV.U32 R30, RZ, RZ, R0 ;  /* 0x000000ffff1e7224 */ /* 0x000fc600078e0000 */
[----:B------:R-:W3:Y:S04]  /*1aef0*/  LDL.LU R10, [R1+0x98] ;  /* 0x00009800010a7983 */ /* 0x000ee80000300800 */
[----:B------:R-:W3:Y:S04]  /*1af00*/  LDL.LU R0, [R1+0x3c4] ;  /* 0x0003c40001007983 */ /* 0x000ee80000300800 */
[----:B------:R-:W-:Y:S04]  /*1af10*/  STL.64 [R1], R40 ;  /* 0x0000002801007387 */ /* 0x000fe80000100a00 */
[----:B------:R-:W-:Y:S04]  /*1af20*/  STL.64 [R1+0xe90], R40 ;  /* 0x000e902801007387 */ /* 0x000fe80000100a00 */
[----:B------:R-:W-:Y:S04]  /*1af30*/  STL.64 [R1+0x8], R2 ;  /* 0x0000080201007387 */ /* 0x000fe80000100a00 */
[----:B------:R-:W-:Y:S04]  /*1af40*/  STL [R1+0xf00], R2 ;  /* 0x000f000201007387 */ /* 0x000fe80000100800 */
[----:B------:R-:W-:Y:S04]  /*1af50*/  STL [R1+0xe98], R3 ;  /* 0x000e980301007387 */ /* 0x000fe80000100800 */
[----:B------:R-:W-:Y:S04]  /*1af60*/  STL.64 [R1+0x10], R38 ;  /* 0x0000102601007387 */ /* 0x000fe80000100a00 */
[----:B------:R-:W-:Y:S04]  /*1af70*/  STL.64 [R1+0xea0], R38 ;  /* 0x000ea02601007387 */ /* 0x000fe80000100a00 */
[----:B------:R-:W-:Y:S04]  /*1af80*/  STL.64 [R1+0x18], R30 ;  /* 0x0000181e01007387 */ /* 0x000fe80000100a00 */
[----:B------:R-:W-:Y:S04]  /*1af90*/  STL.64 [R1+0xea8], R30 ;  /* 0x000ea81e01007387 */ /* 0x000fe80000100a00 */
[----:B----4-:R-:W-:Y:S04]  /*1afa0*/  STL.64 [R1+0x28], R14 ;  /* 0x0000280e01007387 */ /* 0x010fe80000100a00 */
[----:B------:R0:W-:Y:S04]  /*1afb0*/  STL.64 [R1+0xeb0], R14 ;  /* 0x000eb00e01007387 */ /* 0x0001e80000100a00 */
[----:B------:R-:W-:Y:S04]  /*1afc0*/  STL.64 [R1+0x30], R12 ;  /* 0x0000300c01007387 */ /* 0x000fe80000100a00 */
[----:B------:R1:W-:Y:S01]  /*1afd0*/  STL.64 [R1+0xeb8], R12 ;  /* 0x000eb80c01007387 */ /* 0x0003e20000100a00 */
[----:B------:R-:W-:-:S02]  /*1afe0*/  IMAD.MOV.U32 R85, RZ, RZ, R26 ;  /* 0x000000ffff557224 */ /* 0x000fc400078e001a */
[----:B------:R-:W-:Y:S02]  /*1aff0*/  IMAD.MOV.U32 R84, RZ, RZ, R25 ;  /* 0x000000ffff547224 */ /* 0x000fe400078e0019 */
[----:B------:R-:W-:Y:S02]  /*1b000*/  IMAD.MOV.U32 R73, RZ, RZ, R24 ;  /* 0x000000ffff497224 */ /* 0x000fe400078e0018 */
[----:B------:R-:W-:Y:S02]  /*1b010*/  IMAD.MOV.U32 R72, RZ, RZ, R23 ;  /* 0x000000ffff487224 */ /* 0x000fe400078e0017 */
[----:B------:R-:W-:Y:S02]  /*1b020*/  IMAD.MOV.U32 R71, RZ, RZ, R18 ;  /* 0x000000ffff477224 */ /* 0x000fe400078e0012 */
[----:B------:R-:W-:Y:S02]  /*1b030*/  IMAD.MOV.U32 R59, RZ, RZ, R9 ;  /* 0x000000ffff3b7224 */ /* 0x000fe400078e0009 */
[----:B------:R-:W4:Y:S01]  /*1b040*/  LDL.LU R9, [R1+0xb0] ;  /* 0x0000b00001097983 */ /* 0x000f220000300800 */
[----:B------:R-:W-:-:S02]  /*1b050*/  IMAD.MOV.U32 R70, RZ, RZ, R11 ;  /* 0x000000ffff467224 */ /* 0x000fc400078e000b */
[----:B--2---:R-:W-:Y:S02]  /*1b060*/  IMAD.MOV.U32 R58, RZ, RZ, R8 ;  /* 0x000000ffff3a7224 */ /* 0x004fe400078e0008 */
[----:B------:R-:W4:Y:S04]  /*1b070*/  LDL.LU R8, [R1+0x3d0] ;  /* 0x0003d00001087983 */ /* 0x000f280000300800 */
[----:B------:R-:W2:Y:S04]  /*1b080*/  LDL.LU R18, [R1+0x128] ;  /* 0x0001280001127983 */ /* 0x000ea80000300800 */
[----:B0-----:R-:W4:Y:S04]  /*1b090*/  LDL.LU R15, [R1+0x344] ;  /* 0x00034400010f7983 */ /* 0x001f280000300800 */
[----:B------:R-:W4:Y:S04]  /*1b0a0*/  LDL.LU R14, [R1+0x130] ;  /* 0x00013000010e7983 */ /* 0x000f280000300800 */
[----:B------:R-:W4:Y:S04]  /*1b0b0*/  LDL.LU R11, [R1+0x348] ;  /* 0x00034800010b7983 */ /* 0x000f280000300800 */
[----:B------:R-:W4:Y:S04]  /*1b0c0*/  LDL.LU R3, [R1+0x138] ;  /* 0x0001380001037983 */ /* 0x000f280000300800 */
[----:B------:R-:W4:Y:S04]  /*1b0d0*/  LDL.LU R2, [R1+0x32c] ;  /* 0x00032c0001027983 */ /* 0x000f280000300800 */
[----:B------:R-:W-:Y:S04]  /*1b0e0*/  STL.64 [R1+0x48], R84 ;  /* 0x0000485401007387 */ /* 0x000fe80000100a00 */
[----:B------:R-:W-:Y:S04]  /*1b0f0*/  STL.64 [R1+0xec0], R84 ;  /* 0x000ec05401007387 */ /* 0x000fe80000100a00 */
[----:B------:R-:W-:Y:S04]  /*1b100*/  STL.64 [R1+0x50], R72 ;  /* 0x0000504801007387 */ /* 0x000fe80000100a00 */
[----:B------:R-:W-:Y:S01]  /*1b110*/  STL.64 [R1+0xec8], R72 ;  /* 0x000ec84801007387 */ /* 0x000fe20000100a00 */
[----:B---3--:R-:W-:-:S03]  /*1b120*/  IMAD.MOV.U32 R37, RZ, RZ, R10 ;  /* 0x000000ffff257224 */ /* 0x008fc600078e000a */
[----:B------:R-:W-:Y:S01]  /*1b130*/  STL.64 [R1+0x58], R70 ;  /* 0x0000584601007387 */ /* 0x000fe20000100a00 */
[----:B------:R-:W-:-:S03]  /*1b140*/  IMAD.MOV.U32 R36, RZ, RZ, R0 ;  /* 0x000000ffff247224 */ /* 0x000fc600078e0000 */
[----:B------:R-:W-:Y:S04]  /*1b150*/  STL.64 [R1+0xed0], R70 ;  /* 0x000ed04601007387 */ /* 0x000fe80000100a00 */
[----:B------:R-:W-:Y:S04]  /*1b160*/  STL.64 [R1+0x60], R58 ;  /* 0x0000603a01007387 */ /* 0x000fe80000100a00 */
[----:B------:R-:W-:Y:S04]  /*1b170*/  STL.64 [R1+0xed8], R58 ;  /* 0x000ed83a01007387 */ /* 0x000fe80000100a00 */
[----:B------:R-:W3:Y:S04]  /*1b180*/  LDL.LU R10, [R1+0x140] ;  /* 0x00014000010a7983 */ /* 0x000ee80000300800 */
[----:B------:R-:W3:Y:S01]  /*1b190*/  LDL.LU R0, [R1+0x330] ;  /* 0x0003300001007983 */ /* 0x000ee20000300800 */
[----:B------:R-:W-:-:S02]  /*1b1a0*/  IMAD.MOV.U32 R48, RZ, RZ, R21 ;  /* 0x000000ffff307224 */ /* 0x000fc400078e0015 */
[----:B------:R-:W-:Y:S02]  /*1b1b0*/  IMAD.MOV.U32 R49, RZ, RZ, R22 ;  /* 0x000000ffff317224 */ /* 0x000fe400078e0016 */
[----:B------:R-:W-:Y:S02]  /*1b1c0*/  IMAD.MOV.U32 R29, RZ, RZ, R17 ;  /* 0x000000ffff1d7224 */ /* 0x000fe400078e0011 */
[----:B------:R-:W-:Y:S01]  /*1b1d0*/  IMAD.MOV.U32 R28, RZ, RZ, R16 ;  /* 0x000000ffff1c7224 */ /* 0x000fe200078e0010 */
[----:B------:R-:W3:Y:S01]  /*1b1e0*/  LDL.LU R17, [R1+0x148] ;  /* 0x0001480001117983 */ /* 0x000ee20000300800 */
[----:B------:R-:W-:Y:S02]  /*1b1f0*/  IMAD.MOV.U32 R22, RZ, RZ, R19 ;  /* 0x000000ffff167224 */ /* 0x000fe400078e0013 */
[----:B------:R-:W-:Y:S01]  /*1b200*/  IMAD.MOV.U32 R23, RZ, RZ, R20 ;  /* 0x000000ffff177224 */ /* 0x000fe200078e0014 */
[----:B------:R-:W3:Y:S04]  /*1b210*/  LDL.LU R16, [R1+0x334] ;  /* 0x0003340001107983 */ /* 0x000ee80000300800 */
[----:B-1----:R-:W3:Y:S04]  /*1b220*/  LDL.LU R13, [R1+0xac] ;  /* 0x0000ac00010d7983 */ /* 0x002ee80000300800 */
[----:B------:R-:W3:Y:S04]  /*1b230*/  LDL.LU R12, [R1+0x168] ;  /* 0x00016800010c7983 */ /* 0x000ee80000300800 */
[----:B------:R-:W-:Y:S04]  /*1b240*/  STL.64 [R1+0x68], R48 ;  /* 0x0000683001007387 */ /* 0x000fe80000100a00 */
[----:B------:R-:W-:Y:S04]  /*1b250*/  STL.64 [R1+0xee0], R48 ;  /* 0x000ee03001007387 */ /* 0x000fe80000100a00 */
[----:B------:R-:W-:Y:S04]  /*1b260*/  STL.64 [R1+0x88], R22 ;  /* 0x0000881601007387 */ /* 0x000fe80000100a00 */
[----:B------:R0:W-:Y:S04]  /*1b270*/  STL.64 [R1+0xee8], R22 ;  /* 0x000ee81601007387 */ /* 0x0001e80000100a00 */
[----:B------:R-:W-:Y:S04]  /*1b280*/  STL.64 [R1+0x90], R28 ;  /* 0x0000901c01007387 */ /* 0x000fe80000100a00 */
[----:B------:R-:W-:Y:S04]  /*1b290*/  STL.64 [R1+0xef0], R28 ;  /* 0x000ef01c01007387 */ /* 0x000fe80000100a00 */
[----:B------:R-:W-:Y:S04]  /*1b2a0*/  STL.64 [R1+0x98], R36 ;  /* 0x0000982401007387 */ /* 0x000fe80000100a00 */
[----:B------:R-:W-:Y:S04]  /*1b2b0*/  STL.64 [R1+0xef8], R36 ;  /* 0x000ef82401007387 */ /* 0x000fe80000100a00 */
[----:B------:R-:W3:Y:S04]  /*1b2c0*/  LDL.LU R27, [R1+0xb8] ;  /* 0x0000b800011b7983 */ /* 0x000ee80000300800 */
[----:B------:R-:W3:Y:S04]  /*1b2d0*/  LDL.LU R26, [R1+0x170] ;  /* 0x00017000011a7983 */ /* 0x000ee80000300800 */
[----:B------:R-:W3:Y:S04]  /*1b2e0*/  LDL.LU R25, [R1+0xbc] ;  /* 0x0000bc0001197983 */ /* 0x000ee80000300800 */
[----:B------:R-:W3:Y:S04]  /*1b2f0*/  LDL.LU R24, [R1+0x178] ;  /* 0x0001780001187983 */ /* 0x000ee80000300800 */
[----:B0-----:R-:W3:Y:S01]  /*1b300*/  LDL.LU R23, [R1+0xc0] ;  /* 0x0000c00001177983 */ /* 0x001ee20000300800 */
[----:B--2---:R-:W-:-:S02]  /*1b310*/  IMAD.MOV.U32 R19, RZ, RZ, R18 ;  /* 0x000000ffff137224 */ /* 0x004fc400078e0012 */
[----:B----4-:R-:W-:Y:S02]  /*1b320*/  IMAD.MOV.U32 R18, RZ, RZ, R15 ;  /* 0x000000ffff127224 */ /* 0x010fe400078e000f */
[----:B------:R-:W-:Y:S02]  /*1b330*/  IMAD.MOV.U32 R81, RZ, RZ, R14 ;  /* 0x000000ffff517224 */ /* 0x000fe400078e000e */
[----:B------:R-:W-:Y:S02]  /*1b340*/  IMAD.MOV.U32 R35, RZ, RZ, R3 ;  /* 0x000000ffff237224 */ /* 0x000fe400078e0003 */
[----:B------:R-:W2:Y:S01]  /*1b350*/  LDL.LU R3, [R1+0x180] ;  /* 0x0001800001037983 */ /* 0x000ea20000300800 */
[----:B------:R-:W-:-:S03]  /*1b360*/  IMAD.MOV.U32 R34, RZ, RZ, R2 ;  /* 0x000000ffff227224 */ /* 0x000fc600078e0002 */
[----:B------:R-:W4:Y:S01]  /*1b370*/  LDL.LU R22, [R1+0xc4] ;  /* 0x0000c40001167983 */ /* 0x000f220000300800 */
[----:B------:R-:W-:-:S03]  /*1b380*/  IMAD.MOV.U32 R80, RZ, RZ, R11 ;  /* 0x000000ffff507224 */ /* 0x000fc600078e000b */
[----:B------:R-:W4:Y:S04]  /*1b390*/  LDL.LU R21, [R1+0x188] ;  /* 0x0001880001157983 */ /* 0x000f280000300800 */
[----:B------:R-:W4:Y:S04]  /*1b3a0*/  LDL.LU R20, [R1+0xc8] ;  /* 0x0000c80001147983 */ /* 0x000f280000300800 */
[----:B------:R-:W4:Y:S04]  /*1b3b0*/  LDL.LU R2, [R1+0x190] ;  /* 0x0001900001027983 */ /* 0x000f280000300800 */
[----:B------:R-:W-:Y:S04]  /*1b3c0*/  STL.64 [R1+0xb0], R8 ;  /* 0x0000b00801007387 */ /* 0x000fe80000100a00 */
[----:B------:R0:W-:Y:S04]  /*1b3d0*/  STL.64 [R1+0xf08], R8 ;  /* 0x000f080801007387 */ /* 0x0001e80000100a00 */
[----:B------:R-:W-:Y:S04]  /*1b3e0*/  STL.64 [R1+0x128], R18 ;  /* 0x0001281201007387 */ /* 0x000fe80000100a00 */
[----:B------:R-:W-:Y:S04]  /*1b3f0*/  STL [R1+0xf20], R18 ;  /* 0x000f201201007387 */ /* 0x000fe80000100800 */
[----:B------:R-:W-:Y:S01]  /*1b400*/  STL [R1+0xf10], R19 ;  /* 0x000f101301007387 */ /* 0x000fe20000100800 */
[----:B---3--:R-:W-:-:S03]  /*1b410*/  IMAD.MOV.U32 R11, RZ, RZ, R10 ;  /* 0x000000ffff0b7224 */ /* 0x008fc600078e000a */
[----:B------:R-:W-:Y:S01]  /*1b420*/  STL.64 [R1+0x130], R80 ;  /* 0x0001305001007387 */ /* 0x000fe20000100a00 */
[----:B------:R-:W-:-:S03]  /*1b430*/  IMAD.MOV.U32 R10, RZ, RZ, R0 ;  /* 0x000000ffff0a7224 */ /* 0x000fc600078e0000 */
[----:B------:R-:W-:Y:S04]  /*1b440*/  STL.64 [R1+0xf18], R80 ;  /* 0x000f185001007387 */ /* 0x000fe80000100a00 */
[----:B------:R-:W3:Y:S04]  /*1b450*/  LDL.LU R15, [R1+0xcc] ;  /* 0x0000cc00010f7983 */ /* 0x000ee80000300800 */
[----:B------:R-:W3:Y:S04]  /*1b460*/  LDL.LU R14, [R1+0x198] ;  /* 0x00019800010e7983 */ /* 0x000ee80000300800 */
[----:B------:R-:W3:Y:S01]  /*1b470*/  LDL.LU R0, [R1+0x1a8] ;  /* 0x0001a80001007983 */ /* 0x000ee20000300800 */
[----:B------:R-:W-:-:S03]  /*1b480*/  IMAD.MOV.U32 R79, RZ, RZ, R13 ;  /* 0x000000ffff4f7224 */ /* 0x000fc600078e000d */
[----:B------:R-:W-:Y:S04]  /*1b490*/  STL.64 [R1+0x138], R34 ;  /* 0x0001382201007387 */ /* 0x000fe80000100a00 */
[----:B------:R-:W-:Y:S04]  /*1b4a0*/  STL.64 [R1+0xf28], R34 ;  /* 0x000f282201007387 */ /* 0x000fe80000100a00 */
[----:B------:R-:W3:Y:S01]  /*1b4b0*/  LDL.LU R13, [R1+0x1b0] ;  /* 0x0001b000010d7983 */ /* 0x000ee20000300800 */
[----:B------:R-:W-:-:S03]  /*1b4c0*/  IMAD.MOV.U32 R78, RZ, RZ, R12 ;  /* 0x000000ffff4e7224 */ /* 0x000fc600078e000c */
[----:B------:R-:W3:Y:S04]  /*1b4d0*/  LDL.LU R12, [R1+0xd4] ;  /* 0x0000d400010c7983 */ /* 0x000ee80000300800 */
[----:B------:R-:W-:Y:S04]  /*1b4e0*/  STL.64 [R1+0x140], R10 ;  /* 0x0001400a01007387 */ /* 0x000fe80000100a00 */
[----:B------:R1:W-:Y:S04]  /*1b4f0*/  STL.64 [R1+0xf30], R10 ;  /* 0x000f300a01007387 */ /* 0x0003e80000100a00 */
[----:B------:R-:W-:Y:S04]  /*1b500*/  STL.64 [R1+0x148], R16 ;  /* 0x0001481001007387 */ /* 0x000fe80000100a00 */
[----:B------:R1:W-:Y:S04]  /*1b510*/  STL.64 [R1+0xf38], R16 ;  /* 0x000f381001007387 */ /* 0x0003e80000100a00 */
[----:B0-----:R-:W3:Y:S04]  /*1b520*/  LDL.LU R9, [R1+0xd8] ;  /* 0x0000d80001097983 */ /* 0x001ee80000300800 */
[----:B------:R-:W-:Y:S01]  /*1b530*/  STL.64 [R1+0x168], R78 ;  /* 0x0001684e01007387 */ /* 0x000fe20000100a00 */
[----:B------:R-:W-:-:S03]  /*1b540*/  IMAD.MOV.U32 R69, RZ, RZ, R27 ;  /* 0x000000ffff457224 */ /* 0x000fc600078e001b */
[----:B------:R-:W-:Y:S01]  /*1b550*/  STL.64 [R1+0xf40], R78 ;  /* 0x000f404e01007387 */ /* 0x000fe20000100a00 */
[----:B------:R-:W-:-:S03]  /*1b560*/  IMAD.MOV.U32 R68, RZ, RZ, R26 ;  /* 0x000000ffff447224 */ /* 0x000fc600078e001a */
[----:B------:R-:W3:Y:S01]  /*1b570*/  LDL.LU R8, [R1+0xdc] ;  /* 0x0000dc0001087983 */ /* 0x000ee20000300800 */
[----:B------:R-:W-:Y:S02]  /*1b580*/  IMAD.MOV.U32 R67, RZ, RZ, R25 ;  /* 0x000000ffff437224 */ /* 0x000fe400078e0019 */
[----:B------:R-:W-:Y:S02]  /*1b590*/  IMAD.MOV.U32 R66, RZ, RZ, R24 ;  /* 0x000000ffff427224 */ /* 0x000fe400078e0018 */
[----:B------:R-:W-:Y:S02]  /*1b5a0*/  IMAD.MOV.U32 R57, RZ, RZ, R23 ;  /* 0x000000ffff397224 */ /* 0x000fe400078e0017 */
[----:B--2---:R-:W-:Y:S02]  /*1b5b0*/  IMAD.MOV.U32 R56, RZ, RZ, R3 ;  /* 0x000000ffff387224 */ /* 0x004fe400078e0003 */
[----:B------:R-:W2:Y:S04]  /*1b5c0*/  LDL.LU R3, [R1+0xe0] ;  /* 0x0000e00001037983 */ /* 0x000ea80000300800 */
[----:B------:R-:W-:Y:S01]  /*1b5d0*/  STL.64 [R1+0x170], R68 ;  /* 0x0001704401007387 */ /* 0x000fe20000100a00 */
[----:B----4-:R-:W-:-:S03]  /*1b5e0*/  IMAD.MOV.U32 R55, RZ, RZ, R22 ;  /* 0x000000ffff377224 */ /* 0x010fc600078e0016 */
[----:B------:R-:W-:Y:S01]  /*1b5f0*/  STL.64 [R1+0xf48], R68 ;  /* 0x000f484401007387 */ /* 0x000fe20000100a00 */
[----:B------:R-:W-:-:S03]  /*1b600*/  IMAD.MOV.U32 R54, RZ, RZ, R21 ;  /* 0x000000ffff367224 */ /* 0x000fc600078e0015 */
[----:B------:R-:W-:Y:S01]  /*1b610*/  STL.64 [R1+0x178], R66 ;  /* 0x0001784201007387 */ /* 0x000fe20000100a00 */
[----:B------:R-:W-:-:S03]  /*1b620*/  IMAD.MOV.U32 R42, RZ, RZ, R2 ;  /* 0x000000ffff2a7224 */ /* 0x000fc600078e0002 */
[----:B------:R-:W-:Y:S04]  /*1b630*/  STL.64 [R1+0xf50], R66 ;  /* 0x000f504201007387 */ /* 0x000fe80000100a00 */
[----:B------:R-:W-:Y:S04]  /*1b640*/  STL.64 [R1+0x180], R56 ;  /* 0x0001803801007387 */ /* 0x000fe80000100a00 */
[----:B------:R-:W-:Y:S04]  /*1b650*/  STL.64 [R1+0xf58], R56 ;  /* 0x000f583801007387 */ /* 0x000fe80000100a00 */
[----:B------:R-:W4:Y:S04]  /*1b660*/  LDL.LU R2, [R1+0xe4] ;  /* 0x0000e40001027983 */ /* 0x000f280000300800 */
[----:B------:R-:W-:Y:S04]  /*1b670*/  STL.64 [R1+0x188], R54 ;  /* 0x0001883601007387 */ /* 0x000fe80000100a00 */
[----:B------:R-:W-:Y:S04]  /*1b680*/  STL.64 [R1+0xf60], R54 ;  /* 0x000f603601007387 */ /* 0x000fe80000100a00 */
[----:B-1----:R-:W4:Y:S01]  /*1b690*/  LDL.LU R10, [R1+0xe8] ;  /* 0x0000e800010a7983 */ /* 0x002f220000300800 */
[----:B---3--:R-:W-:-:S03]  /*1b6a0*/  IMAD.MOV.U32 R24, RZ, RZ, R0 ;  /* 0x000000ffff187224 */ /* 0x008fc600078e0000 */
[----:B------:R-:W3:Y:S01]  /*1b6b0*/  LDL.LU R0, [R1+0xec] ;  /* 0x0000ec0001007983 */ /* 0x000ee20000300800 */
[----:B------:R-:W-:Y:S02]  /*1b6c0*/  IMAD.MOV.U32 R43, RZ, RZ, R20 ;  /* 0x000000ffff2b7224 */ /* 0x000fe400078e0014 */
[----:B------:R-:W-:Y:S02]  /*1b6d0*/  IMAD.MOV.U32 R32, RZ, RZ, R14 ;  /* 0x000000ffff207224 */ /* 0x000fe400078e000e */
[----:B------:R-:W-:Y:S01]  /*1b6e0*/  IMAD.MOV.U32 R33, RZ, RZ, R15 ;  /* 0x000000ffff217224 */ /* 0x000fe200078e000f */
[----:B------:R-:W-:Y:S01]  /*1b6f0*/  STL.64 [R1+0x190], R42 ;  /* 0x0001902a01007387 */ /* 0x000fe20000100a00 */
[----:B------:R-:W-:Y:S02]  /*1b700*/  IMAD.MOV.U32 R25, RZ, RZ, R51 ;  /* 0x000000ffff197224 */ /* 0x000fe400078e0033 */
[----:B------:R-:W-:Y:S01]  /*1b710*/  IMAD.MOV.U32 R41, RZ, RZ, R52 ;  /* 0x000000ffff297224 */ /* 0x000fe200078e0034 */
[----:B------:R-:W-:Y:S01]  /*1b720*/  STL.64 [R1+0xf68], R42 ;  /* 0x000f682a01007387 */ /* 0x000fe20000100a00 */
[----:B------:R-:W-:-:S03]  /*1b730*/  IMAD.MOV.U32 R40, RZ, RZ, R13 ;  /* 0x000000ffff287224 */ /* 0x000fc600078e000d */
[----:B------:R-:W3:Y:S04]  /*1b740*/  LDL.LU R28, [R1+0xf0] ;  /* 0x0000f000011c7983 */ /* 0x000ee80000300800 */
[----:B------:R-:W-:Y:S01]  /*1b750*/  STL.64 [R1+0x198], R32 ;  /* 0x0001982001007387 */ /* 0x000fe20000100a00 */
[----:B------:R-:W-:-:S03]  /*1b760*/  IMAD.MOV.U32 R38, RZ, RZ, R12 ;  /* 0x000000ffff267224 */ /* 0x000fc600078e000c */
[----:B------:R0:W-:Y:S01]  /*1b770*/  STL.64 [R1+0xf78], R32 ;  /* 0x000f782001007387 */ /* 0x0001e20000100a00 */
[----:B------:R-:W-:-:S03]  /*1b780*/  IMAD.MOV.U32 R39, RZ, RZ, R53 ;  /* 0x000000ffff277224 */ /* 0x000fc600078e0035 */
[----:B------:R-:W-:Y:S04]  /*1b790*/  STL.64 [R1+0x1a8], R24 ;  /* 0x0001a81801007387 */ /* 0x000fe80000100a00 */
[----:B------:R-:W3:Y:S04]  /*1b7a0*/  LDL.LU R27, [R1+0xf4] ;  /* 0x0000f400011b7983 */ /* 0x000ee80000300800 */
[----:B------:R-:W-:Y:S04]  /*1b7b0*/  STL.64 [R1+0x1b0], R40 ;  /* 0x0001b02801007387 */ /* 0x000fe80000100a00 */
[----:B------:R-:W3:Y:S04]  /*1b7c0*/  LDL.LU R23, [R1+0xf8] ;  /* 0x0000f80001177983 */ /* 0x000ee80000300800 */
[----:B------:R-:W3:Y:S04]  /*1b7d0*/  LDL.LU R22, [R1+0xfc] ;  /* 0x0000fc0001167983 */ /* 0x000ee80000300800 */
[----:B------:R-:W3:Y:S01]  /*1b7e0*/  LDL.LU R21, [R1+0x100] ;  /* 0x0001000001157983 */ /* 0x000ee20000300800 */
[----:B------:R-:W-:-:S03]  /*1b7f0*/  IMAD.MOV.U32 R60, RZ, RZ, R9 ;  /* 0x000000ffff3c7224 */ /* 0x000fc600078e0009 */
[----:B------:R-:W-:Y:S01]  /*1b800*/  STL.64 [R1+0x1b8], R38 ;  /* 0x0001b82601007387 */ /* 0x000fe20000100a00 */
[----:B------:R-:W-:-:S03]  /*1b810*/  IMAD.MOV.U32 R61, RZ, RZ, R62 ;  /* 0x000000ffff3d7224 */ /* 0x000fc600078e003e */
[----:B------:R-:W3:Y:S01]  /*1b820*/  LDL.LU R20, [R1+0x104] ;  /* 0x0001040001147983 */ /* 0x000ee20000300800 */
[----:B------:R-:W-:Y:S02]  /*1b830*/  IMAD.MOV.U32 R82, RZ, RZ, R8 ;  /* 0x000000ffff527224 */ /* 0x000fe400078e0008 */
[----:B------:R-:W-:Y:S01]  /*1b840*/  IMAD.MOV.U32 R83, RZ, RZ, R63 ;  /* 0x000000ffff537224 */ /* 0x000fe200078e003f */
[----:B------:R-:W3:Y:S04]  /*1b850*/  LDL.LU R17, [R1+0x20] ;  /* 0x0000200001117983 */ /* 0x000ee80000300800 */
[----:B------:R-:W3:Y:S04]  /*1b860*/  LDL.LU R16, [R1+0x108] ;  /* 0x0001080001107983 */ /* 0x000ee80000300800 */
[----:B------:R-:W3:Y:S01]  /*1b870*/  LDL.LU R19, [R1+0x24] ;  /* 0x0000240001137983 */ /* 0x000ee20000300800 */
[----:B------:R-:W-:-:S03]  /*1b880*/  IMAD.MOV.U32 R31, RZ, RZ, R64 ;  /* 0x000000ffff1f7224 */ /* 0x000fc600078e0040 */
[----:B------:R-:W3:Y:S04]  /*1b890*/  LDL.LU R18, [R1+0x10c] ;  /* 0x00010c0001127983 */ /* 0x000ee80000300800 */
[----:B------:R-:W-:Y:S04]  /*1b8a0*/  STL.64 [R1+0x1c0], R60 ;  /* 0x0001c03c01007387 */ /* 0x000fe80000100a00 */
[----:B------:R-:W-:Y:S04]  /*1b8b0*/  STL.64 [R1+0x1c8], R82 ;  /* 0x0001c85201007387 */ /* 0x000fe80000100a00 */
[----:B------:R-:W3:Y:S04]  /*1b8c0*/  LDL.LU R9, [R1+0x38] ;  /* 0x0000380001097983 */ /* 0x000ee80000300800 */
[----:B------:R-:W3:Y:S01]  /*1b8d0*/  LDL.LU R8, [R1+0x110] ;  /* 0x0001100001087983 */ /* 0x000ee20000300800 */
[----:B--2---:R-:W-:-:S03]  /*1b8e0*/  IMAD.MOV.U32 R30, RZ, RZ, R3 ;  /* 0x000000ffff1e7224 */ /* 0x004fc600078e0003 */
[----:B------:R-:W2:Y:S01]  /*1b8f0*/  LDL.LU R3, [R1+0x3c] ;  /* 0x00003c0001037983 */ /* 0x000ea20000300800 */
[----:B----4-:R-:W-:-:S03]  /*1b900*/  IMAD.MOV.U32 R44, RZ, RZ, R2 ;  /* 0x000000ffff2c7224 */ /* 0x010fc600078e0002 */
[----:B------:R-:W4:Y:S04]  /*1b910*/  LDL.LU R2, [R1+0x114] ;  /* 0x0001140001027983 */ /* 0x000f280000300800 */
[----:B------:R-:W-:Y:S04]  /*1b920*/  STL.64 [R1+0x1d0], R30 ;  /* 0x0001d01e01007387 */ /* 0x000fe80000100a00 */
[----:B------:R-:W4:Y:S01]  /*1b930*/  LDL.LU R26, [R1+0x40] ;  /* 0x00004000011a7983 */ /* 0x000f220000300800 */
[----:B------:R-:W-:-:S03]  /*1b940*/  IMAD.MOV.U32 R14, RZ, RZ, R10 ;  /* 0x000000ffff0e7224 */ /* 0x000fc600078e000a */
[----:B------:R-:W4:Y:S04]  /*1b950*/  LDL.LU R11, [R1+0x118] ;  /* 0x00011800010b7983 */ /* 0x000f280000300800 */
[----:B------:R-:W4:Y:S01]  /*1b960*/  LDL.LU R10, [R1+0x44] ;  /* 0x00004400010a7983 */ /* 0x000f220000300800 */
[----:B---3--:R-:W-:-:S03]  /*1b970*/  IMAD.MOV.U32 R12, RZ, RZ, R0 ;  /* 0x000000ffff0c7224 */ /* 0x008fc600078e0000 */
[----:B------:R-:W3:Y:S01]  /*1b980*/  LDL.LU R0, [R1+0x11c] ;  /* 0x00011c0001007983 */ /* 0x000ee20000300800 */
[----:B------:R-:W-:Y:S02]  /*1b990*/  IMAD.MOV.U32 R45, RZ, RZ, R65 ;  /* 0x000000ffff2d7224 */ /* 0x000fe400078e0041 */
[----:B------:R-:W-:Y:S02]  /*1b9a0*/  IMAD.MOV.U32 R15, RZ, RZ, R74 ;  /* 0x000000ffff0f7224 */ /* 0x000fe400078e004a */
[----:B------:R-:W-:Y:S02]  /*1b9b0*/  IMAD.MOV.U32 R13, RZ, RZ, R75 ;  /* 0x000000ffff0d7224 */ /* 0x000fe400078e004b */
[----:B------:R-:W-:Y:S01]  /*1b9c0*/  IMAD.MOV.U32 R85, RZ, RZ, R76 ;  /* 0x000000ffff557224 */ /* 0x000fe200078e004c */
[----:B------:R-:W-:Y:S01]  /*1b9d0*/  STL.64 [R1+0x1d8], R44 ;  /* 0x0001d82c01007387 */ /* 0x000fe20000100a00 */
[----:B------:R-:W-:Y:S02]  /*1b9e0*/  IMAD.MOV.U32 R73, RZ, RZ, R77 ;  /* 0x000000ffff497224 */ /* 0x000fe400078e004d */
[----:B------:R-:W-:Y:S01]  /*1b9f0*/  IMAD.MOV.U32 R84, RZ, RZ, R28 ;  /* 0x000000ffff547224 */ /* 0x000fe200078e001c */
[----:B------:R-:W-:Y:S01]  /*1ba00*/  STL.64 [R1+0x1e0], R14 ;  /* 0x0001e00e01007387 */ /* 0x000fe20000100a00 */
[----:B------:R-:W-:-:S02]  /*1ba10*/  IMAD.MOV.U32 R71, RZ, RZ, R86 ;  /* 0x000000ffff477224 */ /* 0x000fc400078e0056 */
[----:B------:R-:W-:Y:S01]  /*1ba20*/  IMAD.MOV.U32 R59, RZ, RZ, R87 ;  /* 0x000000ffff3b7224 */ /* 0x000fe200078e0057 */
[----:B------:R-:W-:Y:S01]  /*1ba30*/  STL.64 [R1+0x1e8], R12 ;  /* 0x0001e80c01007387 */ /* 0x000fe20000100a00 */
[----:B------:R-:W-:-:S03]  /*1ba40*/  IMAD.MOV.U32 R49, RZ, RZ, R88 ;  /* 0x000000ffff317224 */ /* 0x000fc600078e0058 */
[----:B------:R-:W-:Y:S01]  /*1ba50*/  STL.64 [R1+0x1f0], R84 ;  /* 0x0001f05401007387 */ /* 0x000fe20000100a00 */
[----:B------:R-:W-:Y:S02]  /*1ba60*/  IMAD.MOV.U32 R72, RZ, RZ, R27 ;  /* 0x000000ffff487224 */ /* 0x000fe400078e001b */
[----:B------:R-:W-:-:S03]  /*1ba70*/  IMAD.MOV.U32 R70, RZ, RZ, R23 ;  /* 0x000000ffff467224 */ /* 0x000fc600078e0017 */
[----:B------:R-:W-:Y:S01]  /*1ba80*/  STL.64 [R1+0x1f8], R72 ;  /* 0x0001f84801007387 */ /* 0x000fe20000100a00 */
[----:B------:R-:W-:-:S03]  /*1ba90*/  IMAD.MOV.U32 R58, RZ, RZ, R22 ;  /* 0x000000ffff3a7224 */ /* 0x000fc600078e0016 */
[----:B------:R-:W-:Y:S01]  /*1baa0*/  STL.64 [R1+0x200], R70 ;  /* 0x0002004601007387 */ /* 0x000fe20000100a00 */
[----:B------:R-:W-:-:S03]  /*1bab0*/  IMAD.MOV.U32 R48, RZ, RZ, R21 ;  /* 0x000000ffff307224 */ /* 0x000fc600078e0015 */
[----:B------:R-:W-:Y:S01]  /*1bac0*/  STL.64 [R1+0x208], R58 ;  /* 0x0002083a01007387 */ /* 0x000fe20000100a00 */
[----:B------:R-:W-:-:S03]  /*1bad0*/  IMAD.MOV.U32 R23, RZ, RZ, R89 ;  /* 0x000000ffff177224 */ /* 0x000fc600078e0059 */
[----:B------:R-:W-:Y:S01]  /*1bae0*/  STL.64 [R1+0x210], R48 ;  /* 0x0002103001007387 */ /* 0x000fe20000100a00 */
[----:B------:R-:W-:Y:S02]  /*1baf0*/  IMAD.MOV.U32 R22, RZ, RZ, R20 ;  /* 0x000000ffff167224 */ /* 0x000fe400078e0014 */
[----:B------:R-:W-:Y:S02]  /*1bb00*/  IMAD.MOV.U32 R29, RZ, RZ, R17 ;  /* 0x000000ffff1d7224 */ /* 0x000fe400078e0011 */
[----:B------:R-:W3:Y:S01]  /*1bb10*/  LDL.LU R17, [R1+0x70] ;  /* 0x0000700001117983 */ /* 0x000ee20000300800 */
[----:B------:R-:W-:-:S03]  /*1bb20*/  IMAD.MOV.U32 R28, RZ, RZ, R16 ;  /* 0x000000ffff1c7224 */ /* 0x000fc600078e0010 */
[----:B------:R-:W3:Y:S01]  /*1bb30*/  LDL.LU R16, [R1+0x120] ;  /* 0x0001200001107983 */ /* 0x000ee20000300800 */
[----:B------:R-:W-:-:S03]  /*1bb40*/  IMAD.MOV.U32 R37, RZ, RZ, R19 ;  /* 0x000000ffff257224 */ /* 0x000fc600078e0013 */
[----:B------:R-:W3:Y:S01]  /*1bb50*/  LDL.LU R21, [R1+0x74] ;  /* 0x0000740001157983 */ /* 0x000ee20000300800 */
[----:B------:R-:W-:-:S03]  /*1bb60*/  IMAD.MOV.U32 R36, RZ, RZ, R18 ;  /* 0x000000ffff247224 */ /* 0x000fc600078e0012 */
[----:B------:R-:W3:Y:S04]  /*1bb70*/  LDL.LU R20, [R1+0x124] ;  /* 0x0001240001147983 */ /* 0x000ee80000300800 */
[----:B------:R-:W-:Y:S04]  /*1bb80*/  STL.64 [R1+0x218], R22 ;  /* 0x0002181601007387 */ /* 0x000fe80000100a00 */
        /* <DEDUP_REMOVED lines=8> */
[----:B------:R-:W-:Y:S01]  /*1bc10*/  STL.64 [R1+0x230], R8 ;  /* 0x0002300801007387 */ /* 0x000fe20000100a00 */
[----:B------:R-:W-:-:S03]  /*1bc20*/  IMAD.MOV.U32 R35, RZ, RZ, R26 ;  /* 0x000000ffff237224 */ /* 0x000fc600078e001a */
[----:B0-----:R-:W4:Y:S01]  /*1bc30*/  LDL.LU R32, [R1+0x80] ;  /* 0x0000800001207983 */ /* 0x001f220000300800 */
[----:B------:R-:W-:Y:S02]  /*1bc40*/  IMAD.MOV.U32 R34, RZ, RZ, R11 ;  /* 0x000000ffff227224 */ /* 0x000fe400078e000b */
[----:B------:R-:W-:Y:S02]  /*1bc50*/  IMAD.MOV.U32 R11, RZ, RZ, R10 ;  /* 0x000000ffff0b7224 */ /* 0x000fe400078e000a */
[----:B---3--:R-:W-:Y:S02]  /*1bc60*/  IMAD.MOV.U32 R10, RZ, RZ, R0 ;  /* 0x000000ffff0a7224 */ /* 0x008fe400078e0000 */
[----:B------:R-:W3:Y:S04]  /*1bc70*/  LDL.LU R0, [R1+0x158] ;  /* 0x0001580001007983 */ /* 0x000ee80000300800 */
[----:B------:R-:W-:Y:S04]  /*1bc80*/  STL.64 [R1+0x238], R80 ;  /* 0x0002385001007387 */ /* 0x000fe80000100a00 */
[----:B------:R-:W-:Y:S04]  /*1bc90*/  STL.64 [R1+0x240], R34 ;  /* 0x0002402201007387 */ /* 0x000fe80000100a00 */
[----:B------:R-:W-:Y:S04]  /*1bca0*/  STL.64 [R1+0x248], R10 ;  /* 0x0002480a01007387 */ /* 0x000fe80000100a00 */
[----:B------:R-:W3:Y:S04]  /*1bcb0*/  LDL.LU R27, [R1+0x84] ;  /* 0x00008400011b7983 */ /* 0x000ee80000300800 */
[----:B------:R-:W3:Y:S01]  /*1bcc0*/  LDL.LU R26, [R1+0x15c] ;  /* 0x00015c00011a7983 */ /* 0x000ee20000300800 */
[----:B------:R-:W-:-:S03]  /*1bcd0*/  IMAD.MOV.U32 R79, RZ, RZ, R21 ;  /* 0x000000ffff4f7224 */ /* 0x000fc600078e0015 */
[----:B------:R-:W3:Y:S01]  /*1bce0*/  LDL.LU R21, [R1+0xa0] ;  /* 0x0000a00001157983 */ /* 0x000ee20000300800 */
[----:B------:R-:W-:-:S03]  /*1bcf0*/  IMAD.MOV.U32 R78, RZ, RZ, R20 ;  /* 0x000000ffff4e7224 */ /* 0x000fc600078e0014 */
[----:B------:R-:W3:Y:S04]  /*1bd00*/  LDL.LU R20, [R1+0x160] ;  /* 0x0001600001147983 */ /* 0x000ee80000300800 */
[----:B------:R-:W-:Y:S01]  /*1bd10*/  STL.64 [R1+0x250], R16 ;  /* 0x0002501001007387 */ /* 0x000fe20000100a00 */
[----:B------:R-:W-:Y:S02]  /*1bd20*/  IMAD.MOV.U32 R69, RZ, RZ, R19 ;  /* 0x000000ffff457224 */ /* 0x000fe400078e0013 */
[----:B------:R-:W-:Y:S02]  /*1bd30*/  IMAD.MOV.U32 R68, RZ, RZ, R18 ;  /* 0x000000ffff447224 */ /* 0x000fe400078e0012 */
[----:B--2---:R-:W-:Y:S02]  /*1bd40*/  IMAD.MOV.U32 R67, RZ, RZ, R3 ;  /* 0x000000ffff437224 */ /* 0x004fe400078e0003 */
[----:B------:R-:W2:Y:S01]  /*1bd50*/  LDL.LU R3, [R1+0xa4] ;  /* 0x0000a40001037983 */ /* 0x000ea20000300800 */
[----:B----4-:R-:W-:-:S03]  /*1bd60*/  IMAD.MOV.U32 R66, RZ, RZ, R2 ;  /* 0x000000ffff427224 */ /* 0x010fc600078e0002 */
[----:B------:R-:W2:Y:S04]  /*1bd70*/  LDL.LU R2, [R1+0x164] ;  /* 0x0001640001027983 */ /* 0x000ea80000300800 */
[----:B------:R-:W4:Y:S01]  /*1bd80*/  LDL.LU R19, [R1+0xa8] ;  /* 0x0000a80001137983 */ /* 0x000f220000300800 */
[----:B------:R-:W-:-:S03]  /*1bd90*/  IMAD.MOV.U32 R57, RZ, RZ, R32 ;  /* 0x000000ffff397224 */ /* 0x000fc600078e0020 */
[----:B------:R-:W4:Y:S04]  /*1bda0*/  LDL.LU R18, [R1+0x1a0] ;  /* 0x0001a00001127983 */ /* 0x000f280000300800 */
[----:B------:R-:W-:Y:S01]  /*1bdb0*/  STL.64 [R1+0x258], R78 ;  /* 0x0002584e01007387 */ /* 0x000fe20000100a00 */
[----:B---3--:R-:W-:-:S03]  /*1bdc0*/  IMAD.MOV.U32 R56, RZ, RZ, R0 ;  /* 0x000000ffff387224 */ /* 0x008fc600078e0000 */
[----:B------:R-:W3:Y:S04]  /*1bdd0*/  LDL.LU R0, [R1+0x1a4] ;  /* 0x0001a40001007983 */ /* 0x000ee80000300800 */
[----:B------:R-:W2:Y:S04]  /*1bde0*/  LDL R46, [R1+0x2b0] ;  /* 0x0002b000012e7983 */ /* 0x000ea80000100800 */
[----:B------:R-:W-:Y:S04]  /*1bdf0*/  STL.64 [R1+0x260], R68 ;  /* 0x0002604401007387 */ /* 0x000fe80000100a00 */
[----:B------:R-:W-:Y:S01]  /*1be00*/  STL.64 [R1+0x268], R66 ;  /* 0x0002684201007387 */ /* 0x000fe20000100a00 */
[----:B------:R-:W-:-:S03]  /*1be10*/  IMAD.MOV.U32 R55, RZ, RZ, R27 ;  /* 0x000000ffff377224 */ /* 0x000fc600078e001b */
[----:B------:R-:W-:Y:S04]  /*1be20*/  STL.64 [R1+0x270], R56 ;  /* 0x0002703801007387 */ /* 0x000fe80000100a00 */
[----:B------:R-:W2:Y:S04]  /*1be30*/  LDL.LU R32, [R1+0x2a0] ;  /* 0x0002a00001207983 */ /* 0x000ea80000300800 */
[----:B------:R-:W2:Y:S01]  /*1be40*/  LDL.LU R27, [R1+0x2a8] ;  /* 0x0002a800011b7983 */ /* 0x000ea20000300800 */
[----:B------:R-:W-:-:S03]  /*1be50*/  IMAD.MOV.U32 R54, RZ, RZ, R26 ;  /* 0x000000ffff367224 */ /* 0x000fc600078e001a */
[----:B------:R-:W3:Y:S01]  /*1be60*/  LDL.LU R26, [R1+0x2ac] ;  /* 0x0002ac00011a7983 */ /* 0x000ee20000300800 */
[----:B------:R-:W-:Y:S01]  /*1be70*/  ISETP.GT.AND P2, PT, R50, RZ, PT ;  /* 0x000000ff3200720c */ /* 0x000fe20003f44270 */
[----:B------:R-:W-:Y:S02]  /*1be80*/  IMAD.MOV.U32 R33, RZ, RZ, R6 ;  /* 0x000000ffff217224 */ /* 0x000fe400078e0006 */
[----:B------:R-:W-:Y:S01]  /*1be90*/  STL.64 [R1+0x278], R54 ;  /* 0x0002783601007387 */ /* 0x000fe20000100a00 */
[----:B------:R-:W-:Y:S02]  /*1bea0*/  IMAD.MOV.U32 R43, RZ, RZ, R21 ;  /* 0x000000ffff2b7224 */ /* 0x000fe400078e0015 */
[----:B------:R-:W-:-:S05]  /*1beb0*/  IMAD.MOV.U32 R42, RZ, RZ, R20 ;  /* 0x000000ffff2a7224 */ /* 0x000fca00078e0014 */
[----:B------:R-:W-:Y:S04]  /*1bec0*/  STL.64 [R1+0x280], R42 ;  /* 0x0002802a01007387 */ /* 0x000fe80000100a00 */
[----:B------:R-:W4:Y:S04]  /*1bed0*/  LDL R20, [R1+0x2ec] ;  /* 0x0002ec0001147983 */ /* 0x000f280000100800 */
[----:B------:R-:W4:Y:S01]  /*1bee0*/  LDL R21, [R1+0x2f0] ;  /* 0x0002f00001157983 */ /* 0x000f220000100800 */
[----:B--2---:R-:W-:-:S05]  /*1bef0*/  IMAD.MOV.U32 R6, RZ, RZ, R27 ;  /* 0x000000ffff067224 */ /* 0x004fca00078e001b */
[----:B------:R-:W2:Y:S01]  /*1bf00*/  @P2 LDG.E.U16 R46, desc[UR24][R6.64] ;  /* 0x00000018062e2981 */ /* 0x000ea2000c1e1500 */
[----:B---3--:R-:W-:Y:S02]  /*1bf10*/  IMAD.MOV.U32 R90, RZ, RZ, R0 ;  /* 0x000000ffff5a7224 */ /* 0x008fe400078e0000 */
[----:B------:R-:W-:Y:S01]  /*1bf20*/  IMAD.MOV.U32 R91, RZ, RZ, R4 ;  /* 0x000000ffff5b7224 */ /* 0x000fe200078e0004 */
[----:B------:R-:W-:Y:S01]  /*1bf30*/  STL.64 [R1+0x288], R2 ;  /* 0x0002880201007387 */ /* 0x000fe20000100a00 */
[----:B------:R-:W-:-:S03]  /*1bf40*/  IMAD.MOV.U32 R4, RZ, RZ, R26 ;  /* 0x000000ffff047224 */ /* 0x000fc600078e001a */
[----:B----4-:R-:W-:Y:S04]  /*1bf50*/  STL.64 [R1+0x290], R18 ;  /* 0x0002901201007387 */ /* 0x010fe80000100a00 */
[----:B------:R-:W3:Y:S04]  /*1bf60*/  LDL R0, [R1+0x454] ;  /* 0x0004540001007983 */ /* 0x000ee80000100800 */
[----:B------:R-:W4:Y:S04]  /*1bf70*/  LDL R92, [R1+0x458] ;  /* 0x00045800015c7983 */ /* 0x000f280000100800 */
[----:B------:R-:W-:Y:S01]  /*1bf80*/  STL.64 [R1+0x298], R90 ;  /* 0x0002985a01007387 */ /* 0x000fe20000100a00 */
[----:B------:R-:W-:-:S03]  /*1bf90*/  ISETP.GT.AND P5, PT, R50, 0x1, PT ;  /* 0x000000013200780c */ /* 0x000fc60003fa4270 */
[----:B------:R-:W-:Y:S04]  /*1bfa0*/  STL.64 [R1+0x2a0], R32 ;  /* 0x0002a02001007387 */ /* 0x000fe80000100a00 */
[----:B------:R-:W-:Y:S04]  /*1bfb0*/  STL [R1+0xa50], R4 ;  /* 0x000a500401007387 */ /* 0x000fe80000100800 */
[----:B------:R-:W-:Y:S04]  /*1bfc0*/  STL [R1+0xb60], R4 ;  /* 0x000b600401007387 */ /* 0x000fe80000100800 */
[----:B------:R-:W-:Y:S04]  /*1bfd0*/  STL [R1+0xcd8], R4 ;  /* 0x000cd80401007387 */ /* 0x000fe80000100800 */
[----:B------:R-:W-:Y:S04]  /*1bfe0*/  STL [R1+0xa4c], R5 ;  /* 0x000a4c0501007387 */ /* 0x000fe80000100800 */
[----:B------:R-:W-:Y:S04]  /*1bff0*/  STL [R1+0xb64], R5 ;  /* 0x000b640501007387 */ /* 0x000fe80000100800 */
[----:B------:R-:W-:Y:S04]  /*1c000*/  STL [R1+0xcdc], R5 ;  /* 0x000cdc0501007387 */ /* 0x000fe80000100800 */
[----:B------:R-:W4:Y:S04]  /*1c010*/  LDL R26, [R1+0x550] ;  /* 0x00055000011a7983 */ /* 0x000f280000100800 */
[----:B------:R-:W4:Y:S04]  /*1c020*/  LDL R47, [R1+0x54c] ;  /* 0x00054c00012f7983 */ /* 0x000f280000100800 */
[----:B------:R-:W-:Y:S04]  /*1c030*/  STL [R1+0xa58], R6 ;  /* 0x000a580601007387 */ /* 0x000fe80000100800 */
[----:B------:R-:W-:Y:S04]  /*1c040*/  STL [R1+0xb68], R6 ;  /* 0x000b680601007387 */ /* 0x000fe80000100800 */
[----:B------:R0:W-:Y:S04]  /*1c050*/  STL [R1+0xce0], R6 ;  /* 0x000ce00601007387 */ /* 0x0001e80000100800 */
[----:B------:R-:W4:Y:S04]  /*1c060*/  @P5 LDG.E.U16 R20, desc[UR24][R32.64] ;  /* 0x0000001820145981 */ /* 0x000f28000c1e1500 */
[----:B------:R-:W4:Y:S04]  /*1c070*/  @P5 LDG.E.U16 R21, desc[UR24][R90.64] ;  /* 0x000000185a155981 */ /* 0x000f28000c1e1500 */
[----:B0-----:R-:W4:Y:S04]  /*1c080*/  LDL R6, [R1+0x554] ;  /* 0x0005540001067983 */ /* 0x001f280000100800 */
[----:B------:R-:W-:Y:S04]  /*1c090*/  STL [R1+0xa54], R7 ;  /* 0x000a540701007387 */ /* 0x000fe80000100800 */
[----:B------:R-:W-:Y:S04]  /*1c0a0*/  STL [R1+0xb6c], R7 ;  /* 0x000b6c0701007387 */ /* 0x000fe80000100800 */
[----:B------:R0:W-:Y:S01]  /*1c0b0*/  STL [R1+0xce4], R7 ;  /* 0x000ce40701007387 */ /* 0x0001e20000100800 */
[----:B------:R-:W-:-:S02]  /*1c0c0*/  ISETP.GT.AND P6, PT, R50, 0x2, PT ;  /* 0x000000023200780c */ /* 0x000fc40003fc4270 */
[C---:B------:R-:W-:Y:S01]  /*1c0d0*/  ISETP.GT.AND P4, PT, R50.reuse, 0x3, PT ;  /* 0x000000033200780c */ /* 0x040fe20003f84270 */
[----:B------:R-:W4:Y:S04]  /*1c0e0*/  @P2 LDG.E.U16 R93, desc[UR24][R4.64] ;  /* 0x00000018045d2981 */ /* 0x000f28000c1e1500 */
[----:B0-----:R-:W4:Y:S04]  /*1c0f0*/  LDL R7, [R1+0x4b8] ;  /* 0x0004b80001077983 */ /* 0x001f280000100800 */
[----:B--2---:R-:W-:Y:S04]  /*1c100*/  @P2 STL [R1+0x2b0], R46 ;  /* 0x0002b02e01002387 */ /* 0x004fe80000100800 */
[----:B------:R-:W2:Y:S04]  /*1c110*/  LDL.LU.64 R32, [R1+0xf78] ;  /* 0x000f780001207983 */ /* 0x000ea80000300a00 */
[----:B------:R-:W2:Y:S04]  /*1c120*/  LDL.LU.64 R90, [R1+0xf70] ;  /* 0x000f7000015a7983 */ /* 0x000ea80000300a00 */
[----:B---3--:R-:W3:Y:S04]  /*1c130*/  @P6 LDG.E.U16 R0, desc[UR24][R18.64] ;  /* 0x0000001812006981 */ /* 0x008ee8000c1e1500 */
[----:B----4-:R-:W4:Y:S04]  /*1c140*/  @P6 LDG.E.U16 R92, desc[UR24][R2.64] ;  /* 0x00000018025c6981 */ /* 0x010f28000c1e1500 */
[----:B------:R0:W-:Y:S04]  /*1c150*/  @P5 STL [R1+0x2ec], R20 ;  /* 0x0002ec1401005387 */ /* 0x0001e80000100800 */
[----:B0-----:R-:W4:Y:S04]  /*1c160*/  LDL R20, [R1+0x548] ;  /* 0x0005480001147983 */ /* 0x001f280000100800 */
[----:B--2---:R-:W2:Y:S04]  /*1c170*/  @P4 LDG.E.U16 R91, desc[UR24][R42.64] ;  /* 0x000000182a5b4981 */ /* 0x004ea8000c1e1500 */
[----:B------:R-:W2:Y:S01]  /*1c180*/  @P4 LDG.E.U16 R90, desc[UR24][R54.64] ;  /* 0x00000018365a4981 */ /* 0x000ea2000c1e1500 */
[----:B------:R-:W-:-:S03]  /*1c190*/  ISETP.GT.AND P3, PT, R50, 0x4, PT ;  /* 0x000000043200780c */ /* 0x000fc60003f64270 */
[----:B------:R0:W-:Y:S04]  /*1c1a0*/  @P5 STL [R1+0x2f0], R21 ;  /* 0x0002f01501005387 */ /* 0x0001e80000100800 */
[----:B------:R-:W2:Y:S04]  /*1c1b0*/  LDL R18, [R1+0x540] ;  /* 0x0005400001127983 */ /* 0x000ea80000100800 */
[----:B------:R-:W2:Y:S04]  /*1c1c0*/  LDL R19, [R1+0x53c] ;  /* 0x00053c0001137983 */ /* 0x000ea80000100800 */
[----:B0-----:R-:W2:Y:S01]  /*1c1d0*/  LDL R21, [R1+0x544] ;  /* 0x0005440001157983 */ /* 0x001ea20000100800 */
[----:B------:R-:W-:-:S03]  /*1c1e0*/  ISETP.GT.AND P2, PT, R50, 0x5, PT ;  /* 0x000000053200780c */ /* 0x000fc60003f44270 */
[----:B------:R-:W2:Y:S04]  /*1c1f0*/  LDL R2, [R1+0x2b4] ;  /* 0x0002b40001027983 */ /* 0x000ea80000100800 */
[----:B---3--:R0:W-:Y:S04]  /*1c200*/  @P6 STL [R1+0x454], R0 ;  /* 0x0004540001006387 */ /* 0x0081e80000100800 */
[----:B------:R-:W3:Y:S04]  /*1c210*/  @P3 LDG.E.U16 R6, desc[UR24][R66.64] ;  /* 0x0000001842063981 */ /* 0x000ee8000c1e1500 */
[----:B------:R-:W3:Y:S04]  /*1c220*/  @P3 LDG.E.U16 R7, desc[UR24][R56.64] ;  /* 0x0000001838073981 */ /* 0x000ee8000c1e1500 */
[----:B0-----:R-:W3:Y:S04]  /*1c230*/  LDL R0, [R1+0x2b8] ;  /* 0x0002b80001007983 */ /* 0x001ee80000100800 */
[----:B----4-:R-:W-:Y:S04]  /*1c240*/  @P6 STL [R1+0x458], R92 ;  /* 0x0004585c01006387 */ /* 0x010fe80000100800 */
[----:B------:R-:W4:Y:S04]  /*1c250*/  @P2 LDG.E.U16 R26, desc[UR24][R68.64] ;  /* 0x00000018441a2981 */ /* 0x000f28000c1e1500 */
[----:B------:R-:W3:Y:S04]  /*1c260*/  LDL.LU.64 R42, [R1+0xf68] ;  /* 0x000f6800012a7983 */ /* 0x000ee80000300a00 */
[----:B------:R-:W3:Y:S01]  /*1c270*/  @P2 LDG.E.U16 R47, desc[UR24][R78.64] ;  /* 0x000000184e2f2981 */ /* 0x000ee2000c1e1500 */
[----:B------:R-:W-:-:S13]  /*1c280*/  ISETP.GT.AND P5, PT, R50, 0x6, PT ;  /* 0x000000063200780c */ /* 0x000fda0003fa4270 */
[----:B------:R-:W4:Y:S04]  /*1c290*/  @P5 LDG.E.U16 R20, desc[UR24][R16.64] ;  /* 0x0000001810145981 */ /* 0x000f28000c1e1500 */
[----:B--2---:R0:W-:Y:S04]  /*1c2a0*/  STL [R1+0xce8], R91 ;  /* 0x000ce85b01007387 */ /* 0x0041e80000100800 */
[----:B0-----:R-:W2:Y:S04]  /*1c2b0*/  LDL R91, [R1+0x308] ;  /* 0x00030800015b7983 */ /* 0x001ea80000100800 */
[----:B------:R-:W2:Y:S04]  /*1c2c0*/  LDL.LU.64 R54, [R1+0xf60] ;  /* 0x000f600001367983 */ /* 0x000ea80000300a00 */
[----:B------:R-:W2:Y:S04]  /*1c2d0*/  LDL R3, [R1+0x45c] ;  /* 0x00045c0001037983 */ /* 0x000ea80000100800 */
[----:B------:R-:W2:Y:S04]  /*1c2e0*/  LDL R27, [R1+0x460] ;  /* 0x00046000011b7983 */ /* 0x000ea80000100800 */
[----:B------:R-:W2:Y:S04]  /*1c2f0*/  LDL R46, [R1+0x490] ;  /* 0x00049000012e7983 */ /* 0x000ea80000100800 */
[----:B------:R-:W2:Y:S04]  /*1c300*/  LDL R92, [R1+0x494] ;  /* 0x00049400015c7983 */ /* 0x000ea80000100800 */
[----:B------:R0:W-:Y:S01]  /*1c310*/  STL [R1+0xcec], R90 ;  /* 0x000cec5a01007387 */ /* 0x0001e20000100800 */
[----:B------:R-:W-:-:S02]  /*1c320*/  ISETP.GT.AND P6, PT, R50, 0x7, PT ;  /* 0x000000073200780c */ /* 0x000fc40003fc4270 */
[C---:B------:R-:W-:Y:S01]  /*1c330*/  ISETP.GT.AND P4, PT, R50.reuse, 0x8, PT ;  /* 0x000000083200780c */ /* 0x040fe20003f84270 */
[----:B------:R-:W2:Y:S04]  /*1c340*/  @P5 LDG.E.U16 R21, desc[UR24][R10.64] ;  /* 0x000000180a155981 */ /* 0x000ea8000c1e1500 */
[----:B0-----:R-:W2:Y:S06]  /*1c350*/  LDL R90, [R1+0x304] ;  /* 0x00030400015a7983 */ /* 0x001eac0000100800 */
[----:B------:R-:W2:Y:S04]  /*1c360*/  @P6 LDG.E.U16 R18, desc[UR24][R34.64] ;  /* 0x0000001822126981 */ /* 0x000ea8000c1e1500 */
[----:B------:R-:W2:Y:S04]  /*1c370*/  @P6 LDG.E.U16 R19, desc[UR24][R80.64] ;  /* 0x0000001850136981 */ /* 0x000ea8000c1e1500 */
[----:B------:R-:W2:Y:S04]  /*1c380*/  @P4 LDG.E.U16 R2, desc[UR24][R8.64] ;  /* 0x0000001808024981 */ /* 0x000ea8000c1e1500 */
[----:B------:R-:W2:Y:S04]  /*1c390*/  LDL.LU.64 R56, [R1+0xf58] ;  /* 0x000f580001387983 */ /* 0x000ea80000300a00 */
[----:B---3--:R-:W3:Y:S04]  /*1c3a0*/  @P4 LDG.E.U16 R0, desc[UR24][R36.64] ;  /* 0x0000001824004981 */ /* 0x008ee8000c1e1500 */
[----:B------:R-:W3:Y:S04]  /*1c3b0*/  LDL.LU.64 R66, [R1+0xf50] ;  /* 0x000f500001427983 */ /* 0x000ee80000300a00 */
[----:B------:R0:W-:Y:S04]  /*1c3c0*/  @P3 STL [R1+0x554], R6 ;  /* 0x0005540601003387 */ /* 0x0001e80000100800 */
[----:B------:R1:W-:Y:S01]  /*1c3d0*/  @P3 STL [R1+0x4b8], R7 ;  /* 0x0004b80701003387 */ /* 0x0003e20000100800 */
[----:B------:R-:W-:-:S03]  /*1c3e0*/  ISETP.GT.AND P3, PT, R50, 0x9, PT ;  /* 0x000000093200780c */ /* 0x000fc60003f64270 */
[----:B------:R-:W3:Y:S04]  /*1c3f0*/  LDL.LU.64 R68, [R1+0xf48] ;  /* 0x000f480001447983 */ /* 0x000ee80000300a00 */
[----:B0-----:R-:W3:Y:S04]  /*1c400*/  LDL R6, [R1+0x534] ;  /* 0x0005340001067983 */ /* 0x001ee80000100800 */
[----:B-1----:R-:W3:Y:S04]  /*1c410*/  LDL R7, [R1+0x538] ;  /* 0x0005380001077983 */ /* 0x002ee80000100800 */
[----:B------:R-:W3:Y:S04]  /*1c420*/  LDL.LU.64 R78, [R1+0xf40] ;  /* 0x000f4000014e7983 */ /* 0x000ee80000300a00 */
[----:B----4-:R0:W-:Y:S04]  /*1c430*/  @P2 STL [R1+0x550], R26 ;  /* 0x0005501a01002387 */ /* 0x0101e80000100800 */
[----:B0-----:R-:W4:Y:S04]  /*1c440*/  LDL R26, [R1+0x530] ;  /* 0x00053000011a7983 */ /* 0x001f280000100800 */
[----:B------:R0:W-:Y:S04]  /*1c450*/  @P2 STL [R1+0x54c], R47 ;  /* 0x00054c2f01002387 */ /* 0x0001e80000100800 */
[----:B0-----:R-:W4:Y:S04]  /*1c460*/  LDL R47, [R1+0x52c] ;  /* 0x00052c00012f7983 */ /* 0x001f280000100800 */
[----:B------:R-:W4:Y:S04]  /*1c470*/  LDL.LU.64 R16, [R1+0xf38] ;  /* 0x000f380001107983 */ /* 0x000f280000300a00 */
[----:B------:R0:W-:Y:S04]  /*1c480*/  @P5 STL [R1+0x548], R20 ;  /* 0x0005481401005387 */ /* 0x0001e80000100800 */
[----:B0-----:R-:W4:Y:S04]  /*1c490*/  LDL R20, [R1+0x528] ;  /* 0x0005280001147983 */ /* 0x001f280000100800 */
[----:B--2---:R-:W2:Y:S04]  /*1c4a0*/  @P3 LDG.E.U16 R91, desc[UR24][R22.64] ;  /* 0x00000018165b3981 */ /* 0x004ea8000c1e1500 */
[----:B------:R-:W2:Y:S01]  /*1c4b0*/  @P3 LDG.E.U16 R90, desc[UR24][R28.64] ;  /* 0x000000181c5a3981 */ /* 0x000ea2000c1e1500 */
[----:B------:R-:W-:-:S03]  /*1c4c0*/  ISETP.GT.AND P2, PT, R50, 0xa, PT ;  /* 0x0000000a3200780c */ /* 0x000fc60003f44270 */
[----:B------:R-:W2:Y:S04]  /*1c4d0*/  LDL.LU.64 R10, [R1+0xf30] ;  /* 0x000f3000010a7983 */ /* 0x000ea80000300a00 */
[----:B------:R0:W-:Y:S01]  /*1c4e0*/  @P5 STL [R1+0x544], R21 ;  /* 0x0005441501005387 */ /* 0x0001e20000100800 */
[----:B------:R-:W-:-:S05]  /*1c4f0*/  ISETP.GT.AND P5, PT, R50, 0xb, PT ;  /* 0x0000000b3200780c */ /* 0x000fca0003fa4270 */
[----:B------:R-:W2:Y:S04]  /*1c500*/  @P2 LDG.E.U16 R27, desc[UR24][R58.64] ;  /* 0x000000183a1b2981 */ /* 0x000ea8000c1e1500 */
[----:B0-----:R-:W2:Y:S04]  /*1c510*/  LDL R21, [R1+0x524] ;  /* 0x0005240001157983 */ /* 0x001ea80000100800 */
[----:B------:R-:W2:Y:S04]  /*1c520*/  LDL.LU.64 R34, [R1+0xf28] ;  /* 0x000f280001227983 */ /* 0x000ea80000300a00 */
[----:B------:R0:W-:Y:S04]  /*1c530*/  @P6 STL [R1+0x540], R18 ;  /* 0x0005401201006387 */ /* 0x0001e80000100800 */
[----:B------:R-:W2:Y:S04]  /*1c540*/  @P2 LDG.E.U16 R3, desc[UR24][R48.64] ;  /* 0x0000001830032981 */ /* 0x000ea8000c1e1500 */
[----:B------:R-:W2:Y:S04]  /*1c550*/  @P5 LDG.E.U16 R92, desc[UR24][R72.64] ;  /* 0x00000018485c5981 */ /* 0x000ea8000c1e1500 */
[----:B0-----:R-:W2:Y:S04]  /*1c560*/  LDL.LU R18, [R1+0xf20] ;  /* 0x000f200001127983 */ /* 0x001ea80000300800 */
[----:B------:R-:W2:Y:S04]  /*1c570*/  LDL.LU.64 R80, [R1+0xf18] ;  /* 0x000f180001507983 */ /* 0x000ea80000300a00 */
[----:B------:R0:W-:Y:S01]  /*1c580*/  @P6 STL [R1+0x53c], R19 ;  /* 0x00053c1301006387 */ /* 0x0001e20000100800 */
[----:B------:R-:W-:-:S03]  /*1c590*/  ISETP.GT.AND P6, PT, R50, 0xc, PT ;  /* 0x0000000c3200780c */ /* 0x000fc60003fc4270 */
[----:B------:R-:W2:Y:S04]  /*1c5a0*/  @P5 LDG.E.U16 R46, desc[UR24][R70.64] ;  /* 0x00000018462e5981 */ /* 0x000ea8000c1e1500 */
[----:B0-----:R-:W2:Y:S04]  /*1c5b0*/  LDL.LU R19, [R1+0xf10] ;  /* 0x000f100001137983 */ /* 0x001ea80000300800 */
[----:B------:R-:W2:Y:S04]  /*1c5c0*/  LDL.LU.64 R8, [R1+0xf08] ;  /* 0x000f080001087983 */ /* 0x000ea80000300a00 */
[----:B------:R0:W-:Y:S04]  /*1c5d0*/  @P4 STL [R1+0x2b4], R2 ;  /* 0x0002b40201004387 */ /* 0x0001e80000100800 */
[----:B---3--:R-:W3:Y:S04]  /*1c5e0*/  @P6 LDG.E.U16 R6, desc[UR24][R12.64] ;  /* 0x000000180c066981 */ /* 0x008ee8000c1e1500 */
[----:B------:R-:W3:Y:S04]  /*1c5f0*/  @P6 LDG.E.U16 R7, desc[UR24][R84.64] ;  /* 0x0000001854076981 */ /* 0x000ee8000c1e1500 */
[----:B0-----:R-:W3:Y:S04]  /*1c600*/  LDL.LU R2, [R1+0xf00] ;  /* 0x000f000001027983 */ /* 0x001ee80000300800 */
[----:B------:R-:W3:Y:S04]  /*1c610*/  LDL.LU.64 R36, [R1+0xef8] ;  /* 0x000ef80001247983 */ /* 0x000ee80000300a00 */
[----:B------:R0:W-:Y:S01]  /*1c620*/  @P4 STL [R1+0x2b8], R0 ;  /* 0x0002b80001004387 */ /* 0x0001e20000100800 */
[----:B------:R-:W-:-:S03]  /*1c630*/  ISETP.GT.AND P4, PT, R50, 0xd, PT ;  /* 0x0000000d3200780c */ /* 0x000fc60003f84270 */
[----:B0-----:R-:W3:Y:S10]  /*1c640*/  LDL R0, [R1+0x520] ;  /* 0x0005200001007983 */ /* 0x001ef40000100800 */
[----:B----4-:R-:W4:Y:S04]  /*1c650*/  @P4 LDG.E.U16 R47, desc[UR24][R44.64] ;  /* 0x000000182c2f4981 */ /* 0x010f28000c1e1500 */
[----:B------:R-:W4:Y:S04]  /*1c660*/  LDL.LU.64 R28, [R1+0xef0] ;  /* 0x000ef000011c7983 */ /* 0x000f280000300a00 */
[----:B------:R-:W4:Y:S04]  /*1c670*/  @P4 LDG.E.U16 R26, desc[UR24][R14.64] ;  /* 0x000000180e1a4981 */ /* 0x000f28000c1e1500 */
[----:B------:R-:W4:Y:S04]  /*1c680*/  LDL.LU.64 R22, [R1+0xee8] ;  /* 0x000ee80001167983 */ /* 0x000f280000300a00 */
[----:B--2---:R-:W-:Y:S04]  /*1c690*/  @P3 STL [R1+0x308], R91 ;  /* 0x0003085b01003387 */ /* 0x004fe80000100800 */
[----:B------:R-:W-:Y:S01]  /*1c6a0*/  @P3 STL [R1+0x304], R90 ;  /* 0x0003045a01003387 */ /* 0x000fe20000100800 */
[----:B------:R-:W-:-:S03]  /*1c6b0*/  ISETP.GT.AND P3, PT, R50, 0xe, PT ;  /* 0x0000000e3200780c */ /* 0x000fc60003f64270 */
[----:B------:R-:W2:Y:S04]  /*1c6c0*/  LDL.LU.64 R48, [R1+0xee0] ;  /* 0x000ee00001307983 */ /* 0x000ea80000300a00 */
[----:B------:R-:W2:Y:S06]  /*1c6d0*/  LDL.LU.64 R58, [R1+0xed8] ;  /* 0x000ed800013a7983 */ /* 0x000eac0000300a00 */
[----:B------:R-:W2:Y:S04]  /*1c6e0*/  @P3 LDG.E.U16 R20, desc[UR24][R30.64] ;  /* 0x000000181e143981 */ /* 0x000ea8000c1e1500 */
[----:B------:R-:W-:Y:S04]  /*1c6f0*/  @P2 STL [R1+0x460], R27 ;  /* 0x0004601b01002387 */ /* 0x000fe80000100800 */
[----:B------:R-:W2:Y:S04]  /*1c700*/  @P3 LDG.E.U16 R21, desc[UR24][R82.64] ;  /* 0x0000001852153981 */ /* 0x000ea8000c1e1500 */
[----:B------:R0:W-:Y:S04]  /*1c710*/  @P2 STL [R1+0x45c], R3 ;  /* 0x00045c0301002387 */ /* 0x0001e80000100800 */
[----:B------:R-:W2:Y:S04]  /*1c720*/  LDL.LU.64 R70, [R1+0xed0] ;  /* 0x000ed00001467983 */ /* 0x000ea80000300a00 */
[----:B0-----:R-:W2:Y:S04]  /*1c730*/  LDL R3, [R1+0x51c] ;  /* 0x00051c0001037983 */ /* 0x001ea80000100800 */
[----:B------:R-:W2:Y:S04]  /*1c740*/  LDL.LU.64 R72, [R1+0xec8] ;  /* 0x000ec80001487983 */ /* 0x000ea80000300a00 */
[----:B------:R-:W2:Y:S04]  /*1c750*/  LDL R27, [R1+0x2bc] ;  /* 0x0002bc00011b7983 */ /* 0x000ea80000100800 */
[----:B------:R0:W-:Y:S04]  /*1c760*/  @P5 STL [R1+0x494], R92 ;  /* 0x0004945c01005387 */ /* 0x0001e80000100800 */
[----:B0-----:R-:W2:Y:S04]  /*1c770*/  LDL R92, [R1+0x2c0] ;  /* 0x0002c000015c7983 */ /* 0x001ea80000100800 */
[----:B------:R0:W-:Y:S04]  /*1c780*/  @P5 STL [R1+0x490], R46 ;  /* 0x0004902e01005387 */ /* 0x0001e80000100800 */
[----:B0-----:R-:W2:Y:S04]  /*1c790*/  LDL R46, [R1+0x30c] ;  /* 0x00030c00012e7983 */ /* 0x001ea80000100800 */
[----:B------:R-:W2:Y:S04]  /*1c7a0*/  LDL.LU.64 R84, [R1+0xec0] ;  /* 0x000ec00001547983 */ /* 0x000ea80000300a00 */
[----:B------:R-:W2:Y:S04]  /*1c7b0*/  LDL.LU.64 R12, [R1+0xeb8] ;  /* 0x000eb800010c7983 */ /* 0x000ea80000300a00 */
[----:B---3--:R-:W-:Y:S04]  /*1c7c0*/  @P6 STL [R1+0x534], R6 ;  /* 0x0005340601006387 */ /* 0x008fe80000100800 */
[----:B------:R-:W-:Y:S04]  /*1c7d0*/  @P6 STL [R1+0x538], R7 ;  /* 0x0005380701006387 */ /* 0x000fe80000100800 */
[----:B------:R-:W3:Y:S04]  /*1c7e0*/  LDL.LU.64 R14, [R1+0xeb0] ;  /* 0x000eb000010e7983 */ /* 0x000ee80000300a00 */
[----:B------:R-:W3:Y:S04]  /*1c7f0*/  LDL R44, [R1+0x310] ;  /* 0x00031000012c7983 */ /* 0x000ee80000100800 */
[----:B----4-:R-:W-:Y:S04]  /*1c800*/  @P4 STL [R1+0x52c], R47 ;  /* 0x00052c2f01004387 */ /* 0x010fe80000100800 */
[----:B------:R0:W-:Y:S04]  /*1c810*/  @P4 STL [R1+0x530], R26 ;  /* 0x0005301a01004387 */ /* 0x0001e80000100800 */
[----:B------:R-:W4:Y:S04]  /*1c820*/  LDL.LU.64 R30, [R1+0xea8] ;  /* 0x000ea800011e7983 */ /* 0x000f280000300a00 */
[----:B------:R-:W4:Y:S04]  /*1c830*/  LDL R45, [R1+0x464] ;  /* 0x00046400012d7983 */ /* 0x000f280000100800 */
[----:B0-----:R-:W4:Y:S04]  /*1c840*/  LDL R26, [R1+0x468] ;  /* 0x00046800011a7983 */ /* 0x001f280000100800 */
[----:B------:R-:W4:Y:S04]  /*1c850*/  LDL.LU R7, [R1+0xd0] ;  /* 0x0000d00001077983 */ /* 0x000f280000300800 */
[----:B------:R-:W4:Y:S04]  /*1c860*/  LDL.LU R6, [R1+0x2f4] ;  /* 0x0002f40001067983 */ /* 0x000f280000300800 */
[----:B------:R-:W4:Y:S04]  /*1c870*/  LDL R90, [R1+0x498] ;  /* 0x00049800015a7983 */ /* 0x000f280000100800 */
[----:B--2---:R0:W-:Y:S04]  /*1c880*/  @P3 STL [R1+0x528], R20 ;  /* 0x0005281401003387 */ /* 0x0041e80000100800 */
[----:B0-----:R-:W2:Y:S01]  /*1c890*/  LDL R20, [R1+0x49c] ;  /* 0x00049c0001147983 */ /* 0x001ea20000100800 */
[----:B------:R-:W-:-:S02]  /*1c8a0*/  ISETP.GT.AND P2, PT, R50, 0xf, PT ;  /* 0x0000000f3200780c */ /* 0x000fc40003f44270 */
[C---:B------:R-:W-:Y:S02]  /*1c8b0*/  ISETP.GT.AND P5, PT, R50.reuse, 0x10, PT ;  /* 0x000000103200780c */ /* 0x040fe40003fa4270 */
[----:B------:R-:W-:-:S09]  /*1c8c0*/  ISETP.GT.AND P6, PT, R50, 0x11, PT ;  /* 0x000000113200780c */ /* 0x000fd20003fc4270 */
[----:B------:R-:W2:Y:S04]  /*1c8d0*/  @P2 LDG.E.U16 R0, desc[UR24][R60.64] ;  /* 0x000000183c002981 */ /* 0x000ea8000c1e1500 */
[----:B------:R-:W2:Y:S01]  /*1c8e0*/  @P2 LDG.E.U16 R3, desc[UR24][R38.64] ;  /* 0x0000001826032981 */ /* 0x000ea2000c1e1500 */
[----:B------:R-:W-:-:S03]  /*1c8f0*/  ISETP.GT.AND P4, PT, R50, 0x12, PT ;  /* 0x000000123200780c */ /* 0x000fc60003f84270 */
[----:B------:R-:W2:Y:S04]  /*1c900*/  @P5 LDG.E.U16 R27, desc[UR24][R40.64] ;  /* 0x00000018281b5981 */ /* 0x000ea8000c1e1500 */
[----:B------:R0:W-:Y:S01]  /*1c910*/  @P3 STL [R1+0x524], R21 ;  /* 0x0005241501003387 */ /* 0x0001e20000100800 */
[----:B------:R-:W-:-:S03]  /*1c920*/  ISETP.GT.AND P3, PT, R50, 0x13, PT ;  /* 0x000000133200780c */ /* 0x000fc60003f64270 */
[----:B------:R-:W2:Y:S04]  /*1c930*/  LDL R47, [R1+0x514] ;  /* 0x00051400012f7983 */ /* 0x000ea80000100800 */
[----:B------:R-:W2:Y:S04]  /*1c940*/  LDL R91, [R1+0x518] ;  /* 0x00051800015b7983 */ /* 0x000ea80000100800 */
[----:B------:R-:W2:Y:S04]  /*1c950*/  @P5 LDG.E.U16 R92, desc[UR24][R24.64] ;  /* 0x00000018185c5981 */ /* 0x000ea8000c1e1500 */
[----:B0-----:R-:W2:Y:S04]  /*1c960*/  LDL R21, [R1+0x2c4] ;  /* 0x0002c40001157983 */ /* 0x001ea80000100800 */
[----:B------:R-:W2:Y:S04]  /*1c970*/  LDL R61, [R1+0x510] ;  /* 0x00051000013d7983 */ /* 0x000ea80000100800 */
[----:B------:R-:W2:Y:S04]  /*1c980*/  LDL R60, [R1+0x50c] ;  /* 0x00050c00013c7983 */ /* 0x000ea80000100800 */
[----:B------:R-:W2:Y:S04]  /*1c990*/  LDL R83, [R1+0x2c8] ;  /* 0x0002c80001537983 */ /* 0x000ea80000100800 */
[----:B------:R-:W2:Y:S04]  /*1c9a0*/  LDL R82, [R1+0x508] ;  /* 0x0005080001527983 */ /* 0x000ea80000100800 */
[----:B---3--:R-:W3:Y:S04]  /*1c9b0*/  @P6 LDG.E.U16 R44, desc[UR24][R32.64] ;  /* 0x00000018202c6981 */ /* 0x008ee8000c1e1500 */
[----:B----4-:R-:W4:Y:S04]  /*1c9c0*/  @P4 LDG.E.U16 R45, desc[UR24][R42.64] ;  /* 0x000000182a2d4981 */ /* 0x010f28000c1e1500 */
[----:B------:R-:W3:Y:S04]  /*1c9d0*/  @P4 LDG.E.U16 R26, desc[UR24][R54.64] ;  /* 0x00000018361a4981 */ /* 0x000ee8000c1e1500 */
[----:B------:R-:W3:Y:S04]  /*1c9e0*/  @P6 LDG.E.U16 R46, desc[UR24][R6.64] ;  /* 0x00000018062e6981 */ /* 0x000ee8000c1e1500 */
[----:B------:R-:W4:Y:S04]  /*1c9f0*/  @P3 LDG.E.U16 R90, desc[UR24][R56.64] ;  /* 0x00000018385a3981 */ /* 0x000f28000c1e1500 */
[----:B--2---:R-:W2:Y:S04]  /*1ca00*/  @P3 LDG.E.U16 R20, desc[UR24][R66.64] ;  /* 0x0000001842143981 */ /* 0x004ea8000c1e1500 */
[----:B------:R0:W-:Y:S04]  /*1ca10*/  @P2 STL [R1+0x520], R0 ;  /* 0x0005200001002387 */ /* 0x0001e80000100800 */
[----:B0-----:R-:W2:Y:S04]  /*1ca20*/  LDL R0, [R1+0x504] ;  /* 0x0005040001007983 */ /* 0x001ea80000100800 */
[----:B------:R-:W2:Y:S04]  /*1ca30*/  LDL.LU.64 R38, [R1+0xea0] ;  /* 0x000ea00001267983 */ /* 0x000ea80000300a00 */
[----:B------:R0:W-:Y:S01]  /*1ca40*/  @P2 STL [R1+0x51c], R3 ;  /* 0x00051c0301002387 */ /* 0x0001e20000100800 */
[----:B------:R-:W-:-:S03]  /*1ca50*/  ISETP.GT.AND P2, PT, R50, 0x14, PT ;  /* 0x000000143200780c */ /* 0x000fc60003f44270 */
[----:B0-----:R-:W2:Y:S04]  /*1ca60*/  LDL.LU R3, [R1+0xe98] ;  /* 0x000e980001037983 */ /* 0x001ea80000300800 */
[----:B------:R-:W2:Y:S04]  /*1ca70*/  LDL.LU.64 R40, [R1+0xe90] ;  /* 0x000e900001287983 */ /* 0x000ea80000300a00 */
[----:B------:R0:W-:Y:S04]  /*1ca80*/  @P5 STL [R1+0x2c0], R92 ;  /* 0x0002c05c01005387 */ /* 0x0001e80000100800 */
[----:B------:R-:W2:Y:S04]  /*1ca90*/  @P2 LDG.E.U16 R47, desc[UR24][R78.64] ;  /* 0x000000184e2f2981 */ /* 0x000ea8000c1e1500 */
[----:B------:R-:W2:Y:S04]  /*1caa0*/  @P2 LDG.E.U16 R91, desc[UR24][R68.64] ;  /* 0x00000018445b2981 */ /* 0x000ea8000c1e1500 */
[----:B0-----:R-:W2:Y:S04]  /*1cab0*/  LDL R92, [R1+0x500] ;  /* 0x00050000015c7983 */ /* 0x001ea80000100800 */
[----:B------:R-:W-:Y:S04]  /*1cac0*/  @P5 STL [R1+0x2bc], R27 ;  /* 0x0002bc1b01005387 */ /* 0x000fe80000100800 */
[----:B------:R0:W-:Y:S01]  /*1cad0*/  STL.64 [R1+0x1a0], R6 ;  /* 0x0001a00601007387 */ /* 0x0001e20000100a00 */
[----:B------:R-:W-:-:S03]  /*1cae0*/  ISETP.GT.AND P5, PT, R50, 0x18, PT ;  /* 0x000000183200780c */ /* 0x000fc60003fa4270 */
[----:B0-----:R-:W2:Y:S04]  /*1caf0*/  LDL.LU R7, [R1+0x2f8] ;  /* 0x0002f80001077983 */ /* 0x001ea80000300800 */
[----:B------:R-:W2:Y:S04]  /*1cb00*/  LDL.LU R6, [R1+0x338] ;  /* 0x0003380001067983 */ /* 0x000ea80000300800 */
[----:B------:R-:W2:Y:S04]  /*1cb10*/  LDL.LU R25, [R1+0x2fc] ;  /* 0x0002fc0001197983 */ /* 0x000ea80000300800 */
[----:B------:R-:W2:Y:S04]  /*1cb20*/  LDL.LU R24, [R1+0x33c] ;  /* 0x00033c0001187983 */ /* 0x000ea80000300800 */
[----:B------:R-:W2:Y:S04]  /*1cb30*/  @P5 LDG.E.U16 R21, desc[UR24][R80.64] ;  /* 0x0000001850155981 */ /* 0x000ea8000c1e1500 */
[----:B------:R-:W2:Y:S04]  /*1cb40*/  @P5 LDG.E.U16 R83, desc[UR24][R18.64] ;  /* 0x0000001812535981 */ /* 0x000ea8000c1e1500 */
[----:B---3--:R0:W-:Y:S04]  /*1cb50*/  @P6 STL [R1+0x30c], R46 ;  /* 0x00030c2e01006387 */ /* 0x0081e80000100800 */
[----:B0-----:R-:W3:Y:S04]  /*1cb60*/  LDL.LU R46, [R1+0x300] ;  /* 0x00030000012e7983 */ /* 0x001ee80000300800 */
[----:B------:R-:W3:Y:S04]  /*1cb70*/  LDL.LU R27, [R1+0x340] ;  /* 0x00034000011b7983 */ /* 0x000ee80000300800 */
[----:B------:R-:W3:Y:S04]  /*1cb80*/  LDL.LU.64 R32, [R1+0xe88] ;  /* 0x000e880001207983 */ /* 0x000ee80000300a00 */
[----:B------:R0:W-:Y:S04]  /*1cb90*/  @P6 STL [R1+0x310], R44 ;  /* 0x0003102c01006387 */ /* 0x0001e80000100800 */
[----:B0-----:R-:W3:Y:S04]  /*1cba0*/  LDL.LU R44, [R1+0xe80] ;  /* 0x000e8000012c7983 */ /* 0x001ee80000300800 */
[----:B------:R-:W3:Y:S04]  /*1cbb0*/  LDL.LU.64 R42, [R1+0xe78] ;  /* 0x000e7800012a7983 */ /* 0x000ee80000300a00 */
[----:B----4-:R0:W-:Y:S04]  /*1cbc0*/  @P4 STL [R1+0x464], R45 ;  /* 0x0004642d01004387 */ /* 0x0101e80000100800 */
[----:B0-----:R-:W4:Y:S04]  /*1cbd0*/  LDL.LU R45, [R1+0xe70] ;  /* 0x000e7000012d7983 */ /* 0x001f280000300800 */
[----:B------:R-:W4:Y:S04]  /*1cbe0*/  LDL.LU.64 R54, [R1+0xe68] ;  /* 0x000e680001367983 */ /* 0x000f280000300a00 */
[----:B------:R0:W-:Y:S04]  /*1cbf0*/  @P4 STL [R1+0x468], R26 ;  /* 0x0004681a01004387 */ /* 0x0001e80000100800 */
[----:B0-----:R-:W4:Y:S04]  /*1cc00*/  LDL.LU R26, [R1+0xe60] ;  /* 0x000e6000011a7983 */ /* 0x001f280000300800 */
[----:B------:R-:W4:Y:S04]  /*1cc10*/  LDL.LU.64 R56, [R1+0xe58] ;  /* 0x000e580001387983 */ /* 0x000f280000300a00 */
[----:B------:R-:W4:Y:S04]  /*1cc20*/  LDL.LU.64 R66, [R1+0xe50] ;  /* 0x000e500001427983 */ /* 0x000f280000300a00 */
[----:B--2---:R0:W-:Y:S04]  /*1cc30*/  @P3 STL [R1+0x49c], R20 ;  /* 0x00049c1401003387 */ /* 0x0041e80000100800 */
[----:B0-----:R-:W2:Y:S01]  /*1cc40*/  LDL R20, [R1+0x4fc] ;  /* 0x0004fc0001147983 */ /* 0x001ea20000100800 */
[----:B------:R-:W-:-:S03]  /*1cc50*/  ISETP.GT.AND P4, PT, R50, 0x16, PT ;  /* 0x000000163200780c */ /* 0x000fc60003f84270 */
[----:B------:R-:W-:Y:S01]  /*1cc60*/  @P3 STL [R1+0x498], R90 ;  /* 0x0004985a01003387 */ /* 0x000fe20000100800 */
[C---:B------:R-:W-:Y:S02]  /*1cc70*/  ISETP.GT.AND P3, PT, R50.reuse, 0x17, PT ;  /* 0x000000173200780c */ /* 0x040fe40003f64270 */
[----:B------:R-:W-:Y:S01]  /*1cc80*/  ISETP.GT.AND P6, PT, R50, 0x15, PT ;  /* 0x000000153200780c */ /* 0x000fe20003fc4270 */
[----:B------:R-:W4:Y:S04]  /*1cc90*/  LDL.LU.64 R68, [R1+0xe48] ;  /* 0x000e480001447983 */ /* 0x000f280000300a00 */
[----:B------:R-:W4:Y:S04]  /*1cca0*/  LDL.LU.64 R78, [R1+0xe40] ;  /* 0x000e4000014e7983 */ /* 0x000f280000300a00 */
[----:B------:R-:W4:Y:S04]  /*1ccb0*/  @P4 LDG.E.U16 R0, desc[UR24][R16.64] ;  /* 0x0000001810004981 */ /* 0x000f28000c1e1500 */
[----:B------:R-:W-:Y:S04]  /*1ccc0*/  @P2 STL [R1+0x514], R47 ;  /* 0x0005142f01002387 */ /* 0x000fe80000100800 */
[----:B------:R-:W-:Y:S04]  /*1ccd0*/  @P2 STL [R1+0x518], R91 ;  /* 0x0005185b01002387 */ /* 0x000fe80000100800 */
[----:B------:R-:W4:Y:S04]  /*1cce0*/  @P3 LDG.E.U16 R92, desc[UR24][R10.64] ;  /* 0x000000180a5c3981 */ /* 0x000f28000c1e1500 */
[----:B------:R-:W4:Y:S04]  /*1ccf0*/  @P4 LDG.E.U16 R82, desc[UR24][R6.64] ;  /* 0x0000001806524981 */ /* 0x000f28000c1e1500 */
[----:B------:R-:W4:Y:S04]  /*1cd00*/  @P6 LDG.E.U16 R60, desc[UR24][R24.64] ;  /* 0x00000018183c6981 */ /* 0x000f28000c1e1500 */
[----:B------:R0:W-:Y:S04]  /*1cd10*/  @P5 STL [R1+0x2c4], R21 ;  /* 0x0002c41501005387 */ /* 0x0001e80000100800 */
[----:B0-----:R-:W4:Y:S01]  /*1cd20*/  LDL R21, [R1+0x2cc] ;  /* 0x0002cc0001157983 */ /* 0x001f220000100800 */
[----:B---3--:R-:W-:-:S02]  /*1cd30*/  IMAD.MOV.U32 R47, RZ, RZ, R46 ;  /* 0x000000ffff2f7224 */ /* 0x008fc400078e002e */
[----:B------:R-:W-:-:S05]  /*1cd40*/  IMAD.MOV.U32 R46, RZ, RZ, R27 ;  /* 0x000000ffff2e7224 */ /* 0x000fca00078e001b */
[----:B------:R-:W3:Y:S04]  /*1cd50*/  @P6 LDG.E.U16 R61, desc[UR24][R46.64] ;  /* 0x000000182e3d6981 */ /* 0x000ee8000c1e1500 */
[----:B--2---:R-:W2:Y:S04]  /*1cd60*/  @P3 LDG.E.U16 R20, desc[UR24][R34.64] ;  /* 0x0000001822143981 */ /* 0x004ea8000c1e1500 */
[----:B------:R-:W-:Y:S04]  /*1cd70*/  STL.64 [R1+0x150], R6 ;  /* 0x0001500601007387 */ /* 0x000fe80000100a00 */
[----:B------:R-:W-:Y:S04]  /*1cd80*/  STL.64 [R1+0x160], R46 ;  /* 0x0001602e01007387 */ /* 0x000fe80000100a00 */
[----:B------:R0:W-:Y:S04]  /*1cd90*/  STL.64 [R1+0x158], R24 ;  /* 0x0001581801007387 */ /* 0x0001e80000100a00 */
[----:B------:R-:W-:Y:S01]  /*1cda0*/  @P5 STL [R1+0x2c8], R83 ;  /* 0x0002c85301005387 */ /* 0x000fe20000100800 */
[----:B------:R-:W-:-:S03]  /*1cdb0*/  ISETP.GT.AND P2, PT, R50, 0x20, PT ;  /* 0x000000203200780c */ /* 0x000fc60003f44270 */
[----:B----4-:R1:W-:Y:S04]  /*1cdc0*/  @P4 STL [R1+0x504], R0 ;  /* 0x0005040001004387 */ /* 0x0103e80000100800 */
[----:B0-----:R-:W4:Y:S04]  /*1cdd0*/  LDL R24, [R1+0x314] ;  /* 0x0003140001187983 */ /* 0x001f280000100800 */
[----:B------:R-:W4:Y:S04]  /*1cde0*/  LDL R25, [R1+0x318] ;  /* 0x0003180001197983 */ /* 0x000f280000100800 */
[----:B-1----:R-:W4:Y:S04]  /*1cdf0*/  LDL R0, [R1+0x2d0] ;  /* 0x0002d00001007983 */ /* 0x002f280000100800 */
[----:B------:R-:W-:Y:S04]  /*1ce00*/  @P4 STL [R1+0x508], R82 ;  /* 0x0005085201004387 */ /* 0x000fe80000100800 */
        /* <DEDUP_REMOVED lines=8> */
[----:B------:R0:W-:Y:S04]  /*1ce90*/  @P3 STL [R1+0x500], R92 ;  /* 0x0005005c01003387 */ /* 0x0001e80000100800 */
[----:B------:R-:W4:Y:S04]  /*1cea0*/  LDL R90, [R1+0x470] ;  /* 0x00047000015a7983 */ /* 0x000f280000100800 */
[----:B------:R-:W4:Y:S04]  /*1ceb0*/  LDL R47, [R1+0x2d4] ;  /* 0x0002d400012f7983 */ /* 0x000f280000100800 */
[----:B0-----:R-:W4:Y:S04]  /*1cec0*/  LDL R92, [R1+0x46c] ;  /* 0x00046c00015c7983 */ /* 0x001f280000100800 */
[----:B------:R-:W4:Y:S04]  /*1ced0*/  LDL R91, [R1+0x2d8] ;  /* 0x0002d800015b7983 */ /* 0x000f280000100800 */
[----:B------:R-:W4:Y:S04]  /*1cee0*/  LDL R27, [R1+0x4a0] ;  /* 0x0004a000011b7983 */ /* 0x000f280000100800 */
[----:B------:R-:W4:Y:S04]  /*1cef0*/  LDL R83, [R1+0x4a4] ;  /* 0x0004a40001537983 */ /* 0x000f280000100800 */
[----:B------:R-:W4:Y:S04]  /*1cf00*/  LDL R82, [R1+0x4f8] ;  /* 0x0004f80001527983 */ /* 0x000f280000100800 */
[----:B---3--:R-:W-:Y:S04]  /*1cf10*/  @P6 STL [R1+0x510], R61 ;  /* 0x0005103d01006387 */ /* 0x008fe80000100800 */
[----:B------:R-:W3:Y:S04]  /*1cf20*/  @P2 LDG.E.U16 R21, desc[UR24][R8.64] ;  /* 0x0000001808152981 */ /* 0x000ee8000c1e1500 */
[----:B--2---:R0:W-:Y:S04]  /*1cf30*/  @P3 STL [R1+0x4fc], R20 ;  /* 0x0004fc1401003387 */ /* 0x0041e80000100800 */
[----:B0-----:R-:W2:Y:S04]  /*1cf40*/  LDL R20, [R1+0x4f4] ;  /* 0x0004f40001147983 */ /* 0x001ea80000100800 */
[----:B------:R-:W-:Y:S04]  /*1cf50*/  @P6 STL [R1+0x50c], R60 ;  /* 0x00050c3c01006387 */ /* 0x000fe80000100800 */
[----:B------:R-:W2:Y:S04]  /*1cf60*/  LDL.LU R9, [R1+0x358] ;  /* 0x0003580001097983 */ /* 0x000ea80000300800 */
[----:B------:R-:W2:Y:S01]  /*1cf70*/  LDL.LU R8, [R1+0x360] ;  /* 0x0003600001087983 */ /* 0x000ea20000300800 */
[----:B------:R-:W-:Y:S01]  /*1cf80*/  ISETP.GT.AND P5, PT, R50, 0x19, PT ;  /* 0x000000193200780c */ /* 0x000fe20003fa4270 */
[----:B----4-:R-:W-:-:S02]  /*1cf90*/  IMAD.MOV.U32 R81, RZ, RZ, R19 ;  /* 0x000000ffff517224 */ /* 0x010fc400078e0013 */
[----:B------:R-:W-:Y:S02]  /*1cfa0*/  IMAD.MOV.U32 R80, RZ, RZ, R18 ;  /* 0x000000ffff507224 */ /* 0x000fe400078e0012 */
[----:B------:R-:W-:-:S03]  /*1cfb0*/  IMAD.MOV.U32 R19, RZ, RZ, R17 ;  /* 0x000000ffff137224 */ /* 0x000fc600078e0011 */
[----:B------:R-:W4:Y:S01]  /*1cfc0*/  @P2 LDG.E.U16 R0, desc[UR24][R80.64] ;  /* 0x0000001850002981 */ /* 0x000f22000c1e1500 */
[----:B------:R-:W-:Y:S02]  /*1cfd0*/  IMAD.MOV.U32 R18, RZ, RZ, R16 ;  /* 0x000000ffff127224 */ /* 0x000fe400078e0010 */
[----:B------:R-:W-:Y:S02]  /*1cfe0*/  IMAD.MOV.U32 R17, RZ, RZ, R11 ;  /* 0x000000ffff117224 */ /* 0x000fe400078e000b */
[----:B------:R-:W-:Y:S02]  /*1cff0*/  IMAD.MOV.U32 R16, RZ, RZ, R10 ;  /* 0x000000ffff107224 */ /* 0x000fe400078e000a */
[----:B------:R-:W-:Y:S02]  /*1d000*/  IMAD.MOV.U32 R11, RZ, RZ, R7 ;  /* 0x000000ffff0b7224 */ /* 0x000fe400078e0007 */
[----:B------:R-:W-:-:S05]  /*1d010*/  IMAD.MOV.U32 R10, RZ, RZ, R6 ;  /* 0x000000ffff0a7224 */ /* 0x000fca00078e0006 */
[----:B------:R-:W4:Y:S04]  /*1d020*/  @P5 LDG.E.U16 R25, desc[UR24][R10.64] ;  /* 0x000000180a195981 */ /* 0x000f28000c1e1500 */
[----:B--2---:R-:W2:Y:S01]  /*1d030*/  @P5 LDG.E.U16 R24, desc[UR24][R8.64] ;  /* 0x0000001808185981 */ /* 0x004ea2000c1e1500 */
[C---:B------:R-:W-:Y:S02]  /*1d040*/  ISETP.GT.AND P4, PT, R50.reuse, 0x1a, PT ;  /* 0x0000001a3200780c */ /* 0x040fe40003f84270 */
[C---:B------:R-:W-:Y:S01]  /*1d050*/  ISETP.GT.AND P3, PT, R50.reuse, 0x28, PT ;  /* 0x000000283200780c */ /* 0x040fe20003f64270 */
[----:B------:R-:W-:Y:S04]  /*1d060*/  STL.64 [R1+0xa8], R80 ;  /* 0x0000a85001007387 */ /* 0x000fe80000100a00 */
[----:B------:R-:W2:Y:S04]  /*1d070*/  LDL.LU R35, [R1+0x384] ;  /* 0x0003840001237983 */ /* 0x000ea80000300800 */
[----:B------:R-:W-:Y:S04]  /*1d080*/  STL.64 [R1+0x108], R18 ;  /* 0x0001081201007387 */ /* 0x000fe80000100a00 */
[----:B------:R-:W-:Y:S04]  /*1d090*/  STL.64 [R1+0x110], R16 ;  /* 0x0001101001007387 */ /* 0x000fe80000100a00 */
[----:B------:R-:W-:Y:S04]  /*1d0a0*/  STL.64 [R1+0x118], R10 ;  /* 0x0001180a01007387 */ /* 0x000fe80000100a00 */
[----:B------:R-:W2:Y:S04]  /*1d0b0*/  LDL.LU R34, [R1+0x3bc] ;  /* 0x0003bc0001227983 */ /* 0x000ea80000300800 */
[----:B------:R-:W2:Y:S04]  /*1d0c0*/  @P4 LDG.E.U16 R92, desc[UR24][R16.64] ;  /* 0x00000018105c4981 */ /* 0x000ea8000c1e1500 */
[----:B------:R-:W2:Y:S04]  /*1d0d0*/  LDL.LU R7, [R1+0x36c] ;  /* 0x00036c0001077983 */ /* 0x000ea80000300800 */
[----:B------:R-:W2:Y:S04]  /*1d0e0*/  LDL.LU R6, [R1+0x394] ;  /* 0x0003940001067983 */ /* 0x000ea80000300800 */
[----:B------:R-:W2:Y:S04]  /*1d0f0*/  LDL.LU R46, [R1+0x370] ;  /* 0x00037000012e7983 */ /* 0x000ea80000300800 */
[----:B---3--:R0:W-:Y:S04]  /*1d100*/  @P2 STL [R1+0x2cc], R21 ;  /* 0x0002cc1501002387 */ /* 0x0081e80000100800 */
[----:B------:R-:W3:Y:S04]  /*1d110*/  @P3 LDG.E.U16 R47, desc[UR24][R12.64] ;  /* 0x000000180c2f3981 */ /* 0x000ee8000c1e1500 */
[----:B------:R-:W3:Y:S04]  /*1d120*/  @P4 LDG.E.U16 R90, desc[UR24][R18.64] ;  /* 0x00000018125a4981 */ /* 0x000ee8000c1e1500 */
[----:B0-----:R-:W3:Y:S04]  /*1d130*/  LDL.LU R21, [R1+0x398] ;  /* 0x0003980001157983 */ /* 0x001ee80000300800 */
[----:B------:R-:W3:Y:S04]  /*1d140*/  LDL.LU R61, [R1+0x374] ;  /* 0x00037400013d7983 */ /* 0x000ee80000300800 */
[----:B------:R-:W3:Y:S04]  /*1d150*/  LDL.LU R60, [R1+0x37c] ;  /* 0x00037c00013c7983 */ /* 0x000ee80000300800 */
[----:B------:R-:W3:Y:S04]  /*1d160*/  LDL.LU.64 R80, [R1+0xe38] ;  /* 0x000e380001507983 */ /* 0x000ee80000300a00 */
[----:B----4-:R0:W-:Y:S04]  /*1d170*/  @P2 STL [R1+0x2d0], R0 ;  /* 0x0002d00001002387 */ /* 0x0101e80000100800 */
[----:B------:R-:W4:Y:S04]  /*1d180*/  @P3 LDG.E.U16 R91, desc[UR24][R14.64] ;  /* 0x000000180e5b3981 */ /* 0x000f28000c1e1500 */
[----:B0-----:R-:W4:Y:S04]  /*1d190*/  LDL.LU R0, [R1+0xe30] ;  /* 0x000e300001007983 */ /* 0x001f280000300800 */
[----:B------:R0:W-:Y:S04]  /*1d1a0*/  STL.64 [R1+0x120], R8 ;  /* 0x0001200801007387 */ /* 0x0001e80000100a00 */
[----:B0-----:R-:W4:Y:S04]  /*1d1b0*/  LDL.LU.64 R8, [R1+0xe28] ;  /* 0x000e280001087983 */ /* 0x001f280000300a00 */
[----:B------:R-:W4:Y:S04]  /*1d1c0*/  LDL.LU.64 R10, [R1+0xe20] ;  /* 0x000e2000010a7983 */ /* 0x000f280000300a00 */
[----:B------:R0:W-:Y:S04]  /*1d1d0*/  @P5 STL [R1+0x318], R25 ;  /* 0x0003181901005387 */ /* 0x0001e80000100800 */
[----:B0-----:R-:W4:Y:S04]  /*1d1e0*/  LDL.LU R25, [R1+0x378] ;  /* 0x0003780001197983 */ /* 0x001f280000300800 */
[----:B--2---:R0:W-:Y:S04]  /*1d1f0*/  @P5 STL [R1+0x314], R24 ;  /* 0x0003141801005387 */ /* 0x0041e80000100800 */
[----:B0-----:R-:W2:Y:S04]  /*1d200*/  LDL.LU R24, [R1+0x380] ;  /* 0x0003800001187983 */ /* 0x001ea80000300800 */
[----:B------:R-:W2:Y:S01]  /*1d210*/  LDL.LU.64 R16, [R1+0xe18] ;  /* 0x000e180001107983 */ /* 0x000ea20000300a00 */
[----:B------:R-:W-:-:S03]  /*1d220*/  ISETP.GT.AND P2, PT, R50, 0x1b, PT ;  /* 0x0000001b3200780c */ /* 0x000fc60003f44270 */
[----:B------:R0:W-:Y:S04]  /*1d230*/  @P4 STL [R1+0x46c], R92 ;  /* 0x00046c5c01004387 */ /* 0x0001e80000100800 */
[----:B0-----:R-:W2:Y:S04]  /*1d240*/  LDL.LU R92, [R1+0xe10] ;  /* 0x000e1000015c7983 */ /* 0x001ea80000300800 */
[----:B------:R-:W2:Y:S04]  /*1d250*/  LDL.LU.64 R18, [R1+0xe08] ;  /* 0x000e080001127983 */ /* 0x000ea80000300a00 */
[----:B------:R-:W2:Y:S04]  /*1d260*/  LDL.LU.64 R12, [R1+0xe00] ;  /* 0x000e0000010c7983 */ /* 0x000ea80000300a00 */
[----:B---3--:R0:W-:Y:S02]  /*1d270*/  @P3 STL [R1+0x2d4], R47 ;  /* 0x0002d42f01003387 */ /* 0x0081e40000100800 */
[----:B0-----:R-:W-:-:S02]  /*1d280*/  IMAD.MOV.U32 R47, RZ, RZ, R46 ;  /* 0x000000ffff2f7224 */ /* 0x001fc400078e002e */
[----:B------:R-:W-:Y:S02]  /*1d290*/  IMAD.MOV.U32 R46, RZ, RZ, R21 ;  /* 0x000000ffff2e7224 */ /* 0x000fe400078e0015 */
[----:B------:R-:W3:Y:S04]  /*1d2a0*/  LDL R21, [R1+0x4f0] ;  /* 0x0004f00001157983 */ /* 0x000ee80000100800 */
[----:B------:R-:W-:Y:S04]  /*1d2b0*/  STL.64 [R1+0xe8], R6 ;  /* 0x0000e80601007387 */ /* 0x000fe80000100a00 */
[----:B------:R-:W-:Y:S04]  /*1d2c0*/  STL.64 [R1+0xf0], R46 ;  /* 0x0000f02e01007387 */ /* 0x000fe80000100a00 */
[----:B------:R-:W-:Y:S01]  /*1d2d0*/  STL.64 [R1+0xc8], R34 ;  /* 0x0000c82201007387 */ /* 0x000fe20000100a00 */
[----:B------:R-:W-:-:S03]  /*1d2e0*/  ISETP.GT.AND P5, PT, R50, 0x1c, PT ;  /* 0x0000001c3200780c */ /* 0x000fc60003fa4270 */
[----:B------:R-:W-:Y:S04]  /*1d2f0*/  STL.64 [R1+0xf8], R60 ;  /* 0x0000f83c01007387 */ /* 0x000fe80000100a00 */
[----:B------:R-:W-:Y:S04]  /*1d300*/  @P4 STL [R1+0x470], R90 ;  /* 0x0004705a01004387 */ /* 0x000fe80000100800 */
[----:B------:R-:W3:Y:S04]  /*1d310*/  LDL.LU.64 R14, [R1+0xdf8] ;  /* 0x000df800010e7983 */ /* 0x000ee80000300a00 */
[----:B----4-:R0:W-:Y:S04]  /*1d320*/  @P3 STL [R1+0x2d8], R91 ;  /* 0x0002d85b01003387 */ /* 0x0101e80000100800 */
[----:B------:R-:W4:Y:S04]  /*1d330*/  @P2 LDG.E.U16 R83, desc[UR24][R60.64] ;  /* 0x000000183c532981 */ /* 0x000f28000c1e1500 */
[----:B------:R-:W3:Y:S04]  /*1d340*/  @P5 LDG.E.U16 R20, desc[UR24][R6.64] ;  /* 0x0000001806145981 */ /* 0x000ee8000c1e1500 */
[----:B------:R-:W3:Y:S01]  /*1d350*/  @P5 LDG.E.U16 R82, desc[UR24][R46.64] ;  /* 0x000000182e525981 */ /* 0x000ee2000c1e1500 */
[----:B0-----:R-:W-:-:S03]  /*1d360*/  IMAD.MOV.U32 R91, RZ, RZ, R25 ;  /* 0x000000ffff5b7224 */ /* 0x001fc600078e0019 */
[----:B------:R-:W3:Y:S01]  /*1d370*/  LDL R25, [R1+0x2e0] ;  /* 0x0002e00001197983 */ /* 0x000ee20000100800 */
[----:B--2---:R-:W-:-:S05]  /*1d380*/  IMAD.MOV.U32 R90, RZ, RZ, R24 ;  /* 0x000000ffff5a7224 */ /* 0x004fca00078e0018 */
[----:B------:R-:W2:Y:S04]  /*1d390*/  @P2 LDG.E.U16 R27, desc[UR24][R90.64] ;  /* 0x000000185a1b2981 */ /* 0x000ea8000c1e1500 */
[----:B------:R-:W-:Y:S04]  /*1d3a0*/  STL.64 [R1+0x100], R90 ;  /* 0x0001005a01007387 */ /* 0x000fe80000100a00 */
[----:B----4-:R-:W-:Y:S04]  /*1d3b0*/  @P2 STL [R1+0x4a4], R83 ;  /* 0x0004a45301002387 */ /* 0x010fe80000100800 */
[----:B--2---:R0:W-:Y:S04]  /*1d3c0*/  @P2 STL [R1+0x4a0], R27 ;  /* 0x0004a01b01002387 */ /* 0x0041e80000100800 */
[----:B------:R-:W2:Y:S04]  /*1d3d0*/  LDL.LU R47, [R1+0x388] ;  /* 0x00038800012f7983 */ /* 0x000ea80000300800 */
[----:B------:R-:W2:Y:S04]  /*1d3e0*/  LDL.LU R46, [R1+0x3c0] ;  /* 0x0003c000012e7983 */ /* 0x000ea80000300800 */
[----:B------:R-:W4:Y:S04]  /*1d3f0*/  LDL.LU R6, [R1+0x39c] ;  /* 0x00039c0001067983 */ /* 0x000f280000300800 */
[----:B0-----:R-:W4:Y:S04]  /*1d400*/  LDL R27, [R1+0x4ec] ;  /* 0x0004ec00011b7983 */ /* 0x001f280000100800 */
[----:B------:R-:W4:Y:S04]  /*1d410*/  LDL.LU R7, [R1+0x38c] ;  /* 0x00038c0001077983 */ /* 0x000f280000300800 */
[----:B------:R-:W2:Y:S04]  /*1d420*/  LDL.LU R24, [R1+0x390] ;  /* 0x0003900001187983 */ /* 0x000ea80000300800 */
[----:B---3--:R0:W-:Y:S04]  /*1d430*/  @P5 STL [R1+0x4f4], R20 ;  /* 0x0004f41401005387 */ /* 0x0081e80000100800 */
[----:B0-----:R-:W3:Y:S01]  /*1d440*/  LDL.LU R20, [R1+0x3a0] ;  /* 0x0003a00001147983 */ /* 0x001ee20000300800 */
[----:B------:R-:W-:-:S02]  /*1d450*/  ISETP.GT.AND P6, PT, R50, 0x30, PT ;  /* 0x000000303200780c */ /* 0x000fc40003fc4270 */
[C---:B------:R-:W-:Y:S01]  /*1d460*/  ISETP.GT.AND P4, PT, R50.reuse, 0x1d, PT ;  /* 0x0000001d3200780c */ /* 0x040fe20003f84270 */
[----:B------:R-:W4:Y:S04]  /*1d470*/  LDL R60, [R1+0x4e4] ;  /* 0x0004e400013c7983 */ /* 0x000f280000100800 */
[----:B------:R-:W4:Y:S01]  /*1d480*/  LDL R61, [R1+0x4e8] ;  /* 0x0004e800013d7983 */ /* 0x000f220000100800 */
[----:B------:R-:W-:-:S03]  /*1d490*/  ISETP.GT.AND P2, PT, R50, 0x1e, PT ;  /* 0x0000001e3200780c */ /* 0x000fc60003f44270 */
[----:B------:R-:W4:Y:S04]  /*1d4a0*/  LDL R83, [R1+0x2e4] ;  /* 0x0002e40001537983 */ /* 0x000f280000100800 */
[----:B------:R-:W4:Y:S04]  /*1d4b0*/  @P6 LDG.E.U16 R92, desc[UR24][R8.64] ;  /* 0x00000018085c6981 */ /* 0x000f28000c1e1500 */
[----:B------:R-:W4:Y:S01]  /*1d4c0*/  @P6 LDG.E.U16 R25, desc[UR24][R10.64] ;  /* 0x000000180a196981 */ /* 0x000f22000c1e1500 */
[----:B--2---:R-:W-:Y:S02]  /*1d4d0*/  IMAD.MOV.U32 R91, RZ, RZ, R24 ;  /* 0x000000ffff5b7224 */ /* 0x004fe400078e0018 */
[----:B---3--:R-:W-:Y:S01]  /*1d4e0*/  IMAD.MOV.U32 R90, RZ, RZ, R20 ;  /* 0x000000ffff5a7224 */ /* 0x008fe200078e0014 */
[----:B----4-:R-:W2:Y:S04]  /*1d4f0*/  @P4 LDG.E.U16 R27, desc[UR24][R6.64] ;  /* 0x00000018061b4981 */ /* 0x010ea8000c1e1500 */
[----:B------:R-:W3:Y:S04]  /*1d500*/  @P4 LDG.E.U16 R21, desc[UR24][R90.64] ;  /* 0x000000185a154981 */ /* 0x000ee8000c1e1500 */
[----:B------:R-:W-:Y:S04]  /*1d510*/  STL [R1+0xa60], R8 ;  /* 0x000a600801007387 */ /* 0x000fe80000100800 */
[----:B------:R-:W-:Y:S04]  /*1d520*/  STL [R1+0xb70], R8 ;  /* 0x000b700801007387 */ /* 0x000fe80000100800 */
[----:B------:R-:W-:Y:S04]  /*1d530*/  STL [R1+0xcf0], R8 ;  /* 0x000cf00801007387 */ /* 0x000fe80000100800 */
[----:B------:R-:W-:Y:S04]  /*1d540*/  STL [R1+0xa5c], R9 ;  /* 0x000a5c0901007387 */ /* 0x000fe80000100800 */
[----:B------:R-:W-:Y:S04]  /*1d550*/  STL [R1+0xb74], R9 ;  /* 0x000b740901007387 */ /* 0x000fe80000100800 */
[----:B------:R-:W-:Y:S04]  /*1d560*/  STL [R1+0xcf4], R9 ;  /* 0x000cf40901007387 */ /* 0x000fe80000100800 */
[----:B------:R0:W-:Y:S04]  /*1d570*/  @P5 STL [R1+0x4f8], R82 ;  /* 0x0004f85201005387 */ /* 0x0001e80000100800 */
[----:B------:R-:W4:Y:S04]  /*1d580*/  @P2 LDG.E.U16 R60, desc[UR24][R34.64] ;  /* 0x00000018223c2981 */ /* 0x000f28000c1e1500 */
[----:B------:R-:W2:Y:S04]  /*1d590*/  @P2 LDG.E.U16 R61, desc[UR24][R46.64] ;  /* 0x000000182e3d2981 */ /* 0x000ea8000c1e1500 */
[----:B0-----:R-:W2:Y:S04]  /*1d5a0*/  LDL R82, [R1+0x4e0] ;  /* 0x0004e00001527983 */ /* 0x001ea80000100800 */
[----:B------:R0:W-:Y:S04]  /*1d5b0*/  STL [R1+0x2dc], R92 ;  /* 0x0002dc5c01007387 */ /* 0x0001e80000100800 */
[----:B0-----:R-:W2:Y:S04]  /*1d5c0*/  LDL R92, [R1+0x4dc] ;  /* 0x0004dc00015c7983 */ /* 0x001ea80000100800 */
[----:B------:R-:W-:Y:S04]  /*1d5d0*/  STL.64 [R1+0xd0], R46 ;  /* 0x0000d02e01007387 */ /* 0x000fe80000100a00 */
[----:B------:R-:W-:Y:S04]  /*1d5e0*/  STL.64 [R1+0xe0], R90 ;  /* 0x0000e05a01007387 */ /* 0x000fe80000100a00 */
[----:B---3--:R0:W-:Y:S04]  /*1d5f0*/  @P4 STL [R1+0x4f0], R21 ;  /* 0x0004f01501004387 */ /* 0x0081e80000100800 */
[----:B0-----:R-:W3:Y:S04]  /*1d600*/  LDL.LU R21, [R1+0x3a8] ;  /* 0x0003a80001157983 */ /* 0x001ee80000300800 */
[----:B------:R-:W-:Y:S04]  /*1d610*/  STL.64 [R1+0xd8], R6 ;  /* 0x0000d80601007387 */ /* 0x000fe80000100a00 */
[----:B------:R-:W3:Y:S04]  /*1d620*/  LDL.LU R20, [R1+0x3b4] ;  /* 0x0003b40001147983 */ /* 0x000ee80000300800 */
[----:B------:R-:W3:Y:S04]  /*1d630*/  LDL.LU R90, [R1+0x474] ;  /* 0x00047400015a7983 */ /* 0x000ee80000300800 */
[----:B------:R-:W3:Y:S04]  /*1d640*/  LDL.LU R91, [R1+0x478] ;  /* 0x00047800015b7983 */ /* 0x000ee80000300800 */
[----:B------:R-:W-:Y:S04]  /*1d650*/  STL [R1+0xa68], R10 ;  /* 0x000a680a01007387 */ /* 0x000fe80000100800 */
[----:B------:R-:W-:Y:S04]  /*1d660*/  STL [R1+0xb78], R10 ;  /* 0x000b780a01007387 */ /* 0x000fe80000100800 */
[----:B------:R-:W-:Y:S04]  /*1d670*/  STL [R1+0xcf8], R10 ;  /* 0x000cf80a01007387 */ /* 0x000fe80000100800 */
[----:B------:R-:W-:Y:S04]  /*1d680*/  STL [R1+0xa64], R11 ;  /* 0x000a640b01007387 */ /* 0x000fe80000100800 */
[----:B------:R-:W-:Y:S04]  /*1d690*/  STL [R1+0xb7c], R11 ;  /* 0x000b7c0b01007387 */ /* 0x000fe80000100800 */
[----:B------:R-:W-:Y:S04]  /*1d6a0*/  STL [R1+0xcfc], R11 ;  /* 0x000cfc0b01007387 */ /* 0x000fe80000100800 */
[----:B------:R0:W-:Y:S04]  /*1d6b0*/  @P6 STL [R1+0x2e0], R25 ;  /* 0x0002e01901006387 */ /* 0x0001e80000100800 */
[----:B0-----:R-:W3:Y:S04]  /*1d6c0*/  LDL.LU R25, [R1+0x3ac] ;  /* 0x0003ac0001197983 */ /* 0x001ee80000300800 */
[----:B------:R-:W3:Y:S01]  /*1d6d0*/  LDL.LU R24, [R1+0x3b8] ;  /* 0x0003b80001187983 */ /* 0x000ee20000300800 */
[----:B------:R-:W-:-:S03]  /*1d6e0*/  ISETP.GT.AND P5, PT, R50, 0x1f, PT ;  /* 0x0000001f3200780c */ /* 0x000fc60003fa4270 */
[----:B------:R-:W3:Y:S04]  /*1d6f0*/  LDL.LU R7, [R1+0x3b0] ;  /* 0x0003b00001077983 */ /* 0x000ee80000300800 */
[----:B------:R-:W3:Y:S04]  /*1d700*/  LDL.LU R6, [R1+0x3c8] ;  /* 0x0003c80001067983 */ /* 0x000ee80000300800 */
[----:B--2---:R-:W-:Y:S01]  /*1d710*/  @P4 STL [R1+0x4ec], R27 ;  /* 0x0004ec1b01004387 */ /* 0x004fe20000100800 */
[----:B------:R-:W-:-:S03]  /*1d720*/  ISETP.GT.AND P3, PT, R50, 0x38, PT ;  /* 0x000000383200780c */ /* 0x000fc60003f64270 */
[----:B----4-:R-:W-:Y:S04]  /*1d730*/  @P2 STL [R1+0x4e4], R60 ;  /* 0x0004e43c01002387 */ /* 0x010fe80000100800 */
[----:B------:R-:W-:Y:S04]  /*1d740*/  @P2 STL [R1+0x4e8], R61 ;  /* 0x0004e83d01002387 */ /* 0x000fe80000100800 */
[----:B------:R-:W2:Y:S04]  /*1d750*/  LDL R35, [R1+0x31c] ;  /* 0x00031c0001237983 */ /* 0x000ea80000100800 */
[----:B------:R-:W4:Y:S04]  /*1d760*/  @P3 LDG.E.U16 R83, desc[UR24][R12.64] ;  /* 0x000000180c533981 */ /* 0x000f28000c1e1500 */
[----:B------:R-:W4:Y:S04]  /*1d770*/  @P3 LDG.E.U16 R0, desc[UR24][R14.64] ;  /* 0x000000180e003981 */ /* 0x000f28000c1e1500 */
[----:B---3--:R-:W3:Y:S04]  /*1d780*/  @P5 LDG.E.U16 R92, desc[UR24][R20.64] ;  /* 0x00000018145c5981 */ /* 0x008ee8000c1e1500 */
[----:B------:R-:W4:Y:S01]  /*1d790*/  @P5 LDG.E.U16 R82, desc[UR24][R24.64] ;  /* 0x0000001818525981 */ /* 0x000f22000c1e1500 */
[----:B------:R-:W-:-:S03]  /*1d7a0*/  ISETP.GT.AND P4, PT, R50, 0x21, PT ;  /* 0x000000213200780c */ /* 0x000fc60003f84270 */
[----:B------:R-:W-:Y:S04]  /*1d7b0*/  STL [R1+0xa70], R12 ;  /* 0x000a700c01007387 */ /* 0x000fe80000100800 */
[----:B------:R-:W-:Y:S04]  /*1d7c0*/  STL.64 [R1+0xb8], R20 ;  /* 0x0000b81401007387 */ /* 0x000fe80000100a00 */
[----:B------:R-:W-:Y:S04]  /*1d7d0*/  STL [R1+0xb80], R12 ;  /* 0x000b800c01007387 */ /* 0x000fe80000100800 */
[----:B------:R-:W-:Y:S04]  /*1d7e0*/  STL [R1+0xd00], R12 ;  /* 0x000d000c01007387 */ /* 0x000fe80000100800 */
[----:B------:R-:W-:Y:S04]  /*1d7f0*/  STL [R1+0xa6c], R13 ;  /* 0x000a6c0d01007387 */ /* 0x000fe80000100800 */
[----:B--2---:R-:W2:Y:S04]  /*1d800*/  @P4 LDG.E.U16 R35, desc[UR24][R6.64] ;  /* 0x0000001806234981 */ /* 0x004ea8000c1e1500 */
[----:B------:R-:W-:Y:S04]  /*1d810*/  STL [R1+0xb84], R13 ;  /* 0x000b840d01007387 */ /* 0x000fe80000100800 */
[----:B------:R0:W-:Y:S04]  /*1d820*/  STL [R1+0xd04], R13 ;  /* 0x000d040d01007387 */ /* 0x0001e80000100800 */
[----:B------:R-:W-:Y:S04]  /*1d830*/  STL.64 [R1+0xc0], R24 ;  /* 0x0000c01801007387 */ /* 0x000fe80000100a00 */
[----:B0-----:R-:W2:Y:S04]  /*1d840*/  LDL.LU R13, [R1+0x324] ;  /* 0x00032400010d7983 */ /* 0x001ea80000300800 */
[----:B------:R-:W2:Y:S04]  /*1d850*/  LDL.LU R12, [R1+0x328] ;  /* 0x00032800010c7983 */ /* 0x000ea80000300800 */
[----:B---3--:R-:W-:Y:S04]  /*1d860*/  @P5 STL [R1+0x4dc], R92 ;  /* 0x0004dc5c01005387 */ /* 0x008fe80000100800 */
[----:B----4-:R0:W-:Y:S04]  /*1d870*/  @P5 STL [R1+0x4e0], R82 ;  /* 0x0004e05201005387 */ /* 0x0101e80000100800 */
[----:B------:R-:W-:Y:S04]  /*1d880*/  STL.64 [R1+0xa0], R6 ;  /* 0x0000a00601007387 */ /* 0x000fe80000100a00 */
[----:B------:R-:W3:Y:S04]  /*1d890*/  LDL.LU R21, [R1+0x3d4] ;  /* 0x0003d40001157983 */ /* 0x000ee80000300800 */
[----:B------:R-:W4:Y:S04]  /*1d8a0*/  LDL.LU R20, [R1+0x3f4] ;  /* 0x0003f40001147983 */ /* 0x000f280000300800 */
[----:B------:R-:W3:Y:S04]  /*1d8b0*/  LDL R27, [R1+0x4a8] ;  /* 0x0004a800011b7983 */ /* 0x000ee80000100800 */
[----:B------:R-:W3:Y:S04]  /*1d8c0*/  LDL R46, [R1+0x4ac] ;  /* 0x0004ac00012e7983 */ /* 0x000ee80000100800 */
[----:B------:R-:W3:Y:S04]  /*1d8d0*/  LDL R47, [R1+0x4d8] ;  /* 0x0004d800012f7983 */ /* 0x000ee80000100800 */
[----:B------:R-:W3:Y:S04]  /*1d8e0*/  LDL R60, [R1+0x4d4] ;  /* 0x0004d400013c7983 */ /* 0x000ee80000100800 */
[----:B------:R-:W3:Y:S04]  /*1d8f0*/  LDL R61, [R1+0x4d0] ;  /* 0x0004d000013d7983 */ /* 0x000ee80000100800 */
[----:B0-----:R-:W3:Y:S04]  /*1d900*/  LDL R82, [R1+0x4cc] ;  /* 0x0004cc0001527983 */ /* 0x001ee80000100800 */
[----:B------:R0:W-:Y:S04]  /*1d910*/  @P3 STL [R1+0x2e4], R83 ;  /* 0x0002e45301003387 */ /* 0x0001e80000100800 */
[----:B------:R-:W3:Y:S04]  /*1d920*/  LDL R92, [R1+0x4c4] ;  /* 0x0004c400015c7983 */ /* 0x000ee80000100800 */
[----:B0-----:R-:W3:Y:S04]  /*1d930*/  LDL R83, [R1+0x4c8] ;  /* 0x0004c80001537983 */ /* 0x001ee80000100800 */
[----:B------:R0:W-:Y:S04]  /*1d940*/  STL [R1+0x2e8], R0 ;  /* 0x0002e80001007387 */ /* 0x0001e80000100800 */
[----:B0-----:R-:W3:Y:S04]  /*1d950*/  LDL R0, [R1+0x4c0] ;  /* 0x0004c00001007983 */ /* 0x001ee80000100800 */
[----:B------:R-:W-:Y:S04]  /*1d960*/  STL [R1+0xa78], R14 ;  /* 0x000a780e01007387 */ /* 0x000fe80000100800 */
[----:B------:R-:W-:Y:S04]  /*1d970*/  STL [R1+0xb88], R14 ;  /* 0x000b880e01007387 */ /* 0x000fe80000100800 */
[----:B------:R0:W-:Y:S04]  /*1d980*/  STL [R1+0xd08], R14 ;  /* 0x000d080e01007387 */ /* 0x0001e80000100800 */
[----:B0-----:R-:W3:Y:S04]  /*1d990*/  LDL.LU R14, [R1+0x320] ;  /* 0x00032000010e7983 */ /* 0x001ee80000300800 */
[----:B------:R-:W-:Y:S04]  /*1d9a0*/  STL [R1+0xa74], R15 ;  /* 0x000a740f01007387 */ /* 0x000fe80000100800 */
[----:B------:R-:W-:Y:S04]  /*1d9b0*/  STL [R1+0xb8c], R15 ;  /* 0x000b8c0f01007387 */ /* 0x000fe80000100800 */
[----:B--2---:R0:W-:Y:S01]  /*1d9c0*/  @P4 STL [R1+0x31c], R35 ;  /* 0x00031c2301004387 */ /* 0x0041e20000100800 */
[----:B------:R-:W-:-:S03]  /*1d9d0*/  ISETP.GT.AND P2, PT, R50, 0x22, PT ;  /* 0x000000223200780c */ /* 0x000fc60003f44270 */
[----:B0-----:R-:W2:Y:S04]  /*1d9e0*/  LDL.LU R35, [R1+0x3d8] ;  /* 0x0003d80001237983 */ /* 0x001ea80000300800 */
[----:B------:R-:W2:Y:S04]  /*1d9f0*/  LDL.LU R34, [R1+0x3f8] ;  /* 0x0003f80001227983 */ /* 0x000ea80000300800 */
[----:B------:R-:W2:Y:S04]  /*1da00*/  LDL.LU R25, [R1+0x3dc] ;  /* 0x0003dc0001197983 */ /* 0x000ea80000300800 */
[----:B------:R-:W2:Y:S04]  /*1da10*/  LDL.LU R24, [R1+0x3fc] ;  /* 0x0003fc0001187983 */ /* 0x000ea80000300800 */
[----:B------:R-:W2:Y:S04]  /*1da20*/  LDL.LU R7, [R1+0x47c] ;  /* 0x00047c0001077983 */ /* 0x000ea80000300800 */
[----:B------:R-:W2:Y:S04]  /*1da30*/  LDL.LU R6, [R1+0x480] ;  /* 0x0004800001067983 */ /* 0x000ea80000300800 */
[----:B------:R-:W2:Y:S04]  /*1da40*/  @P2 LDG.E.U16 R90, desc[UR24][R28.64] ;  /* 0x000000181c5a2981 */ /* 0x000ea8000c1e1500 */
[----:B------:R-:W2:Y:S04]  /*1da50*/  @P2 LDG.E.U16 R91, desc[UR24][R22.64] ;  /* 0x00000018165b2981 */ /* 0x000ea8000c1e1500 */
[----:B------:R-:W2:Y:S04]  /*1da60*/  LDL.LU R29, [R1+0x40c] ;  /* 0x00040c00011d7983 */ /* 0x000ea80000300800 */
[----:B------:R-:W2:Y:S04]  /*1da70*/  LDL.LU R28, [R1+0x9b8] ;  /* 0x0009b800011c7983 */ /* 0x000ea80000300800 */
[----:B------:R-:W2:Y:S04]  /*1da80*/  LDL.LU R23, [R1+0x410] ;  /* 0x0004100001177983 */ /* 0x000ea80000300800 */
[----:B---3--:R4:W3:Y:S02]  /*1da90*/  @P4 LDG.E.U16 R14, desc[UR24][R36.64] ;  /* 0x00000018240e4981 */ /* 0x0088e4000c1e1500 */
[----:B----4-:R-:W-:-:S02]  /*1daa0*/  IMAD.MOV.U32 R36, RZ, RZ, R20 ;  /* 0x000000ffff247224 */ /* 0x010fc400078e0014 */
[----:B------:R-:W-:-:S05]  /*1dab0*/  IMAD.MOV.U32 R37, RZ, RZ, R21 ;  /* 0x000000ffff257224 */ /* 0x000fca00078e0015 */
[----:B------:R-:W-:Y:S04]  /*1dac0*/  STL.64 [R1+0x70], R36 ;  /* 0x0000702401007387 */ /* 0x000fe80000100a00 */
[----:B------:R-:W4:Y:S04]  /*1dad0*/  LDL.LU R22, [R1+0x9c4] ;  /* 0x0009c40001167983 */ /* 0x000f280000300800 */
[----:B------:R-:W3:Y:S04]  /*1dae0*/  LDL.LU R21, [R1+0x414] ;  /* 0x0004140001157983 */ /* 0x000ee80000300800 */
[----:B------:R-:W3:Y:S01]  /*1daf0*/  LDL.LU R20, [R1+0x9c8] ;  /* 0x0009c80001147983 */ /* 0x000ee20000300800 */
[----:B------:R-:W-:-:S02]  /*1db00*/  ISETP.GT.AND P6, PT, R50, 0x23, PT ;  /* 0x000000233200780c */ /* 0x000fc40003fc4270 */
[C---:B------:R-:W-:Y:S02]  /*1db10*/  ISETP.GT.AND P5, PT, R50.reuse, 0x24, PT ;  /* 0x000000243200780c */ /* 0x040fe40003fa4270 */
[C---:B------:R-:W-:Y:S02]  /*1db20*/  ISETP.GT.AND P3, PT, R50.reuse, 0x25, PT ;  /* 0x000000253200780c */ /* 0x040fe40003f64270 */
[----:B------:R-:W-:-:S07]  /*1db30*/  ISETP.GT.AND P2, PT, R50, 0x26, PT ;  /* 0x000000263200780c */ /* 0x000fce0003f44270 */
[----:B--2---:R-:W2:Y:S04]  /*1db40*/  @P6 LDG.E.U16 R27, desc[UR24][R24.64] ;  /* 0x00000018181b6981 */ /* 0x004ea8000c1e1500 */
[----:B------:R-:W2:Y:S04]  /*1db50*/  @P6 LDG.E.U16 R46, desc[UR24][R34.64] ;  /* 0x00000018222e6981 */ /* 0x000ea8000c1e1500 */
[----:B------:R-:W4:Y:S01]  /*1db60*/  @P5 LDG.E.U16 R47, desc[UR24][R36.64] ;  /* 0x00000018242f5981 */ /* 0x000f22000c1e1500 */
[----:B------:R-:W-:-:S03]  /*1db70*/  ISETP.GT.AND P4, PT, R50, 0x27, PT ;  /* 0x000000273200780c */ /* 0x000fc60003f84270 */
[----:B------:R-:W4:Y:S04]  /*1db80*/  @P5 LDG.E.U16 R60, desc[UR24][R48.64] ;  /* 0x00000018303c5981 */ /* 0x000f28000c1e1500 */
[----:B------:R-:W4:Y:S04]  /*1db90*/  @P3 LDG.E.U16 R61, desc[UR24][R58.64] ;  /* 0x000000183a3d3981 */ /* 0x000f28000c1e1500 */
[----:B------:R-:W4:Y:S04]  /*1dba0*/  @P3 LDG.E.U16 R82, desc[UR24][R70.64] ;  /* 0x0000001846523981 */ /* 0x000f28000c1e1500 */
[----:B------:R-:W4:Y:S04]  /*1dbb0*/  @P2 LDG.E.U16 R83, desc[UR24][R72.64] ;  /* 0x0000001848532981 */ /* 0x000f28000c1e1500 */
[----:B------:R-:W4:Y:S04]  /*1dbc0*/  @P2 LDG.E.U16 R92, desc[UR24][R84.64] ;  /* 0x00000018545c2981 */ /* 0x000f28000c1e1500 */
[----:B---3--:R-:W3:Y:S04]  /*1dbd0*/  @P4 LDG.E.U16 R0, desc[UR24][R20.64] ;  /* 0x0000001814004981 */ /* 0x008ee8000c1e1500 */
[----:B------:R0:W-:Y:S04]  /*1dbe0*/  STL.64 [R1+0x80], R24 ;  /* 0x0000801801007387 */ /* 0x0001e80000100a00 */
[----:B0-----:R-:W3:Y:S04]  /*1dbf0*/  LDL.LU.64 R24, [R1+0xdf0] ;  /* 0x000df00001187983 */ /* 0x001ee80000300a00 */
[----:B--2---:R0:W-:Y:S04]  /*1dc00*/  @P6 STL [R1+0x4a8], R27 ;  /* 0x0004a81b01006387 */ /* 0x0041e80000100800 */
[----:B0-----:R-:W2:Y:S04]  /*1dc10*/  LDL.LU R27, [R1+0xde8] ;  /* 0x000de800011b7983 */ /* 0x001ea80000300800 */
[----:B------:R0:W-:Y:S04]  /*1dc20*/  STL.64 [R1+0x78], R34 ;  /* 0x0000782201007387 */ /* 0x0001e80000100a00 */
[----:B0-----:R-:W2:Y:S04]  /*1dc30*/  LDL.LU.64 R34, [R1+0xde0] ;  /* 0x000de00001227983 */ /* 0x001ea80000300a00 */
[----:B------:R0:W-:Y:S04]  /*1dc40*/  @P6 STL [R1+0x4ac], R46 ;  /* 0x0004ac2e01006387 */ /* 0x0001e80000100800 */
[----:B0-----:R-:W2:Y:S04]  /*1dc50*/  LDL.LU R46, [R1+0xdd8] ;  /* 0x000dd800012e7983 */ /* 0x001ea80000300800 */
[----:B------:R-:W2:Y:S04]  /*1dc60*/  LDL.LU.64 R36, [R1+0xdd0] ;  /* 0x000dd00001247983 */ /* 0x000ea80000300a00 */
[----:B----4-:R0:W-:Y:S04]  /*1dc70*/  @P5 STL [R1+0x4d8], R47 ;  /* 0x0004d82f01005387 */ /* 0x0101e80000100800 */
[----:B0-----:R-:W4:Y:S04]  /*1dc80*/  LDL.LU R47, [R1+0xdc8] ;  /* 0x000dc800012f7983 */ /* 0x001f280000300800 */
[----:B------:R-:W2:Y:S04]  /*1dc90*/  LDL.LU.64 R48, [R1+0xdc0] ;  /* 0x000dc00001307983 */ /* 0x000ea80000300a00 */
[----:B------:R0:W-:Y:S04]  /*1dca0*/  @P5 STL [R1+0x4d4], R60 ;  /* 0x0004d43c01005387 */ /* 0x0001e80000100800 */
[----:B0-----:R-:W2:Y:S04]  /*1dcb0*/  LDL.LU R60, [R1+0xdb8] ;  /* 0x000db800013c7983 */ /* 0x001ea80000300800 */
        /* <DEDUP_REMOVED lines=12> */
[----:B------:R0:W-:Y:S04]  /*1dd80*/  STL.64 [R1+0x40], R20 ;  /* 0x0000401401007387 */ /* 0x0001e80000100a00 */
[----:B0-----:R-:W2:Y:S04]  /*1dd90*/  LDL.LU.64 R20, [R1+0xd70] ;  /* 0x000d700001147983 */ /* 0x001ea80000300a00 */
[----:B---3--:R0:W-:Y:S04]  /*1dda0*/  @P4 STL [R1+0x4c0], R0 ;  /* 0x0004c00001004387 */ /* 0x0081e80000100800 */
[----:B0-----:R-:W3:Y:S01]  /*1ddb0*/  LDL.LU R0, [R1+0xd68] ;  /* 0x000d680001007983 */ /* 0x001ee20000300800 */
[----:B------:R-:W-:-:S02]  /*1ddc0*/  ISETP.GT.AND P5, PT, R50, 0x29, PT ;  /* 0x000000293200780c */ /* 0x000fc40003fa4270 */
[C---:B------:R-:W-:Y:S01]  /*1ddd0*/  ISETP.GT.AND P3, PT, R50.reuse, 0x2a, PT ;  /* 0x0000002a3200780c */ /* 0x040fe20003f64270 */
[----:B---3--:R-:W3:Y:S04]  /*1dde0*/  @P4 LDG.E.U16 R0, desc[UR24][R22.64] ;  /* 0x0000001816004981 */ /* 0x008ee8000c1e1500 */
[----:B------:R-:W-:Y:S04]  /*1ddf0*/  STL.64 [R1+0x20], R28 ;  /* 0x0000201c01007387 */ /* 0x000fe80000100a00 */
[----:B------:R0:W-:Y:S04]  /*1de00*/  STL.64 [R1+0x38], R22 ;  /* 0x0000381601007387 */ /* 0x0001e80000100a00 */
[----:B------:R-:W2:Y:S04]  /*1de10*/  @P5 LDG.E.U16 R13, desc[UR24][R28.64] ;  /* 0x000000181c0d5981 */ /* 0x000ea8000c1e1500 */
[----:B------:R-:W2:Y:S04]  /*1de20*/  @P5 LDG.E.U16 R12, desc[UR24][R30.64] ;  /* 0x000000181e0c5981 */ /* 0x000ea8000c1e1500 */
[----:B0-----:R-:W2:Y:S04]  /*1de30*/  LDL.LU.64 R22, [R1+0xd60] ;  /* 0x000d600001167983 */ /* 0x001ea80000300a00 */
[----:B------:R-:W2:Y:S04]  /*1de40*/  @P3 LDG.E.U16 R7, desc[UR24][R38.64] ;  /* 0x0000001826073981 */ /* 0x000ea8000c1e1500 */
[----:B------:R0:W2:Y:S04]  /*1de50*/  @P3 LDG.E.U16 R6, desc[UR24][R2.64] ;  /* 0x0000001802063981 */ /* 0x0000a8000c1e1500 */
[----:B---3--:R1:W-:Y:S04]  /*1de60*/  STL [R1+0x4bc], R0 ;  /* 0x0004bc0001007387 */ /* 0x0083e80000100800 */
[----:B-1----:R-:W3:Y:S04]  /*1de70*/  LDL.LU R0, [R1+0xd58] ;  /* 0x000d580001007983 */ /* 0x002ee80000300800 */
[----:B------:R-:W3:Y:S04]  /*1de80*/  LDL.LU.64 R28, [R1+0xd50] ;  /* 0x000d5000011c7983 */ /* 0x000ee80000300a00 */
[----:B------:R-:W3:Y:S04]  /*1de90*/  LDL.LU.64 R30, [R1+0xd48] ;  /* 0x000d4800011e7983 */ /* 0x000ee80000300a00 */
[----:B------:R-:W3:Y:S04]  /*1dea0*/  LDL.LU.64 R38, [R1+0xd40] ;  /* 0x000d400001267983 */ /* 0x000ee80000300a00 */
[----:B------:R-:W3:Y:S01]  /*1deb0*/  LDL.LU.64 R2, [R1+0xd38] ;  /* 0x000d380001027983 */ /* 0x000ee20000300a00 */
[----:B------:R-:W-:-:S02]  /*1dec0*/  ISETP.GT.AND P2, PT, R50, 0x2b, PT ;  /* 0x0000002b3200780c */ /* 0x000fc40003f44270 */
[----:B------:R-:W-:-:S11]  /*1ded0*/  ISETP.GT.AND P4, PT, R50, 0x2c, PT ;  /* 0x0000002c3200780c */ /* 0x000fd60003f84270 */
[----:B--2---:R-:W2:Y:S04]  /*1dee0*/  @P2 LDG.E.U16 R92, desc[UR24][R32.64] ;  /* 0x00000018205c2981 */ /* 0x004ea8000c1e1500 */
[----:B---3--:R-:W3:Y:S04]  /*1def0*/  @P2 LDG.E.U16 R2, desc[UR24][R40.64] ;  /* 0x0000001828022981 */ /* 0x008ee8000c1e1500 */
[----:B------:R-:W2:Y:S04]  /*1df00*/  LDL.LU.64 R40, [R1+0xd30] ;  /* 0x000d300001287983 */ /* 0x000ea80000300a00 */
[----:B---3--:R1:W-:Y:S04]  /*1df10*/  STL [R1+0x4b0], R2 ;  /* 0x0004b00201007387 */ /* 0x0083e80000100800 */
[----:B-1----:R-:W0:Y:S01]  /*1df20*/  LDL.LU R2, [R1+0xd28] ;  /* 0x000d280001027983 */ /* 0x002e220000300800 */
[----:B------:R-:W-:-:S06]  /*1df30*/  PRMT R0, RZ, 0x7610, R0 ;  /* 0x00007610ff007816 */ /* 0x000fcc0000000000 */
[----:B------:R-:W3:Y:S01]  /*1df40*/  @P4 LDG.E.U16 R0, desc[UR24][R42.64] ;  /* 0x000000182a004981 */ /* 0x000ee2000c1e1500 */
[----:B0-----:R-:W-:-:S06]  /*1df50*/  PRMT R2, RZ, 0x7610, R2 ;  /* 0x00007610ff027816 */ /* 0x001fcc0000000002 */
[----:B------:R-:W4:Y:S04]  /*1df60*/  @P4 LDG.E.U16 R2, desc[UR24][R44.64] ;  /* 0x000000182c024981 */ /* 0x000f28000c1e1500 */
[----:B--2---:R0:W-:Y:S04]  /*1df70*/  STL [R1+0x4b4], R92 ;  /* 0x0004b45c01007387 */ /* 0x0041e80000100800 */
[----:B0-----:R-:W2:Y:S04]  /*1df80*/  LDL.LU R92, [R1+0xd24] ;  /* 0x000d2400015c7983 */ /* 0x001ea80000300800 */
[----:B------:R-:W-:Y:S04]  /*1df90*/  STL [R1+0xa80], R32 ;  /* 0x000a802001007387 */ /* 0x000fe80000100800 */
[----:B------:R-:W-:Y:S04]  /*1dfa0*/  STL [R1+0xb90], R32 ;  /* 0x000b902001007387 */ /* 0x000fe80000100800 */
[----:B------:R-:W-:Y:S04]  /*1dfb0*/  STL [R1+0xa7c], R33 ;  /* 0x000a7c2101007387 */ /* 0x000fe80000100800 */
[----:B------:R-:W-:Y:S04]  /*1dfc0*/  STL [R1+0xb94], R33 ;  /* 0x000b942101007387 */ /* 0x000fe80000100800 */
[----:B---3--:R0:W-:Y:S04]  /*1dfd0*/  STL [R1+0x450], R0 ;  /* 0x0004500001007387 */ /* 0x0081e80000100800 */
[----:B0-----:R-:W3:Y:S04]  /*1dfe0*/  LDL.LU R0, [R1+0xd20] ;  /* 0x000d200001007983 */ /* 0x001ee80000300800 */
[----:B------:R-:W-:Y:S04]  /*1dff0*/  STL [R1+0xa88], R42 ;  /* 0x000a882a01007387 */ /* 0x000fe80000100800 */
[----:B------:R-:W-:Y:S04]  /*1e000*/  STL [R1+0xb98], R42 ;  /* 0x000b982a01007387 */ /* 0x000fe80000100800 */
[----:B------:R-:W-:Y:S04]  /*1e010*/  STL [R1+0xa84], R43 ;  /* 0x000a842b01007387 */ /* 0x000fe80000100800 */
[----:B------:R-:W-:Y:S04]  /*1e020*/  STL [R1+0xb9c], R43 ;  /* 0x000b9c2b01007387 */ /* 0x000fe80000100800 */
[----:B----4-:R0:W-:Y:S04]  /*1e030*/  STL [R1+0x44c], R2 ;  /* 0x00044c0201007387 */ /* 0x0101e80000100800 */
[----:B0-----:R-:W4:Y:S01]  /*1e040*/  LDL.LU R2, [R1+0xd1c] ;  /* 0x000d1c0001027983 */ /* 0x001f220000300800 */
[----:B------:R-:W-:-:S02]  /*1e050*/  ISETP.GT.AND P5, PT, R50, 0x2d, PT ;  /* 0x0000002d3200780c */ /* 0x000fc40003fa4270 */
[----:B----4-:R-:W-:-:S11]  /*1e060*/  PRMT R2, RZ, 0x7610, R2 ;  /* 0x00007610ff027816 */ /* 0x010fd60000000002 */
[----:B------:R-:W4:Y:S04]  /*1e070*/  @P5 LDG.E.U16 R2, desc[UR24][R54.64] ;  /* 0x0000001836025981 */ /* 0x000f28000c1e1500 */
[----:B------:R-:W-:Y:S04]  /*1e080*/  STL [R1+0xa90], R44 ;  /* 0x000a902c01007387 */ /* 0x000fe80000100800 */
[----:B------:R-:W-:Y:S04]  /*1e090*/  STL [R1+0xba0], R44 ;  /* 0x000ba02c01007387 */ /* 0x000fe80000100800 */
[----:B------:R-:W-:Y:S04]  /*1e0a0*/  STL [R1+0xa8c], R45 ;  /* 0x000a8c2d01007387 */ /* 0x000fe80000100800 */
[----:B------:R-:W-:Y:S01]  /*1e0b0*/  STL [R1+0xba4], R45 ;  /* 0x000ba42d01007387 */ /* 0x000fe20000100800 */
[----:B------:R-:W-:-:S02]  /*1e0c0*/  ISETP.GT.AND P3, PT, R50, 0x2e, PT ;  /* 0x0000002e3200780c */ /* 0x000fc40003f64270 */
[----:B------:R-:W-:Y:S02]  /*1e0d0*/  PRMT R89, RZ, 0x7610, R89 ;  /* 0x00007610ff597816 */ /* 0x000fe40000000059 */
[----:B------:R-:W-:Y:S02]  /*1e0e0*/  PRMT R88, RZ, 0x7610, R88 ;  /* 0x00007610ff587816 */ /* 0x000fe40000000058 */
[----:B------:R-:W-:Y:S02]  /*1e0f0*/  ISETP.GT.AND P2, PT, R50, 0x2f, PT ;  /* 0x0000002f3200780c */ /* 0x000fe40003f44270 */
[----:B------:R-:W2:Y:S01]  /*1e100*/  @P5 LDG.E.U16 R89, desc[UR24][R56.64] ;  /* 0x0000001838595981 */ /* 0x000ea2000c1e1500 */
[----:B------:R-:W-:-:S04]  /*1e110*/  PRMT R87, RZ, 0x7610, R87 ;  /* 0x00007610ff577816 */ /* 0x000fc80000000057 */
[----:B------:R-:W2:Y:S01]  /*1e120*/  @P3 LDG.E.U16 R88, desc[UR24][R66.64] ;  /* 0x0000001842583981 */ /* 0x000ea2000c1e1500 */
[----:B------:R-:W-:-:S03]  /*1e130*/  PRMT R86, RZ, 0x7610, R86 ;  /* 0x00007610ff567816 */ /* 0x000fc60000000056 */
[----:B------:R-:W2:Y:S01]  /*1e140*/  @P3 LDG.E.U16 R87, desc[UR24][R68.64] ;  /* 0x0000001844573981 */ /* 0x000ea2000c1e1500 */
[----:B------:R-:W-:-:S03]  /*1e150*/  PRMT R77, RZ, 0x7610, R77 ;  /* 0x00007610ff4d7816 */ /* 0x000fc6000000004d */
[----:B------:R-:W2:Y:S04]  /*1e160*/  @P2 LDG.E.U16 R86, desc[UR24][R78.64] ;  /* 0x000000184e562981 */ /* 0x000ea8000c1e1500 */
[----:B------:R-:W2:Y:S01]  /*1e170*/  @P2 LDG.E.U16 R77, desc[UR24][R80.64] ;  /* 0x00000018504d2981 */ /* 0x000ea2000c1e1500 */
[C---:B------:R-:W-:Y:S02]  /*1e180*/  ISETP.GT.AND P3, PT, R50.reuse, 0x33, PT ;  /* 0x000000333200780c */ /* 0x040fe40003f64270 */
[----:B------:R-:W-:Y:S01]  /*1e190*/  ISETP.GT.AND P4, PT, R50, 0x31, PT ;  /* 0x000000313200780c */ /* 0x000fe20003f84270 */
[----:B----4-:R0:W-:Y:S04]  /*1e1a0*/  STL [R1+0x448], R2 ;  /* 0x0004480201007387 */ /* 0x0101e80000100800 */
[----:B0-----:R-:W4:Y:S01]  /*1e1b0*/  LDL.LU R2, [R1+0xd18] ;  /* 0x000d180001027983 */ /* 0x001f220000300800 */
[----:B------:R-:W-:-:S02]  /*1e1c0*/  PRMT R76, RZ, 0x7610, R76 ;  /* 0x00007610ff4c7816 */ /* 0x000fc4000000004c */
[----:B------:R-:W-:Y:S02]  /*1e1d0*/  PRMT R11, RZ, 0x7610, R11 ;  /* 0x00007610ff0b7816 */ /* 0x000fe4000000000b */
[----:B------:R-:W-:Y:S02]  /*1e1e0*/  PRMT R10, RZ, 0x7610, R10 ;  /* 0x00007610ff0a7816 */ /* 0x000fe4000000000a */
[C---:B------:R-:W-:Y:S01]  /*1e1f0*/  ISETP.GT.AND P2, PT, R50.reuse, 0x34, PT ;  /* 0x000000343200780c */ /* 0x040fe20003f44270 */
[----:B------:R-:W2:Y:S01]  /*1e200*/  @P3 LDG.E.U16 R76, desc[UR24][R34.64] ;  /* 0x00000018224c3981 */ /* 0x000ea2000c1e1500 */
[----:B------:R-:W-:Y:S02]  /*1e210*/  PRMT R75, RZ, 0x7610, R75 ;  /* 0x00007610ff4b7816 */ /* 0x000fe4000000004b */
[----:B------:R-:W-:Y:S01]  /*1e220*/  ISETP.GT.AND P5, PT, R50, 0x32, PT ;  /* 0x000000323200780c */ /* 0x000fe20003fa4270 */
[----:B------:R-:W2:Y:S01]  /*1e230*/  @P4 LDG.E.U16 R11, desc[UR24][R16.64] ;  /* 0x00000018100b4981 */ /* 0x000ea2000c1e1500 */
[----:B------:R-:W-:-:S03]  /*1e240*/  PRMT R74, RZ, 0x7610, R74 ;  /* 0x00007610ff4a7816 */ /* 0x000fc6000000004a */
[----:B------:R-:W2:Y:S01]  /*1e250*/  @P4 LDG.E.U16 R10, desc[UR24][R18.64] ;  /* 0x00000018120a4981 */ /* 0x000ea2000c1e1500 */
[----:B------:R-:W-:-:S03]  /*1e260*/  ISETP.GT.AND P4, PT, R50, 0x35, PT ;  /* 0x000000353200780c */ /* 0x000fc60003f84270 */
[----:B------:R-:W2:Y:S01]  /*1e270*/  @P3 LDG.E.U16 R75, desc[UR24][R36.64] ;  /* 0x00000018244b3981 */ /* 0x000ea2000c1e1500 */
[----:B------:R-:W-:Y:S02]  /*1e280*/  PRMT R65, RZ, 0x7610, R65 ;  /* 0x00007610ff417816 */ /* 0x000fe40000000041 */
[----:B------:R-:W-:Y:S01]  /*1e290*/  PRMT R5, RZ, 0x7610, R5 ;  /* 0x00007610ff057816 */ /* 0x000fe20000000005 */
[----:B------:R-:W2:Y:S01]  /*1e2a0*/  @P2 LDG.E.U16 R74, desc[UR24][R46.64] ;  /* 0x000000182e4a2981 */ /* 0x000ea2000c1e1500 */
[----:B------:R-:W-:Y:S02]  /*1e2b0*/  PRMT R4, RZ, 0x7610, R4 ;  /* 0x00007610ff047816 */ /* 0x000fe40000000004 */
[----:B------:R-:W-:Y:S01]  /*1e2c0*/  PRMT R64, RZ, 0x7610, R64 ;  /* 0x00007610ff407816 */ /* 0x000fe20000000040 */
[----:B------:R-:W2:Y:S01]  /*1e2d0*/  @P2 LDG.E.U16 R65, desc[UR24][R48.64] ;  /* 0x0000001830412981 */ /* 0x000ea2000c1e1500 */
[----:B------:R-:W-:-:S03]  /*1e2e0*/  PRMT R63, RZ, 0x7610, R63 ;  /* 0x00007610ff3f7816 */ /* 0x000fc6000000003f */
[----:B------:R-:W2:Y:S04]  /*1e2f0*/  @P5 LDG.E.U16 R5, desc[UR24][R24.64] ;  /* 0x0000001818055981 */ /* 0x000ea8000c1e1500 */
[----:B------:R-:W2:Y:S01]  /*1e300*/  @P5 LDG.E.U16 R4, desc[UR24][R26.64] ;  /* 0x000000181a045981 */ /* 0x000ea2000c1e1500 */
[----:B------:R-:W-:-:S03]  /*1e310*/  ISETP.GT.AND P5, PT, R50, 0x36, PT ;  /* 0x000000363200780c */ /* 0x000fc60003fa4270 */
[----:B------:R-:W2:Y:S01]  /*1e320*/  @P4 LDG.E.U16 R64, desc[UR24][R58.64] ;  /* 0x000000183a404981 */ /* 0x000ea2000c1e1500 */
[----:B------:R-:W-:Y:S02]  /*1e330*/  ISETP.GT.AND P3, PT, R50, 0x37, PT ;  /* 0x000000373200780c */ /* 0x000fe40003f64270 */
[----:B------:R-:W-:Y:S01]  /*1e340*/  PRMT R62, RZ, 0x7610, R62 ;  /* 0x00007610ff3e7816 */ /* 0x000fe2000000003e */
[----:B------:R-:W2:Y:S01]  /*1e350*/  @P4 LDG.E.U16 R63, desc[UR24][R60.64] ;  /* 0x000000183c3f4981 */ /* 0x000ea2000c1e1500 */
[----:B------:R-:W-:Y:S02]  /*1e360*/  PRMT R53, RZ, 0x7610, R53 ;  /* 0x00007610ff357816 */ /* 0x000fe40000000035 */
[----:B------:R-:W-:-:S03]  /*1e370*/  PRMT R52, RZ, 0x7610, R52 ;  /* 0x00007610ff347816 */ /* 0x000fc60000000034 */
[----:B------:R-:W2:Y:S01]  /*1e380*/  @P5 LDG.E.U16 R62, desc[UR24][R70.64] ;  /* 0x00000018463e5981 */ /* 0x000ea2000c1e1500 */
[----:B------:R-:W-:Y:S02]  /*1e390*/  ISETP.GT.AND P6, PT, R50, 0x3b, PT ;  /* 0x0000003b3200780c */ /* 0x000fe40003fc4270 */
[----:B------:R-:W-:Y:S01]  /*1e3a0*/  PRMT R51, RZ, 0x7610, R51 ;  /* 0x00007610ff337816 */ /* 0x000fe20000000033 */
[----:B------:R-:W2:Y:S04]  /*1e3b0*/  @P5 LDG.E.U16 R53, desc[UR24][R72.64] ;  /* 0x0000001848355981 */ /* 0x000ea8000c1e1500 */
[----:B------:R-:W2:Y:S04]  /*1e3c0*/  @P3 LDG.E.U16 R52, desc[UR24][R82.64] ;  /* 0x0000001852343981 */ /* 0x000ea8000c1e1500 */
[----:B------:R-:W2:Y:S01]  /*1e3d0*/  @P3 LDG.E.U16 R51, desc[UR24][R84.64] ;  /* 0x0000001854333981 */ /* 0x000ea2000c1e1500 */
[----:B---3--:R-:W-:-:S06]  /*1e3e0*/  PRMT R0, RZ, 0x7610, R0 ;  /* 0x00007610ff007816 */ /* 0x008fcc0000000000 */
[----:B------:R-:W3:Y:S04]  /*1e3f0*/  @P6 LDG.E.U16 R0, desc[UR24][R40.64] ;  /* 0x0000001828006981 */ /* 0x000ee8000c1e1500 */
[----:B------:R-:W-:Y:S04]  /*1e400*/  STL [R1+0xa98], R54 ;  /* 0x000a983601007387 */ /* 0x000fe80000100800 */
[----:B------:R-:W-:Y:S04]  /*1e410*/  STL [R1+0xba8], R54 ;  /* 0x000ba83601007387 */ /* 0x000fe80000100800 */
[----:B------:R-:W-:Y:S04]  /*1e420*/  STL [R1+0xa94], R55 ;  /* 0x000a943701007387 */ /* 0x000fe80000100800 */
[----:B------:R-:W-:Y:S04]  /*1e430*/  STL [R1+0xbac], R55 ;  /* 0x000bac3701007387 */ /* 0x000fe80000100800 */
[----:B------:R-:W-:Y:S04]  /*1e440*/  STL [R1+0xaa0], R56 ;  /* 0x000aa03801007387 */ /* 0x000fe80000100800 */
[----:B------:R-:W-:Y:S01]  /*1e450*/  STL [R1+0xbb0], R56 ;  /* 0x000bb03801007387 */ /* 0x000fe20000100800 */
[----:B----4-:R-:W-:-:S06]  /*1e460*/  PRMT R2, RZ, 0x7610, R2 ;  /* 0x00007610ff027816 */ /* 0x010fcc0000000002 */
[----:B------:R-:W4:Y:S04]  /*1e470*/  @P6 LDG.E.U16 R2, desc[UR24][R38.64] ;  /* 0x0000001826026981 */ /* 0x000f28000c1e1500 */
        /* <DEDUP_REMOVED lines=17> */
[----:B--2---:R0:W-:Y:S04]  /*1e590*/  STL [R1+0x444], R89 ;  /* 0x0004445901007387 */ /* 0x0041e80000100800 */
[----:B------:R-:W-:Y:S04]  /*1e5a0*/  STL [R1+0xac8], R16 ;  /* 0x000ac81001007387 */ /* 0x000fe80000100800 */
[----:B------:R-:W-:Y:S04]  /*1e5b0*/  STL [R1+0xbd4], R16 ;  /* 0x000bd41001007387 */ /* 0x000fe80000100800 */
[----:B------:R-:W-:Y:S04]  /*1e5c0*/  STL [R1+0xac4], R17 ;  /* 0x000ac41101007387 */ /* 0x000fe80000100800 */
[----:B------:R-:W-:Y:S04]  /*1e5d0*/  STL [R1+0xbd8], R17 ;  /* 0x000bd81101007387 */ /* 0x000fe80000100800 */
[----:B------:R1:W-:Y:S04]  /*1e5e0*/  STL [R1+0x440], R88 ;  /* 0x0004405801007387 */ /* 0x0003e80000100800 */
[----:B------:R-:W-:Y:S04]  /*1e5f0*/  STL [R1+0xad0], R18 ;  /* 0x000ad01201007387 */ /* 0x000fe80000100800 */
        /* <DEDUP_REMOVED lines=48> */
[----:B------:R0:W-:Y:S04]  /*1e900*/  STL [R1+0x42c], R65 ;  /* 0x00042c4101007387 */ /* 0x0001e80000100800 */
[----:B------:R-:W-:Y:S04]  /*1e910*/  STL.64 [R1+0xb20], R20 ;  /* 0x000b201401007387 */ /* 0x000fe80000100a00 */
[----:B------:R-:W-:Y:S04]  /*1e920*/  STL.64 [R1+0xb28], R82 ;  /* 0x000b285201007387 */ /* 0x000fe80000100a00 */
[----:B------:R1:W-:Y:S04]  /*1e930*/  STL [R1+0x428], R64 ;  /* 0x0004284001007387 */ /* 0x0003e80000100800 */
[----:B------:R-:W-:Y:S04]  /*1e940*/  STL.64 [R1+0xb30], R22 ;  /* 0x000b301601007387 */ /* 0x000fe80000100a00 */
[----:B0-----:R-:W3:Y:S04]  /*1e950*/  LDL.LU R89, [R1+0x9cc] ;  /* 0x0009cc0001597983 */ /* 0x001ee80000300800 */
[----:B-1----:R-:W3:Y:S04]  /*1e960*/  LDL.LU R88, [R1+0x9ec] ;  /* 0x0009ec0001587983 */ /* 0x002ee80000300800 */
[----:B--2---:R-:W2:Y:S04]  /*1e970*/  LDL.LU R87, [R1+0x9d0] ;  /* 0x0009d00001577983 */ /* 0x004ea80000300800 */
[----:B------:R0:W-:Y:S04]  /*1e980*/  STL [R1+0x424], R63 ;  /* 0x0004243f01007387 */ /* 0x0001e80000100800 */
[----:B------:R-:W2:Y:S04]  /*1e990*/  LDL.LU R86, [R1+0x9f0] ;  /* 0x0009f00001567983 */ /* 0x000ea80000300800 */
[----:B------:R-:W2:Y:S04]  /*1e9a0*/  LDL.LU R77, [R1+0x9d4] ;  /* 0x0009d400014d7983 */ /* 0x000ea80000300800 */
[----:B------:R-:W2:Y:S04]  /*1e9b0*/  LDL.LU R76, [R1+0x9f4] ;  /* 0x0009f400014c7983 */ /* 0x000ea80000300800 */
[----:B------:R-:W2:Y:S04]  /*1e9c0*/  LDL.LU R75, [R1+0x9d8] ;  /* 0x0009d800014b7983 */ /* 0x000ea80000300800 */
[----:B------:R-:W2:Y:S04]  /*1e9d0*/  LDL.LU R74, [R1+0x9f8] ;  /* 0x0009f800014a7983 */ /* 0x000ea80000300800 */
[----:B------:R-:W2:Y:S04]  /*1e9e0*/  LDL.LU R65, [R1+0x9dc] ;  /* 0x0009dc0001417983 */ /* 0x000ea80000300800 */
[----:B------:R1:W-:Y:S04]  /*1e9f0*/  STL [R1+0x420], R62 ;  /* 0x0004203e01007387 */ /* 0x0003e80000100800 */
[----:B------:R-:W2:Y:S04]  /*1ea00*/  LDL.LU R64, [R1+0x9fc] ;  /* 0x0009fc0001407983 */ /* 0x000ea80000300800 */
[----:B0-----:R-:W2:Y:S04]  /*1ea10*/  LDL.LU R63, [R1+0x9e0] ;  /* 0x0009e000013f7983 */ /* 0x001ea80000300800 */
[----:B-1----:R-:W2:Y:S04]  /*1ea20*/  LDL.LU R62, [R1+0xa00] ;  /* 0x000a0000013e7983 */ /* 0x002ea80000300800 */
[----:B------:R0:W-:Y:S04]  /*1ea30*/  STL [R1+0x41c], R53 ;  /* 0x00041c3501007387 */ /* 0x0001e80000100800 */
[----:B0-----:R-:W2:Y:S04]  /*1ea40*/  LDL.LU R53, [R1+0x9e4] ;  /* 0x0009e40001357983 */ /* 0x001ea80000300800 */
[----:B------:R0:W-:Y:S04]  /*1ea50*/  STL [R1+0x418], R52 ;  /* 0x0004183401007387 */ /* 0x0001e80000100800 */
[----:B0-----:R-:W2:Y:S04]  /*1ea60*/  LDL.LU R52, [R1+0xa04] ;  /* 0x000a040001347983 */ /* 0x001ea80000300800 */
[----:B------:R0:W-:Y:S04]  /*1ea70*/  STL [R1+0x414], R51 ;  /* 0x0004143301007387 */ /* 0x0001e80000100800 */
[----:B0-----:R-:W2:Y:S04]  /*1ea80*/  LDL.LU R51, [R1+0xa08] ;  /* 0x000a080001337983 */ /* 0x001ea80000300800 */
[----:B------:R-:W-:Y:S04]  /*1ea90*/  STL.64 [R1+0xb38], R84 ;  /* 0x000b385401007387 */ /* 0x000fe80000100a00 */
[----:B------:R-:W-:Y:S04]  /*1eaa0*/  STL.64 [R1+0xb48], R28 ;  /* 0x000b481c01007387 */ /* 0x000fe80000100a00 */
[----:B------:R-:W-:Y:S04]  /*1eab0*/  STL.64 [R1+0xb50], R30 ;  /* 0x000b501e01007387 */ /* 0x000fe80000100a00 */
[----:B------:R-:W-:Y:S04]  /*1eac0*/  STL [R1+0xc3c], R38 ;  /* 0x000c3c2601007387 */ /* 0x000fe80000100800 */
[----:B------:R-:W-:Y:S04]  /*1ead0*/  STL [R1+0xc38], R39 ;  /* 0x000c382701007387 */ /* 0x000fe80000100800 */
[----:B----4-:R0:W-:Y:S02]  /*1eae0*/  STL [R1+0x3d0], R2 ;  /* 0x0003d00201007387 */ /* 0x0101e40000100800 */
[----:B0-----:R-:W0:Y:S01]  /*1eaf0*/  S2R R2, SR_TID.X ;  /* 0x0000000000027919 */ /* 0x001e220000002100 */
[----:B------:R-:W-:-:S02]  /*1eb00*/  ISETP.GT.AND P2, PT, R50, 0x39, PT ;  /* 0x000000393200780c */ /* 0x000fc40003f44270 */
[C---:B------:R-:W-:Y:S02]  /*1eb10*/  ISETP.GT.AND P4, PT, R50.reuse, 0x3a, PT ;  /* 0x0000003a3200780c */ /* 0x040fe40003f84270 */
[----:B------:R-:W-:Y:S02]  /*1eb20*/  PRMT R9, RZ, 0x7610, R9 ;  /* 0x00007610ff097816 */ /* 0x000fe40000000009 */
[----:B------:R-:W-:Y:S02]  /*1eb30*/  PRMT R8, RZ, 0x7610, R8 ;  /* 0x00007610ff087816 */ /* 0x000fe40000000008 */
[----:B------:R-:W-:Y:S02]  /*1eb40*/  PRMT R3, RZ, 0x7610, R3 ;  /* 0x00007610ff037816 */ /* 0x000fe40000000003 */
[----:B------:R-:W-:Y:S01]  /*1eb50*/  PRMT R92, RZ, 0x7610, R92 ;  /* 0x00007610ff5c7816 */ /* 0x000fe2000000005c */
[----:B---3--:R1:W-:Y:S01]  /*1eb60*/  STL [R1+0x3d8], R0 ;  /* 0x0003d80001007387 */ /* 0x0083e20000100800 */
[----:B------:R-:W-:-:S02]  /*1eb70*/  ISETP.GT.AND P5, PT, R50, 0x3c, PT ;  /* 0x0000003c3200780c */ /* 0x000fc40003fa4270 */
[C---:B------:R-:W-:Y:S01]  /*1eb80*/  ISETP.GT.AND P3, PT, R50.reuse, 0x3d, PT ;  /* 0x0000003d3200780c */ /* 0x040fe20003f64270 */
[----:B------:R-:W3:Y:S04]  /*1eb90*/  @P2 LDG.E.U16 R9, desc[UR24][R20.64] ;  /* 0x0000001814092981 */ /* 0x000ee8000c1e1500 */
[----:B------:R-:W4:Y:S01]  /*1eba0*/  @P2 LDG.E.U16 R8, desc[UR24][R22.64] ;  /* 0x0000001816082981 */ /* 0x000f22000c1e1500 */
[----:B------:R-:W-:-:S03]  /*1ebb0*/  ISETP.GT.AND P2, PT, R50, 0x3e, PT ;  /* 0x0000003e3200780c */ /* 0x000fc60003f44270 */
[----:B-1----:R-:W2:Y:S04]  /*1ebc0*/  LDL.LU R0, [R1+0xd14] ;  /* 0x000d140001007983 */ /* 0x002ea80000300800 */
[----:B------:R-:W-:Y:S01]  /*1ebd0*/  STL [R1+0xc44], R40 ;  /* 0x000c442801007387 */ /* 0x000fe20000100800 */
[----:B0-----:R-:W-:-:S03]  /*1ebe0*/  LOP3.LUT R2, R2, 0x3f, RZ, 0xc0, !PT ;  /* 0x0000003f02027812 */ /* 0x001fc600078ec0ff */
[----:B------:R-:W2:Y:S01]  /*1ebf0*/  @P4 LDG.E.U16 R3, desc[UR24][R28.64] ;  /* 0x000000181c034981 */ /* 0x000ea2000c1e1500 */
[----:B------:R-:W-:-:S03]  /*1ec00*/  ISETP.GE.AND P6, PT, R2, R50, PT ;  /* 0x000000320200720c */ /* 0x000fc60003fc6270 */
[----:B------:R-:W2:Y:S01]  /*1ec10*/  @P4 LDG.E.U16 R92, desc[UR24][R30.64] ;  /* 0x000000181e5c4981 */ /* 0x000ea2000c1e1500 */
[----:B------:R-:W-:-:S03]  /*1ec20*/  ISETP.GT.AND P4, PT, R50, 0x3f, PT ;  /* 0x0000003f3200780c */ /* 0x000fc60003f84270 */
[----:B------:R0:W-:Y:S04]  /*1ec30*/  STL [R1+0xc40], R41 ;  /* 0x000c402901007387 */ /* 0x0001e80000100800 */
[----:B------:R-:W2:Y:S04]  /*1ec40*/  LDL.LU R2, [R1+0xd10] ;  /* 0x000d100001027983 */ /* 0x000ea80000300800 */
[----:B------:R-:W2:Y:S02]  /*1ec50*/  LDL.LU R50, [R1+0x9e8] ;  /* 0x0009e80001327983 */ /* 0x000ea40000300800 */
[----:B--2---:R-:W-:-:S04]  /*1ec60*/  LOP3.LUT R51, R51, R50, RZ, 0x3c, !PT ;  /* 0x0000003233337212 */ /* 0x004fc800078e3cff */
[C---:B------:R-:W-:Y:S02]  /*1ec70*/  LOP3.LUT R50, R51.reuse, R50, RZ, 0x3c, !PT ;  /* 0x0000003233327212 */ /* 0x040fe400078e3cff */
[----:B------:R-:W-:Y:S02]  /*1ec80*/  PRMT R2, RZ, 0x7610, R2 ;  /* 0x00007610ff027816 */ /* 0x000fe40000000002 */
[----:B------:R-:W-:-:S05]  /*1ec90*/  LOP3.LUT R51, R51, R50, RZ, 0x3c, !PT ;  /* 0x0000003233337212 */ /* 0x000fca00078e3cff */
[----:B------:R-:W2:Y:S01]  /*1eca0*/  @P5 LDG.E.U16 R2, desc[UR24][R50.64] ;  /* 0x0000001832025981 */ /* 0x000ea2000c1e1500 */
[----:B0-----:R-:W-:Y:S02]  /*1ecb0*/  PRMT R41, RZ, 0x7610, R41 ;  /* 0x00007610ff297816 */ /* 0x001fe40000000029 */
[----:B------:R-:W-:-:S04]  /*1ecc0*/  PRMT R40, RZ, 0x7610, R40 ;  /* 0x00007610ff287816 */ /* 0x000fc80000000028 */
[----:B------:R-:W3:Y:S04]  /*1ecd0*/  @P5 LDG.E.U16 R41, desc[UR24][R52.64] ;  /* 0x0000001834295981 */ /* 0x000ee8000c1e1500 */
[----:B------:R-:W3:Y:S04]  /*1ece0*/  @P3 LDG.E.U16 R40, desc[UR24][R62.64] ;  /* 0x000000183e283981 */ /* 0x000ee8000c1e1500 */
[----:B--2---:R0:W-:Y:S04]  /*1ecf0*/  STL [R1+0x410], R2 ;  /* 0x0004100201007387 */ /* 0x0041e80000100800 */
[----:B0-----:R-:W2:Y:S04]  /*1ed00*/  LDL.LU R2, [R1+0xd0c] ;  /* 0x000d0c0001027983 */ /* 0x001ea80000300800 */
[----:B------:R0:W-:Y:S02]  /*1ed10*/  STL [R1+0xc4c], R50 ;  /* 0x000c4c3201007387 */ /* 0x0001e40000100800 */
[----:B0-----:R-:W-:-:S06]  /*1ed20*/  PRMT R50, RZ, 0x7610, R50 ;  /* 0x00007610ff327816 */ /* 0x001fcc0000000032 */
[----:B------:R-:W2:Y:S04]  /*1ed30*/  @P2 LDG.E.U16 R50, desc[UR24][R74.64] ;  /* 0x000000184a322981 */ /* 0x000ea8000c1e1500 */
[----:B------:R0:W-:Y:S01]  /*1ed40*/  STL [R1+0xc48], R51 ;  /* 0x000c483301007387 */ /* 0x0001e20000100800 */
[----:B------:R-:W-:-:S03]  /*1ed50*/  PRMT R38, RZ, 0x7610, R38 ;  /* 0x00007610ff267816 */ /* 0x000fc60000000026 */
[----:B---3--:R1:W-:Y:S01]  /*1ed60*/  STL [R1+0x40c], R41 ;  /* 0x00040c2901007387 */ /* 0x0083e20000100800 */
[----:B------:R-:W-:-:S03]  /*1ed70*/  PRMT R0, RZ, 0x7610, R0 ;  /* 0x00007610ff007816 */ /* 0x000fc60000000000 */
[----:B------:R-:W3:Y:S01]  /*1ed80*/  @P4 LDG.E.U16 R38, desc[UR24][R86.64] ;  /* 0x0000001856264981 */ /* 0x000ee2000c1e1500 */
[----:B0-----:R-:W-:-:S03]  /*1ed90*/  PRMT R51, RZ, 0x7610, R51 ;  /* 0x00007610ff337816 */ /* 0x001fc60000000033 */
[----:B------:R-:W3:Y:S04]  /*1eda0*/  @P4 LDG.E.U16 R0, desc[UR24][R88.64] ;  /* 0x0000001858004981 */ /* 0x000ee8000c1e1500 */
[----:B-1----:R-:W3:Y:S04]  /*1edb0*/  LDL R41, [R1+0x74c] ;  /* 0x00074c0001297983 */ /* 0x002ee80000100800 */
[----:B------:R-:W3:Y:S04]  /*1edc0*/  @P2 LDG.E.U16 R51, desc[UR24][R76.64] ;  /* 0x000000184c332981 */ /* 0x000ee8000c1e1500 */
[----:B------:R0:W-:Y:S04]  /*1edd0*/  STL [R1+0xc54], R52 ;  /* 0x000c543401007387 */ /* 0x0001e80000100800 */
[----:B0-----:R-:W4:Y:S04]  /*1ede0*/  LDL R52, [R1+0x748] ;  /* 0x0007480001347983 */ /* 0x001f280000100800 */
[----:B------:R-:W-:Y:S04]  /*1edf0*/  STL [R1+0xc50], R53 ;  /* 0x000c503501007387 */ /* 0x000fe80000100800 */
[----:B------:R0:W-:Y:S04]  /*1ee00*/  STL [R1+0xcb8], R40 ;  /* 0x000cb82801007387 */ /* 0x0001e80000100800 */
[----:B------:R-:W-:Y:S04]  /*1ee10*/  STL [R1+0xc5c], R62 ;  /* 0x000c5c3e01007387 */ /* 0x000fe80000100800 */
[----:B------:R-:W-:Y:S04]  /*1ee20*/  STL [R1+0xc58], R63 ;  /* 0x000c583f01007387 */ /* 0x000fe80000100800 */
[----:B------:R-:W-:Y:S04]  /*1ee30*/  STL [R1+0xc64], R64 ;  /* 0x000c644001007387 */ /* 0x000fe80000100800 */
[----:B------:R-:W-:Y:S04]  /*1ee40*/  STL [R1+0xc60], R65 ;  /* 0x000c604101007387 */ /* 0x000fe80000100800 */
[----:B--2---:R1:W-:Y:S04]  /*1ee50*/  STL [R1+0x3f4], R50 ;  /* 0x0003f43201007387 */ /* 0x0043e80000100800 */
[----:B0-----:R-:W2:Y:S04]  /*1ee60*/  LDL R40, [R1+0x764] ;  /* 0x0007640001287983 */ /* 0x001ea80000100800 */
[----:B-1----:R-:W2:Y:S01]  /*1ee70*/  LDL R50, [R1+0x760] ;  /* 0x0007600001327983 */ /* 0x002ea20000100800 */
[----:B------:R-:W-:-:S06]  /*1ee80*/  PRMT R39, RZ, 0x7610, R39 ;  /* 0x00007610ff277816 */ /* 0x000fcc0000000027 */
[----:B------:R-:W2:Y:S01]  /*1ee90*/  @P3 LDG.E.U16 R39, desc[UR24][R64.64] ;  /* 0x0000001840273981 */ /* 0x000ea2000c1e1500 */
[----:B------:R-:W-:Y:S01]  /*1eea0*/  BAR.SYNC.DEFER_BLOCKING 0x0 ;  /* 0x0000000000007b1d */ /* 0x000fe20000010000 */
[----:B------:R-:W-:-:S05]  /*1eeb0*/  PRMT R73, RZ, 0x7610, R73 ;  /* 0x00007610ff497816 */ /* 0x000fca0000000049 */
[----:B------:R-:W-:Y:S04]  /*1eec0*/  STL [R1+0xc6c], R74 ;  /* 0x000c6c4a01007387 */ /* 0x000fe80000100800 */
[----:B------:R-:W-:Y:S04]  /*1eed0*/  STL [R1+0xc68], R75 ;  /* 0x000c684b01007387 */ /* 0x000fe80000100800 */
[----:B------:R-:W2:Y:S04]  /*1eee0*/  LDL R53, [R1+0x778] ;  /* 0x0007780001357983 */ /* 0x000ea80000100800 */
[----:B---3--:R0:W-:Y:S01]  /*1eef0*/  STL [R1+0x3f0], R51 ;  /* 0x0003f03301007387 */ /* 0x0081e20000100800 */
[----:B------:R-:W-:-:S02]  /*1ef00*/  @!P6 IMAD.MOV.U32 R62, RZ, RZ, R41 ;  /* 0x000000ffff3ee224 */ /* 0x000fc400078e0029 */
[----:B----4-:R-:W-:Y:S01]  /*1ef10*/  @!P6 IMAD.MOV.U32 R63, RZ, RZ, R52 ;  /* 0x000000ffff3fe224 */ /* 0x010fe200078e0034 */
[----:B------:R-:W-:-:S04]  /*1ef20*/  PRMT R72, RZ, 0x7610, R72 ;  /* 0x00007610ff487816 */ /* 0x000fc80000000048 */
[----:B------:R2:W3:Y:S04]  /*1ef30*/  @!P6 LDG.E.U16 R73, desc[UR24][R62.64] ;  /* 0x000000183e49e981 */ /* 0x0004e8000c1e1500 */
[----:B0-----:R-:W4:Y:S04]  /*1ef40*/  LDL R51, [R1+0x77c] ;  /* 0x00077c0001337983 */ /* 0x001f280000100800 */
[----:B------:R-:W-:Y:S04]  /*1ef50*/  STL [R1+0xc74], R76 ;  /* 0x000c744c01007387 */ /* 0x000fe80000100800 */
[----:B------:R-:W-:Y:S04]  /*1ef60*/  STL [R1+0xc70], R77 ;  /* 0x000c704d01007387 */ /* 0x000fe80000100800 */
[----:B------:R0:W-:Y:S04]  /*1ef70*/  STL [R1+0xc80], R38 ;  /* 0x000c802601007387 */ /* 0x0001e80000100800 */
[----:B------:R-:W-:Y:S04]  /*1ef80*/  STL [R1+0xc7c], R86 ;  /* 0x000c7c5601007387 */ /* 0x000fe80000100800 */
[----:B------:R-:W-:Y:S04]  /*1ef90*/  STL [R1+0xc78], R87 ;  /* 0x000c785701007387 */ /* 0x000fe80000100800 */
[----:B------:R1:W-:Y:S04]  /*1efa0*/  STL [R1+0xc8c], R0 ;  /* 0x000c8c0001007387 */ /* 0x0003e80000100800 */
[----:B------:R-:W-:Y:S04]  /*1efb0*/  STL [R1+0xc88], R88 ;  /* 0x000c885801007387 */ /* 0x000fe80000100800 */
[----:B------:R-:W-:Y:S04]  /*1efc0*/  STL [R1+0xc84], R89 ;  /* 0x000c845901007387 */ /* 0x000fe80000100800 */
[----:B------:R-:W3:Y:S04]  /*1efd0*/  LDL R52, [R1+0x788] ;  /* 0x0007880001347983 */ /* 0x000ee80000100800 */
[----:B------:R-:W3:Y:S01]  /*1efe0*/  LDL R41, [R1+0x78c] ;  /* 0x00078c0001297983 */ /* 0x000ee20000100800 */
[----:B--2---:R-:W-:-:S02]  /*1eff0*/  @!P6 IMAD.MOV.U32 R62, RZ, RZ, R40 ;  /* 0x000000ffff3ee224 */ /* 0x004fc400078e0028 */
[----:B------:R-:W-:-:S05]  /*1f000*/  @!P6 IMAD.MOV.U32 R63, RZ, RZ, R50 ;  /* 0x000000ffff3fe224 */ /* 0x000fca00078e0032 */
[----:B------:R-:W2:Y:S01]  /*1f010*/  @!P6 LDG.E.U16 R72, desc[UR24][R62.64] ;  /* 0x000000183e48e981 */ /* 0x000ea2000c1e1500 */
[----:B------:R-:W-:Y:S02]  /*1f020*/  PRMT R71, RZ, 0x7610, R71 ;  /* 0x00007610ff477816 */ /* 0x000fe40000000047 */
[----:B------:R-:W-:Y:S01]  /*1f030*/  PRMT R70, RZ, 0x7610, R70 ;  /* 0x00007610ff467816 */ /* 0x000fe20000000046 */
[----:B------:R-:W-:Y:S02]  /*1f040*/  @!P6 IMAD.MOV.U32 R65, RZ, RZ, R53 ;  /* 0x000000ffff41e224 */ /* 0x000fe400078e0035 */
[----:B----4-:R-:W-:Y:S01]  /*1f050*/  @!P6 IMAD.MOV.U32 R64, RZ, RZ, R51 ;  /* 0x000000ffff40e224 */ /* 0x010fe200078e0033 */
[----:B---3--:R-:W-:Y:S04]  /*1f060*/  STL [R1+0xc90], R73 ;  /* 0x000c904901007387 */ /* 0x008fe80000100800 */
[----:B------:R3:W4:Y:S04]  /*1f070*/  @!P6 LDG.E.U16 R71, desc[UR24][R64.64] ;  /* 0x000000184047e981 */ /* 0x000728000c1e1500 */
[----:B------:R-:W4:Y:S04]  /*1f080*/  LDL R50, [R1+0x798] ;  /* 0x0007980001327983 */ /* 0x000f280000100800 */
[----:B------:R-:W4:Y:S04]  /*1f090*/  LDL R40, [R1+0x79c] ;  /* 0x00079c0001287983 */ /* 0x000f280000100800 */
[----:B------:R-:W4:Y:S01]  /*1f0a0*/  LDL.LU R62, [R1+0x2b0] ;  /* 0x0002b000013e7983 */ /* 0x000f220000300800 */
[----:B---3--:R-:W-:-:S02]  /*1f0b0*/  @!P6 IMAD.MOV.U32 R65, RZ, RZ, R52 ;  /* 0x000000ffff41e224 */ /* 0x008fc400078e0034 */
[----:B------:R-:W-:-:S05]  /*1f0c0*/  @!P6 IMAD.MOV.U32 R64, RZ, RZ, R41 ;  /* 0x000000ffff40e224 */ /* 0x000fca00078e0029 */
[----:B------:R3:W4:Y:S04]  /*1f0d0*/  @!P6 LDG.E.U16 R70, desc[UR24][R64.64] ;  /* 0x000000184046e981 */ /* 0x000728000c1e1500 */
[----:B--2---:R-:W-:Y:S04]  /*1f0e0*/  STL [R1+0xc94], R72 ;  /* 0x000c944801007387 */ /* 0x004fe80000100800 */
[----:B0-----:R-:W2:Y:S04]  /*1f0f0*/  LDL R38, [R1+0x7a8] ;  /* 0x0007a80001267983 */ /* 0x001ea80000100800 */
[----:B-1----:R-:W2:Y:S01]  /*1f100*/  LDL R0, [R1+0x7ac] ;  /* 0x0007ac0001007983 */ /* 0x002ea20000100800 */
[----:B------:R-:W-:-:S03]  /*1f110*/  PRMT R61, RZ, 0x7610, R61 ;  /* 0x00007610ff3d7816 */ /* 0x000fc6000000003d */
[----:B------:R-:W2:Y:S01]  /*1f120*/  LDL.LU R51, [R1+0x2b4] ;  /* 0x0002b40001337983 */ /* 0x000ea20000300800 */
[----:B------:R-:W-:-:S03]  /*1f130*/  PRMT R60, RZ, 0x7610, R60 ;  /* 0x00007610ff3c7816 */ /* 0x000fc6000000003c */
[----:B----4-:R2:W-:Y:S01]  /*1f140*/  STL [R1+0xc98], R71 ;  /* 0x000c984701007387 */ /* 0x0105e20000100800 */
[----:B---3--:R-:W-:-:S03]  /*1f150*/  @!P6 IMAD.MOV.U32 R65, RZ, RZ, R50 ;  /* 0x000000ffff41e224 */ /* 0x008fc600078e0032 */
[----:B------:R-:W3:Y:S01]  /*1f160*/  LDL R52, [R1+0x7b8] ;  /* 0x0007b80001347983 */ /* 0x000ee20000100800 */
[----:B------:R-:W-:-:S03]  /*1f170*/  @!P6 IMAD.MOV.U32 R64, RZ, RZ, R40 ;  /* 0x000000ffff40e224 */ /* 0x000fc600078e0028 */
[----:B------:R-:W4:Y:S04]  /*1f180*/  LDL R41, [R1+0x7bc] ;  /* 0x0007bc0001297983 */ /* 0x000f280000100800 */
[----:B------:R-:W4:Y:S04]  /*1f190*/  @!P6 LDG.E.U16 R61, desc[UR24][R64.64] ;  /* 0x00000018403de981 */ /* 0x000f28000c1e1500 */
[----:B------:R0:W-:Y:S04]  /*1f1a0*/  STL [R1+0xc9c], R70 ;  /* 0x000c9c4601007387 */ /* 0x0001e80000100800 */
[----:B------:R-:W4:Y:S04]  /*1f1b0*/  LDL R50, [R1+0x7c8] ;  /* 0x0007c80001327983 */ /* 0x000f280000100800 */
[----:B------:R-:W4:Y:S01]  /*1f1c0*/  LDL R40, [R1+0x7cc] ;  /* 0x0007cc0001287983 */ /* 0x000f220000100800 */
[----:B------:R-:W-:-:S03]  /*1f1d0*/  PRMT R59, RZ, 0x7610, R59 ;  /* 0x00007610ff3b7816 */ /* 0x000fc6000000003b */
[----:B------:R-:W4:Y:S01]  /*1f1e0*/  LDL.LU R64, [R1+0x2b8] ;  /* 0x0002b80001407983 */ /* 0x000f220000300800 */
[----:B--2---:R-:W-:Y:S02]  /*1f1f0*/  @!P6 IMAD.MOV.U32 R71, RZ, RZ, R38 ;  /* 0x000000ffff47e224 */ /* 0x004fe400078e0026 */
[----:B0-----:R-:W-:-:S05]  /*1f200*/  @!P6 IMAD.MOV.U32 R70, RZ, RZ, R0 ;  /* 0x000000ffff46e224 */ /* 0x001fca00078e0000 */
[----:B------:R3:W2:Y:S01]  /*1f210*/  @!P6 LDG.E.U16 R60, desc[UR24][R70.64] ;  /* 0x00000018463ce981 */ /* 0x0006a2000c1e1500 */
[----:B------:R-:W-:Y:S01]  /*1f220*/  PRMT R58, RZ, 0x7610, R58 ;  /* 0x00007610ff3a7816 */ /* 0x000fe2000000003a */
[----:B---3--:R-:W-:Y:S02]  /*1f230*/  @!P6 IMAD.MOV.U32 R71, RZ, RZ, R52 ;  /* 0x000000ffff47e224 */ /* 0x008fe400078e0034 */
[----:B----4-:R-:W-:Y:S01]  /*1f240*/  @!P6 IMAD.MOV.U32 R70, RZ, RZ, R41 ;  /* 0x000000ffff46e224 */ /* 0x010fe200078e0029 */
[----:B------:R0:W-:Y:S04]  /*1f250*/  STL [R1+0xca0], R61 ;  /* 0x000ca03d01007387 */ /* 0x0001e80000100800 */
[----:B------:R-:W3:Y:S04]  /*1f260*/  LDL R38, [R1+0x7d8] ;  /* 0x0007d80001267983 */ /* 0x000ee80000100800 */
[----:B------:R-:W4:Y:S04]  /*1f270*/  LDL R0, [R1+0x7dc] ;  /* 0x0007dc0001007983 */ /* 0x000f280000100800 */
[----:B------:R-:W3:Y:S04]  /*1f280*/  LDL.LU R53, [R1+0x2bc] ;  /* 0x0002bc0001357983 */ /* 0x000ee80000300800 */
[----:B------:R-:W3:Y:S01]  /*1f290*/  @!P6 LDG.E.U16 R59, desc[UR24][R70.64] ;  /* 0x00000018463be981 */ /* 0x000ee2000c1e1500 */
[----:B0-----:R-:W-:-:S03]  /*1f2a0*/  @!P6 IMAD.MOV.U32 R61, RZ, RZ, R50 ;  /* 0x000000ffff3de224 */ /* 0x001fc600078e0032 */
[----:B--2---:R0:W-:Y:S04]  /*1f2b0*/  STL [R1+0xca4], R60 ;  /* 0x000ca43c01007387 */ /* 0x0041e80000100800 */
[----:B------:R-:W2:Y:S04]  /*1f2c0*/  LDL R52, [R1+0x7e8] ;  /* 0x0007e80001347983 */ /* 0x000ea80000100800 */
[----:B------:R-:W2:Y:S01]  /*1f2d0*/  LDL R41, [R1+0x7ec] ;  /* 0x0007ec0001297983 */ /* 0x000ea20000100800 */
[----:B0-----:R-:W-:-:S03]  /*1f2e0*/  @!P6 IMAD.MOV.U32 R60, RZ, RZ, R40 ;  /* 0x000000ffff3ce224 */ /* 0x001fc600078e0028 */
[----:B------:R-:W2:Y:S04]  /*1f2f0*/  LDL.LU R63, [R1+0x2c0] ;  /* 0x0002c000013f7983 */ /* 0x000ea80000300800 */
[----:B------:R-:W2:Y:S01]  /*1f300*/  @!P6 LDG.E.U16 R58, desc[UR24][R60.64] ;  /* 0x000000183c3ae981 */ /* 0x000ea2000c1e1500 */
[----:B------:R-:W-:-:S03]  /*1f310*/  PRMT R49, RZ, 0x7610, R49 ;  /* 0x00007610ff317816 */ /* 0x000fc60000000031 */
[----:B------:R-:W-:Y:S01]  /*1f320*/  STS.U16 [R2+UR9+0x10400], R51 ;  /* 0x0104003302007988 */ /* 0x000fe20008000409 */
[----:B------:R-:W-:-:S03]  /*1f330*/  PRMT R48, RZ, 0x7610, R48 ;  /* 0x00007610ff307816 */ /* 0x000fc60000000030 */
[----:B---3--:R0:W-:Y:S04]  /*1f340*/  STL [R1+0xca8], R59 ;  /* 0x000ca83b01007387 */ /* 0x0081e80000100800 */
[----:B------:R-:W3:Y:S01]  /*1f350*/  LDL.LU R50, [R1+0x2c4] ;  /* 0x0002c40001327983 */ /* 0x000ee20000300800 */
[----:B0-----:R-:W-:-:S03]  /*1f360*/  @!P6 IMAD.MOV.U32 R59, RZ, RZ, R38 ;  /* 0x000000ffff3be224 */ /* 0x001fc600078e0026 */
[----:B--2---:R4:W-:Y:S04]  /*1f370*/  STL [R1+0xcac], R58 ;  /* 0x000cac3a01007387 */ /* 0x0049e80000100800 */
[----:B------:R-:W2:Y:S04]  /*1f380*/  LDL R40, [R1+0x7f8] ;  /* 0x0007f80001287983 */ /* 0x000ea80000100800 */
[----:B------:R-:W3:Y:S01]  /*1f390*/  LDL R38, [R1+0x7fc] ;  /* 0x0007fc0001267983 */ /* 0x000ee20000100800 */
[----:B----4-:R-:W-:-:S03]  /*1f3a0*/  @!P6 IMAD.MOV.U32 R58, RZ, RZ, R0 ;  /* 0x000000ffff3ae224 */ /* 0x010fc600078e0000 */
[----:B------:R-:W4:Y:S04]  /*1f3b0*/  LDL R51, [R1+0x808] ;  /* 0x0008080001337983 */ /* 0x000f280000100800 */
[----:B------:R-:W4:Y:S04]  /*1f3c0*/  LDL R0, [R1+0x80c] ;  /* 0x00080c0001007983 */ /* 0x000f280000100800 */
[----:B------:R0:W4:Y:S02]  /*1f3d0*/  @!P6 LDG.E.U16 R49, desc[UR24][R58.64] ;  /* 0x000000183a31e981 */ /* 0x000124000c1e1500 */
[----:B0-----:R-:W-:-:S02]  /*1f3e0*/  @!P6 IMAD.MOV.U32 R58, RZ, RZ, R41 ;  /* 0x000000ffff3ae224 */ /* 0x001fc400078e0029 */
[----:B------:R-:W-:-:S05]  /*1f3f0*/  @!P6 IMAD.MOV.U32 R59, RZ, RZ, R52 ;  /* 0x000000ffff3be224 */ /* 0x000fca00078e0034 */
[----:B------:R2:W4:Y:S01]  /*1f400*/  @!P6 LDG.E.U16 R48, desc[UR24][R58.64] ;  /* 0x000000183a30e981 */ /* 0x000522000c1e1500 */
[----:B------:R-:W-:Y:S02]  /*1f410*/  PRMT R47, RZ, 0x7610, R47 ;  /* 0x00007610ff2f7816 */ /* 0x000fe4000000002f */
[----:B------:R-:W-:Y:S01]  /*1f420*/  PRMT R46, RZ, 0x7610, R46 ;  /* 0x00007610ff2e7816 */ /* 0x000fe2000000002e */
[----:B------:R0:W-:Y:S04]  /*1f430*/  STS.U16 [R2+UR9+0x14000], R62 ;  /* 0x0140003e02007988 */ /* 0x0001e80008000409 */
[----:B------:R-:W-:Y:S04]  /*1f440*/  STS.U16 [R2+UR9+0x10800], R53 ;  /* 0x0108003502007988 */ /* 0x000fe80008000409 */
[----:B0-----:R-:W4:Y:S01]  /*1f450*/  LDL.LU R62, [R1+0x2c8] ;  /* 0x0002c800013e7983 */ /* 0x001f220000300800 */
[----:B--2---:R-:W-:-:S02]  /*1f460*/  @!P6 IMAD.MOV.U32 R59, RZ, RZ, R40 ;  /* 0x000000ffff3be224 */ /* 0x004fc400078e0028 */
[----:B---3--:R-:W-:-:S05]  /*1f470*/  @!P6 IMAD.MOV.U32 R58, RZ, RZ, R38 ;  /* 0x000000ffff3ae224 */ /* 0x008fca00078e0026 */
[----:B------:R4:W2:Y:S02]  /*1f480*/  @!P6 LDG.E.U16 R47, desc[UR24][R58.64] ;  /* 0x000000183a2fe981 */ /* 0x0008a4000c1e1500 */
[----:B----4-:R-:W-:Y:S02]  /*1f490*/  @!P6 IMAD.MOV.U32 R58, RZ, RZ, R0 ;  /* 0x000000ffff3ae224 */ /* 0x010fe400078e0000 */
[----:B------:R-:W-:Y:S01]  /*1f4a0*/  @!P6 IMAD.MOV.U32 R59, RZ, RZ, R51 ;  /* 0x000000ffff3be224 */ /* 0x000fe200078e0033 */
[----:B------:R0:W-:Y:S04]  /*1f4b0*/  STL [R1+0xcb0], R49 ;  /* 0x000cb03101007387 */ /* 0x0001e80000100800 */
[----:B------:R-:W3:Y:S04]  /*1f4c0*/  LDL R41, [R1+0x81c] ;  /* 0x00081c0001297983 */ /* 0x000ee80000100800 */
[----:B------:R3:W2:Y:S04]  /*1f4d0*/  @!P6 LDG.E.U16 R46, desc[UR24][R58.64] ;  /* 0x000000183a2ee981 */ /* 0x0006a8000c1e1500 */
[----:B0-----:R-:W4:Y:S04]  /*1f4e0*/  LDL R49, [R1+0x818] ;  /* 0x0008180001317983 */ /* 0x001f280000100800 */
[----:B------:R-:W4:Y:S04]  /*1f4f0*/  LDL.LU R52, [R1+0x2cc] ;  /* 0x0002cc0001347983 */ /* 0x000f280000300800 */
[----:B------:R-:W-:Y:S04]  /*1f500*/  STL [R1+0xcb4], R48 ;  /* 0x000cb43001007387 */ /* 0x000fe80000100800 */
[----:B------:R-:W4:Y:S04]  /*1f510*/  LDL.LU R53, [R1+0x2d0] ;  /* 0x0002d00001357983 */ /* 0x000f280000300800 */
[----:B------:R-:W4:Y:S04]  /*1f520*/  LDL R40, [R1+0x828] ;  /* 0x0008280001287983 */ /* 0x000f280000100800 */
[----:B------:R-:W4:Y:S04]  /*1f530*/  LDL R38, [R1+0x82c] ;  /* 0x00082c0001267983 */ /* 0x000f280000100800 */
[----:B------:R0:W-:Y:S01]  /*1f540*/  STS.U16 [R2+UR9+0x14800], R63 ;  /* 0x0148003f02007988 */ /* 0x0001e20008000409 */
[----:B------:R-:W-:-:S03]  /*1f550*/  PRMT R37, RZ, 0x7610, R37 ;  /* 0x00007610ff257816 */ /* 0x000fc60000000025 */
[----:B0-----:R-:W4:Y:S04]  /*1f560*/  LDL.LU R63, [R1+0x2d4] ;  /* 0x0002d400013f7983 */ /* 0x001f280000300800 */
[----:B------:R-:W4:Y:S04]  /*1f570*/  LDL R48, [R1+0x838] ;  /* 0x0008380001307983 */ /* 0x000f280000100800 */
[----:B------:R-:W4:Y:S04]  /*1f580*/  LDL R0, [R1+0x83c] ;  /* 0x00083c0001007983 */ /* 0x000f280000100800 */
[----:B------:R-:W4:Y:S04]  /*1f590*/  LDL.LU R51, [R1+0x2d8] ;  /* 0x0002d80001337983 */ /* 0x000f280000300800 */
[----:B------:R-:W-:Y:S01]  /*1f5a0*/  STS.U16 [R2+UR9+0x10c00], R50 ;  /* 0x010c003202007988 */ /* 0x000fe20008000409 */
[----:B---3--:R-:W-:-:S03]  /*1f5b0*/  @!P6 IMAD.MOV.U32 R58, RZ, RZ, R41 ;  /* 0x000000ffff3ae224 */ /* 0x008fc600078e0029 */
[----:B--2---:R0:W-:Y:S01]  /*1f5c0*/  STL.64 [R1+0xcc0], R46 ;  /* 0x000cc02e01007387 */ /* 0x0041e20000100a00 */
[----:B----4-:R-:W-:-:S03]  /*1f5d0*/  @!P6 IMAD.MOV.U32 R59, RZ, RZ, R49 ;  /* 0x000000ffff3be224 */ /* 0x010fc600078e0031 */
[----:B------:R-:W2:Y:S04]  /*1f5e0*/  LDL R41, [R1+0x84c] ;  /* 0x00084c0001297983 */ /* 0x000ea80000100800 */
[----:B------:R1:W3:Y:S04]  /*1f5f0*/  @!P6 LDG.E.U16 R37, desc[UR24][R58.64] ;  /* 0x000000183a25e981 */ /* 0x0002e8000c1e1500 */
[----:B0-----:R-:W4:Y:S04]  /*1f600*/  LDL R46, [R1+0x848] ;  /* 0x00084800012e7983 */ /* 0x001f280000100800 */
[----:B------:R-:W3:Y:S01]  /*1f610*/  LDL.LU R50, [R1+0x2dc] ;  /* 0x0002dc0001327983 */ /* 0x000ee20000300800 */
[----:B-1----:R-:W-:-:S03]  /*1f620*/  @!P6 IMAD.MOV.U32 R59, RZ, RZ, R40 ;  /* 0x000000ffff3be224 */ /* 0x002fc600078e0028 */
[----:B------:R-:W3:Y:S01]  /*1f630*/  LDL R40, [R1+0x858] ;  /* 0x0008580001287983 */ /* 0x000ee20000100800 */
[----:B------:R-:W-:-:S03]  /*1f640*/  @!P6 IMAD.MOV.U32 R58, RZ, RZ, R38 ;  /* 0x000000ffff3ae224 */ /* 0x000fc600078e0026 */
[----:B------:R-:W3:Y:S04]  /*1f650*/  LDL R38, [R1+0x85c] ;  /* 0x00085c0001267983 */ /* 0x000ee80000100800 */
[----:B------:R0:W-:Y:S04]  /*1f660*/  STS.U16 [R2+UR9+0x14c00], R62 ;  /* 0x014c003e02007988 */ /* 0x0001e80008000409 */
[----:B0-----:R-:W3:Y:S04]  /*1f670*/  LDL.LU R62, [R1+0x2e0] ;  /* 0x0002e000013e7983 */ /* 0x001ee80000300800 */
[----:B------:R-:W3:Y:S01]  /*1f680*/  LDL R47, [R1+0x868] ;  /* 0x00086800012f7983 */ /* 0x000ee20000100800 */
[----:B------:R-:W-:Y:S01]  /*1f690*/  PRMT R35, RZ, 0x7610, R35 ;  /* 0x00007610ff237816 */ /* 0x000fe20000000023 */
[----:B------:R-:W-:-:S02]  /*1f6a0*/  @!P6 IMAD.MOV.U32 R49, RZ, RZ, R48 ;  /* 0x000000ffff31e224 */ /* 0x000fc400078e0030 */
[----:B------:R-:W-:Y:S02]  /*1f6b0*/  @!P6 IMAD.MOV.U32 R48, RZ, RZ, R0 ;  /* 0x000000ffff30e224 */ /* 0x000fe400078e0000 */
[----:B------:R-:W3:Y:S01]  /*1f6c0*/  LDL R0, [R1+0x86c] ;  /* 0x00086c0001007983 */ /* 0x000ee20000100800 */
[----:B------:R-:W-:-:S03]  /*1f6d0*/  PRMT R34, RZ, 0x7610, R34 ;  /* 0x00007610ff227816 */ /* 0x000fc60000000022 */
[----:B------:R0:W-:Y:S04]  /*1f6e0*/  STS.U16 [R2+UR9+0x11000], R52 ;  /* 0x0110003402007988 */ /* 0x0001e80008000409 */
[----:B------:R2:W3:Y:S04]  /*1f6f0*/  @!P6 LDG.E.U16 R35, desc[UR24][R48.64] ;  /* 0x000000183023e981 */ /* 0x0004e8000c1e1500 */
[----:B0-----:R-:W3:Y:S04]  /*1f700*/  LDL.LU R52, [R1+0x2e4] ;  /* 0x0002e40001347983 */ /* 0x001ee80000300800 */
[----:B------:R0:W-:Y:S01]  /*1f710*/  STS.U16 [R2+UR9+0x15000], R53 ;  /* 0x0150003502007988 */ /* 0x0001e20008000409 */
[----:B--2---:R-:W-:-:S03]  /*1f720*/  @!P6 IMAD.MOV.U32 R48, RZ, RZ, R41 ;  /* 0x000000ffff30e224 */ /* 0x004fc600078e0029 */
[----:B------:R-:W2:Y:S01]  /*1f730*/  LDL R41, [R1+0x87c] ;  /* 0x00087c0001297983 */ /* 0x000ea20000100800 */
[----:B----4-:R-:W-:-:S03]  /*1f740*/  @!P6 IMAD.MOV.U32 R49, RZ, RZ, R46 ;  /* 0x000000ffff31e224 */ /* 0x010fc600078e002e */
[----:B------:R-:W4:Y:S04]  /*1f750*/  LDL R46, [R1+0x878] ;  /* 0x00087800012e7983 */ /* 0x000f280000100800 */
[----:B------:R3:W4:Y:S04]  /*1f760*/  @!P6 LDG.E.U16 R34, desc[UR24][R48.64] ;  /* 0x000000183022e981 */ /* 0x000728000c1e1500 */
[----:B0-----:R-:W4:Y:S01]  /*1f770*/  LDL.LU R53, [R1+0x2e8] ;  /* 0x0002e80001357983 */ /* 0x001f220000300800 */
[----:B---3--:R-:W-:Y:S02]  /*1f780*/  @!P6 IMAD.MOV.U32 R48, RZ, RZ, R38 ;  /* 0x000000ffff30e224 */ /* 0x008fe400078e0026 */
[----:B------:R-:W-:Y:S01]  /*1f790*/  @!P6 IMAD.MOV.U32 R49, RZ, RZ, R40 ;  /* 0x000000ffff31e224 */ /* 0x000fe200078e0028 */
[----:B------:R-:W3:Y:S04]  /*1f7a0*/  LDL R38, [R1+0x88c] ;  /* 0x00088c0001267983 */ /* 0x000ee80000100800 */
[----:B------:R-:W3:Y:S01]  /*1f7b0*/  LDL R40, [R1+0x888] ;  /* 0x0008880001287983 */ /* 0x000ee20000100800 */
[----:B------:R-:W-:-:S03]  /*1f7c0*/  PRMT R27, RZ, 0x7610, R27 ;  /* 0x00007610ff1b7816 */ /* 0x000fc6000000001b */
[----:B------:R0:W-:Y:S04]  /*1f7d0*/  STS.U16 [R2+UR9+0x15400], R51 ;  /* 0x0154003302007988 */ /* 0x0001e80008000409 */
[----:B------:R1:W3:Y:S04]  /*1f7e0*/  @!P6 LDG.E.U16 R27, desc[UR24][R48.64] ;  /* 0x00000018301be981 */ /* 0x0002e8000c1e1500 */
[----:B0-----:R-:W3:Y:S01]  /*1f7f0*/  LDL.LU R51, [R1+0x2ec] ;  /* 0x0002ec0001337983 */ /* 0x001ee20000300800 */
[----:B-1----:R-:W-:-:S03]  /*1f800*/  @!P6 IMAD.MOV.U32 R49, RZ, RZ, R47 ;  /* 0x000000ffff31e224 */ /* 0x002fc600078e002f */
[----:B------:R-:W3:Y:S01]  /*1f810*/  LDL R47, [R1+0x898] ;  /* 0x00089800012f7983 */ /* 0x000ee20000100800 */
[----:B------:R-:W-:Y:S01]  /*1f820*/  PRMT R26, RZ, 0x7610, R26 ;  /* 0x00007610ff1a7816 */ /* 0x000fe2000000001a */
[----:B------:R-:W-:Y:S02]  /*1f830*/  @!P6 IMAD.MOV.U32 R48, RZ, RZ, R0 ;  /* 0x000000ffff30e224 */ /* 0x000fe400078e0000 */
[----:B------:R-:W3:Y:S01]  /*1f840*/  LDL R0, [R1+0x89c] ;  /* 0x00089c0001007983 */ /* 0x000ee20000100800 */
[----:B------:R-:W-:-:S03]  /*1f850*/  PRMT R25, RZ, 0x7610, R25 ;  /* 0x00007610ff197816 */ /* 0x000fc60000000019 */
[----:B------:R2:W3:Y:S04]  /*1f860*/  @!P6 LDG.E.U16 R26, desc[UR24][R48.64] ;  /* 0x00000018301ae981 */ /* 0x0004e8000c1e1500 */
[----:B------:R0:W-:Y:S04]  /*1f870*/  STS.U16 [R2+UR9+0x11800], R50 ;  /* 0x0118003202007988 */ /* 0x0001e80008000409 */
[----:B0-----:R-:W3:Y:S01]  /*1f880*/  LDL.LU R50, [R1+0x2f0] ;  /* 0x0002f00001327983 */ /* 0x001ee20000300800 */
[----:B--2---:R-:W-:-:S03]  /*1f890*/  @!P6 IMAD.MOV.U32 R48, RZ, RZ, R41 ;  /* 0x000000ffff30e224 */ /* 0x004fc600078e0029 */
[----:B------:R-:W2:Y:S01]  /*1f8a0*/  LDL R41, [R1+0x8ac] ;  /* 0x0008ac0001297983 */ /* 0x000ea20000100800 */
[----:B----4-:R-:W-:-:S03]  /*1f8b0*/  @!P6 IMAD.MOV.U32 R49, RZ, RZ, R46 ;  /* 0x000000ffff31e224 */ /* 0x010fc600078e002e */
[----:B------:R-:W4:Y:S04]  /*1f8c0*/  LDL R46, [R1+0x8a8] ;  /* 0x0008a800012e7983 */ /* 0x000f280000100800 */
[----:B------:R3:W4:Y:S02]  /*1f8d0*/  @!P6 LDG.E.U16 R25, desc[UR24][R48.64] ;  /* 0x000000183019e981 */ /* 0x000724000c1e1500 */
[----:B---3--:R-:W-:Y:S02]  /*1f8e0*/  @!P6 IMAD.MOV.U32 R48, RZ, RZ, R38 ;  /* 0x000000ffff30e224 */ /* 0x008fe400078e0026 */
[----:B------:R-:W3:Y:S01]  /*1f8f0*/  LDL R38, [R1+0x8bc] ;  /* 0x0008bc0001267983 */ /* 0x000ee20000100800 */
[----:B------:R-:W-:-:S03]  /*1f900*/  @!P6 IMAD.MOV.U32 R49, RZ, RZ, R40 ;  /* 0x000000ffff31e224 */ /* 0x000fc600078e0028 */
[----:B------:R-:W3:Y:S01]  /*1f910*/  LDL R40, [R1+0x8b8] ;  /* 0x0008b80001287983 */ /* 0x000ee20000100800 */
[----:B------:R-:W-:Y:S02]  /*1f920*/  PRMT R36, RZ, 0x7610, R36 ;  /* 0x00007610ff247816 */ /* 0x000fe40000000024 */
[----:B------:R-:W-:Y:S01]  /*1f930*/  PRMT R24, RZ, 0x7610, R24 ;  /* 0x00007610ff187816 */ /* 0x000fe20000000018 */
[----:B------:R0:W-:Y:S04]  /*1f940*/  STS.U16 [R2+UR9+0x14400], R64 ;  /* 0x0144004002007988 */ /* 0x0001e80008000409 */
[----:B------:R1:W-:Y:S04]  /*1f950*/  STS.U16 [R2+UR9+0x11c00], R52 ;  /* 0x011c003402007988 */ /* 0x0003e80008000409 */
[----:B------:R1:W3:Y:S04]  /*1f960*/  @!P6 LDG.E.U16 R36, desc[UR24][R58.64] ;  /* 0x000000183a24e981 */ /* 0x0002e8000c1e1500 */
[----:B0-----:R-:W3:Y:S04]  /*1f970*/  LDL.LU R64, [R1+0x304] ;  /* 0x0003040001407983 */ /* 0x001ee80000300800 */
[----:B------:R-:W3:Y:S01]  /*1f980*/  @!P6 LDG.E.U16 R24, desc[UR24][R48.64] ;  /* 0x000000183018e981 */ /* 0x000ee2000c1e1500 */
[----:B-1----:R-:W-:-:S03]  /*1f990*/  @!P6 IMAD.MOV.U32 R59, RZ, RZ, R47 ;  /* 0x000000ffff3be224 */ /* 0x002fc600078e002f */
[----:B------:R-:W3:Y:S04]  /*1f9a0*/  LDL.LU R52, [R1+0x308] ;  /* 0x0003080001347983 */ /* 0x000ee80000300800 */
[----:B------:R-:W3:Y:S04]  /*1f9b0*/  LDL R47, [R1+0x8cc] ;  /* 0x0008cc00012f7983 */ /* 0x000ee80000100800 */
[----:B------:R-:W3:Y:S01]  /*1f9c0*/  LDL R48, [R1+0x8c8] ;  /* 0x0008c80001307983 */ /* 0x000ee20000100800 */
[----:B------:R-:W-:Y:S01]  /*1f9d0*/  PRMT R19, RZ, 0x7610, R19 ;  /* 0x00007610ff137816 */ /* 0x000fe20000000013 */
[----:B------:R-:W-:Y:S01]  /*1f9e0*/  @!P6 IMAD.MOV.U32 R58, RZ, RZ, R0 ;  /* 0x000000ffff3ae224 */ /* 0x000fe200078e0000 */
[----:B------:R-:W-:Y:S01]  /*1f9f0*/  PRMT R18, RZ, 0x7610, R18 ;  /* 0x00007610ff127816 */ /* 0x000fe20000000012 */
        /* <DEDUP_REMOVED lines=10> */
[----:B---3--:R-:W-:-:S03]  /*1faa0*/  @!P6 IMAD.MOV.U32 R58, RZ, RZ, R38 ;  /* 0x000000ffff3ae224 */ /* 0x008fc600078e0026 */
[----:B------:R-:W3:Y:S01]  /*1fab0*/  LDL R38, [R1+0x8ec] ;  /* 0x0008ec0001267983 */ /* 0x000ee20000100800 */
[----:B------:R-:W-:-:S03]  /*1fac0*/  @!P6 IMAD.MOV.U32 R59, RZ, RZ, R40 ;  /* 0x000000ffff3be224 */ /* 0x000fc600078e0028 */
[----:B------:R-:W3:Y:S01]  /*1fad0*/  LDL R40, [R1+0x8e8] ;  /* 0x0008e80001287983 */ /* 0x000ee20000100800 */
[----:B------:R-:W-:Y:S02]  /*1fae0*/  PRMT R17, RZ, 0x7610, R17 ;  /* 0x00007610ff117816 */ /* 0x000fe40000000011 */
[----:B------:R-:W-:Y:S01]  /*1faf0*/  LOP3.LUT R0, R2, 0x10, RZ, 0x3c, !PT ;  /* 0x0000001002007812 */ /* 0x000fe200078e3cff */
[----:B------:R-:W-:Y:S04]  /*1fb00*/  STS.U16 [R2+UR9+0x10000], R93 ;  /* 0x0100005d02007988 */ /* 0x000fe80008000409 */
[----:B------:R0:W-:Y:S04]  /*1fb10*/  STS.U16 [R2+UR9+0x15c00], R53 ;  /* 0x015c003502007988 */ /* 0x0001e80008000409 */
[----:B------:R1:W-:Y:S04]  /*1fb20*/  STS.U16 [R0+UR9+0x10080], R51 ;  /* 0x0100803300007988 */ /* 0x0003e80008000409 */
[----:B------:R1:W3:Y:S04]  /*1fb30*/  @!P6 LDG.E.U16 R17, desc[UR24][R58.64] ;  /* 0x000000183a11e981 */ /* 0x0002e8000c1e1500 */
[----:B0-----:R-:W3:Y:S04]  /*1fb40*/  LDL.LU R53, [R1+0x314] ;  /* 0x0003140001357983 */ /* 0x001ee80000300800 */
[----:B-1----:R-:W3:Y:S01]  /*1fb50*/  LDL.LU R51, [R1+0x318] ;  /* 0x0003180001337983 */ /* 0x002ee20000300800 */
[----:B------:R-:W-:-:S03]  /*1fb60*/  @!P6 IMAD.MOV.U32 R58, RZ, RZ, R47 ;  /* 0x000000ffff3ae224 */ /* 0x000fc600078e002f */
[----:B------:R-:W3:Y:S01]  /*1fb70*/  LDL R47, [R1+0x8fc] ;  /* 0x0008fc00012f7983 */ /* 0x000ee20000100800 */
[----:B------:R-:W-:-:S03]  /*1fb80*/  @!P6 IMAD.MOV.U32 R59, RZ, RZ, R48 ;  /* 0x000000ffff3be224 */ /* 0x000fc600078e0030 */
[----:B------:R-:W3:Y:S01]  /*1fb90*/  LDL R48, [R1+0x8f8] ;  /* 0x0008f80001307983 */ /* 0x000ee20000100800 */
[----:B------:R-:W-:-:S03]  /*1fba0*/  PRMT R16, RZ, 0x7610, R16 ;  /* 0x00007610ff107816 */ /* 0x000fc60000000010 */
[----:B------:R0:W-:Y:S01]  /*1fbb0*/  STS.U16 [R0+UR9+0x14080], R50 ;  /* 0x0140803200007988 */ /* 0x0001e20008000409 */
[----:B------:R-:W-:-:S03]  /*1fbc0*/  PRMT R81, RZ, 0x7610, R81 ;  /* 0x00007610ff517816 */ /* 0x000fc60000000051 */
[----:B------:R-:W-:Y:S04]  /*1fbd0*/  STS.U16 [R0+UR9+0x10480], R64 ;  /* 0x0104804000007988 */ /* 0x000fe80008000409 */
[----:B------:R2:W3:Y:S04]  /*1fbe0*/  @!P6 LDG.E.U16 R16, desc[UR24][R58.64] ;  /* 0x000000183a10e981 */ /* 0x0004e8000c1e1500 */
[----:B0-----:R-:W3:Y:S04]  /*1fbf0*/  LDL.LU R50, [R1+0x31c] ;  /* 0x00031c0001327983 */ /* 0x001ee80000300800 */
[----:B------:R0:W-:Y:S04]  /*1fc00*/  STS.U16 [R0+UR9+0x14480], R52 ;  /* 0x0144803400007988 */ /* 0x0001e80008000409 */
[----:B------:R-:W3:Y:S04]  /*1fc10*/  LDL R49, [R1+0x91c] ;  /* 0x00091c0001317983 */ /* 0x000ee80000100800 */
[----:B0-----:R-:W3:Y:S01]  /*1fc20*/  LDL R52, [R1+0x918] ;  /* 0x0009180001347983 */ /* 0x001ee20000100800 */
        /* <DEDUP_REMOVED lines=9> */
[----:B------:R-:W-:-:S06]  /*1fcc0*/  PRMT R79, RZ, 0x7610, R79 ;  /* 0x00007610ff4f7816 */ /* 0x000fcc000000004f */
[----:B------:R0:W3:Y:S01]  /*1fcd0*/  @!P6 LDG.E.U16 R79, desc[UR24][R58.64] ;  /* 0x000000183a4fe981 */ /* 0x0000e2000c1e1500 */
[----:B------:R-:W-:Y:S01]  /*1fce0*/  PRMT R78, RZ, 0x7610, R78 ;  /* 0x00007610ff4e7816 */ /* 0x000fe2000000004e */
[----:B0-----:R-:W-:Y:S02]  /*1fcf0*/  @!P6 IMAD.MOV.U32 R58, RZ, RZ, R47 ;  /* 0x000000ffff3ae224 */ /* 0x001fe400078e002f */
[----:B------:R-:W3:Y:S01]  /*1fd00*/  LDL R47, [R1+0x93c] ;  /* 0x00093c00012f7983 */ /* 0x000ee20000100800 */
[----:B------:R-:W-:-:S03]  /*1fd10*/  @!P6 IMAD.MOV.U32 R59, RZ, RZ, R48 ;  /* 0x000000ffff3be224 */ /* 0x000fc600078e0030 */
[----:B------:R-:W3:Y:S01]  /*1fd20*/  LDL R48, [R1+0x938] ;  /* 0x0009380001307983 */ /* 0x000ee20000100800 */
[----:B------:R-:W-:-:S03]  /*1fd30*/  PRMT R83, RZ, 0x7610, R83 ;  /* 0x00007610ff537816 */ /* 0x000fc60000000053 */
[----:B------:R-:W-:Y:S04]  /*1fd40*/  STS.U16 [R0+UR9+0x10880], R63 ;  /* 0x0108803f00007988 */ /* 0x000fe80008000409 */
[----:B------:R-:W-:Y:S04]  /*1fd50*/  STS.U16 [R0+UR9+0x14880], R62 ;  /* 0x0148803e00007988 */ /* 0x000fe80008000409 */
[----:B------:R0:W-:Y:S04]  /*1fd60*/  STS.U16 [R0+UR9+0x10c80], R53 ;  /* 0x010c803500007988 */ /* 0x0001e80008000409 */
[----:B------:R2:W3:Y:S01]  /*1fd70*/  @!P6 LDG.E.U16 R78, desc[UR24][R58.64] ;  /* 0x000000183a4ee981 */ /* 0x0004e2000c1e1500 */
[----:B0-----:R-:W-:-:S02]  /*1fd80*/  @!P6 IMAD.MOV.U32 R53, RZ, RZ, R52 ;  /* 0x000000ffff35e224 */ /* 0x001fc400078e0034 */
[----:B------:R-:W-:Y:S01]  /*1fd90*/  @!P6 IMAD.MOV.U32 R52, RZ, RZ, R49 ;  /* 0x000000ffff34e224 */ /* 0x000fe200078e0031 */
[----:B------:R-:W-:Y:S01]  /*1fda0*/  PRMT R68, RZ, 0x7610, R68 ;  /* 0x00007610ff447816 */ /* 0x000fe20000000044 */
[----:B------:R0:W-:Y:S04]  /*1fdb0*/  STS.U16 [R0+UR9+0x14c80], R51 ;  /* 0x014c803300007988 */ /* 0x0001e80008000409 */
[----:B------:R3:W3:Y:S04]  /*1fdc0*/  @!P6 LDG.E.U16 R83, desc[UR24][R52.64] ;  /* 0x000000183453e981 */ /* 0x0006e8000c1e1500 */
[----:B------:R-:W3:Y:S04]  /*1fdd0*/  LDL R49, [R1+0x76c] ;  /* 0x00076c0001317983 */ /* 0x000ee80000100800 */
[----:B0-----:R-:W3:Y:S01]  /*1fde0*/  LDL R51, [R1+0x768] ;  /* 0x0007680001337983 */ /* 0x001ee20000100800 */
[----:B--2---:R-:W-:-:S03]  /*1fdf0*/  @!P6 IMAD.MOV.U32 R58, RZ, RZ, R41 ;  /* 0x000000ffff3ae224 */ /* 0x004fc600078e0029 */
[----:B------:R-:W2:Y:S01]  /*1fe00*/  LDL R41, [R1+0x94c] ;  /* 0x00094c0001297983 */ /* 0x000ea20000100800 */
[----:B----4-:R-:W-:-:S03]  /*1fe10*/  @!P6 IMAD.MOV.U32 R59, RZ, RZ, R46 ;  /* 0x000000ffff3be224 */ /* 0x010fc600078e002e */
[----:B------:R-:W4:Y:S01]  /*1fe20*/  LDL R46, [R1+0x948] ;  /* 0x00094800012e7983 */ /* 0x000f220000100800 */
[----:B---3--:R-:W-:-:S03]  /*1fe30*/  @!P6 IMAD.MOV.U32 R52, RZ, RZ, R38 ;  /* 0x000000ffff34e224 */ /* 0x008fc600078e0026 */
[----:B------:R-:W3:Y:S01]  /*1fe40*/  LDL R38, [R1+0x754] ;  /* 0x0007540001267983 */ /* 0x000ee20000100800 */
[----:B------:R-:W-:-:S03]  /*1fe50*/  @!P6 IMAD.MOV.U32 R53, RZ, RZ, R40 ;  /* 0x000000ffff35e224 */ /* 0x000fc600078e0028 */
[----:B------:R-:W3:Y:S04]  /*1fe60*/  LDL R40, [R1+0x750] ;  /* 0x0007500001287983 */ /* 0x000ee80000100800 */
[----:B------:R-:W-:Y:S04]  /*1fe70*/  STS.U16 [R0+UR9+0x11080], R50 ;  /* 0x0110803200007988 */ /* 0x000fe80008000409 */
[----:B------:R0:W3:Y:S04]  /*1fe80*/  @!P6 LDG.E.U16 R68, desc[UR24][R52.64] ;  /* 0x000000183444e981 */ /* 0x0000e8000c1e1500 */
[----:B------:R1:W-:Y:S04]  /*1fe90*/  STS.U16 [R0+UR9+0x15080], R14 ;  /* 0x0150800e00007988 */ /* 0x0003e80008000409 */
[----:B-1----:R-:W3:Y:S01]  /*1fea0*/  LDL.LU R14, [R1+0xd08] ;  /* 0x000d0800010e7983 */ /* 0x002ee20000300800 */
[----:B0-----:R-:W-:-:S03]  /*1feb0*/  @!P6 IMAD.MOV.U32 R52, RZ, RZ, R47 ;  /* 0x000000ffff34e224 */ /* 0x001fc600078e002f */
[----:B------:R-:W3:Y:S01]  /*1fec0*/  LDL R47, [R1+0x784] ;  /* 0x00078400012f7983 */ /* 0x000ee20000100800 */
[----:B------:R-:W-:-:S03]  /*1fed0*/  @!P6 IMAD.MOV.U32 R53, RZ, RZ, R48 ;  /* 0x000000ffff35e224 */ /* 0x000fc600078e0030 */
[----:B------:R-:W3:Y:S01]  /*1fee0*/  LDL R48, [R1+0x780] ;  /* 0x0007800001307983 */ /* 0x000ee20000100800 */
[----:B------:R-:W-:Y:S02]  /*1fef0*/  PRMT R67, RZ, 0x7610, R67 ;  /* 0x00007610ff437816 */ /* 0x000fe40000000043 */
[----:B------:R-:W-:-:S04]  /*1ff00*/  PRMT R66, RZ, 0x7610, R66 ;  /* 0x00007610ff427816 */ /* 0x000fc80000000042 */
[----:B------:R2:W3:Y:S04]  /*1ff10*/  @!P6 LDG.E.U16 R67, desc[UR24][R52.64] ;  /* 0x000000183443e981 */ /* 0x0004e8000c1e1500 */
        /* <DEDUP_REMOVED lines=12> */
[----:B------:R-:W-:Y:S01]  /*1ffe0*/  PRMT R55, RZ, 0x7610, R55 ;  /* 0x00007610ff377816 */ /* 0x000fe20000000037 */
[----:B------:R0:W-:Y:S04]  /*1fff0*/  STS.U16 [R0+UR9+0x15480], R12 ;  /* 0x0154800c00007988 */ /* 0x0001e80008000409 */
[----:B------:R1:W3:Y:S04]  /*20000*/  @!P6 LDG.E.U16 R57, desc[UR24][R52.64] ;  /* 0x000000183439e981 */ /* 0x0002e8000c1e1500 */
[----:B------:R1:W-:Y:S04]  /*20010*/  STS.U16 [R0+UR9+0x11880], R11 ;  /* 0x0118800b00007988 */ /* 0x0003e80008000409 */
[----:B0-----:R-:W3:Y:S01]  /*20020*/  LDL.LU R12, [R1+0xd00] ;  /* 0x000d0000010c7983 */ /* 0x001ee20000300800 */
[----:B-1----:R-:W-:-:S03]  /*20030*/  @!P6 IMAD.MOV.U32 R52, RZ, RZ, R49 ;  /* 0x000000ffff34e224 */ /* 0x002fc600078e0031 */
[----:B------:R-:W3:Y:S01]  /*20040*/  LDL.LU R50, [R1+0x454] ;  /* 0x0004540001327983 */ /* 0x000ee20000300800 */
[----:B------:R-:W-:-:S03]  /*20050*/  @!P6 IMAD.MOV.U32 R53, RZ, RZ, R51 ;  /* 0x000000ffff35e224 */ /* 0x000fc600078e0033 */
[----:B------:R-:W3:Y:S04]  /*20060*/  LDL.LU R11, [R1+0xcfc] ;  /* 0x000cfc00010b7983 */ /* 0x000ee80000300800 */
[----:B------:R-:W3:Y:S01]  /*20070*/  LDL.LU R51, [R1+0x458] ;  /* 0x0004580001337983 */ /* 0x000ee20000300800 */
[----:B------:R-:W-:Y:S02]  /*20080*/  @!P6 IMAD.MOV.U32 R49, RZ, RZ, R48 ;  /* 0x000000ffff31e224 */ /* 0x000fe400078e0030 */
[----:B------:R-:W-:Y:S01]  /*20090*/  @!P6 IMAD.MOV.U32 R48, RZ, RZ, R47 ;  /* 0x000000ffff30e224 */ /* 0x000fe200078e002f */
[----:B------:R0:W-:Y:S04]  /*200a0*/  STS.U16 [R0+UR9+0x15880], R10 ;  /* 0x0158800a00007988 */ /* 0x0001e80008000409 */
[----:B------:R-:W3:Y:S04]  /*200b0*/  @!P6 LDG.E.U16 R55, desc[UR24][R48.64] ;  /* 0x000000183037e981 */ /* 0x000ee8000c1e1500 */
[----:B0-----:R-:W3:Y:S04]  /*200c0*/  LDL.LU R10, [R1+0xcf8] ;  /* 0x000cf800010a7983 */ /* 0x001ee80000300800 */
[----:B------:R-:W3:Y:S04]  /*200d0*/  LDL R48, [R1+0x7b0] ;  /* 0x0007b00001307983 */ /* 0x000ee80000100800 */
[----:B------:R-:W3:Y:S01]  /*200e0*/  LDL R47, [R1+0x7b4] ;  /* 0x0007b400012f7983 */ /* 0x000ee20000100800 */
[----:B------:R-:W-:-:S02]  /*200f0*/  PRMT R56, RZ, 0x7610, R56 ;  /* 0x00007610ff387816 */ /* 0x000fc40000000038 */
[----:B------:R-:W-:Y:S01]  /*20100*/  PRMT R54, RZ, 0x7610, R54 ;  /* 0x00007610ff367816 */ /* 0x000fe20000000036 */
[----:B------:R-:W3:Y:S04]  /*20110*/  LDL.LU R63, [R1+0x45c] ;  /* 0x00045c00013f7983 */ /* 0x000ee80000300800 */
[----:B------:R2:W3:Y:S01]  /*20120*/  @!P6 LDG.E.U16 R56, desc[UR24][R52.64] ;  /* 0x000000183438e981 */ /* 0x0004e2000c1e1500 */
[----:B------:R-:W-:-:S03]  /*20130*/  PRMT R45, RZ, 0x7610, R45 ;  /* 0x00007610ff2d7816 */ /* 0x000fc6000000002d */
[----:B------:R0:W-:Y:S04]  /*20140*/  STS.U16 [R0+UR9+0x11c80], R9 ;  /* 0x011c800900007988 */ /* 0x0001e80008000409 */
[----:B0-----:R-:W3:Y:S04]  /*20150*/  LDL.LU R9, [R1+0xcf4] ;  /* 0x000cf40001097983 */ /* 0x001ee80000300800 */
[----:B------:R0:W-:Y:S01]  /*20160*/  STS.U16 [R0+UR9+0x15c80], R8 ;  /* 0x015c800800007988 */ /* 0x0001e20008000409 */
[----:B--2---:R-:W-:-:S03]  /*20170*/  @!P6 IMAD.MOV.U32 R52, RZ, RZ, R41 ;  /* 0x000000ffff34e224 */ /* 0x004fc600078e0029 */
[----:B------:R-:W2:Y:S01]  /*20180*/  LDL R41, [R1+0x7c4] ;  /* 0x0007c40001297983 */ /* 0x000ea20000100800 */
[----:B----4-:R-:W-:-:S03]  /*20190*/  @!P6 IMAD.MOV.U32 R53, RZ, RZ, R46 ;  /* 0x000000ffff35e224 */ /* 0x010fc600078e002e */
[----:B------:R-:W4:Y:S04]  /*201a0*/  LDL R46, [R1+0x7c0] ;  /* 0x0007c000012e7983 */ /* 0x000f280000100800 */
[----:B------:R3:W4:Y:S04]  /*201b0*/  @!P6 LDG.E.U16 R54, desc[UR24][R52.64] ;  /* 0x000000183436e981 */ /* 0x000728000c1e1500 */
[----:B------:R-:W4:Y:S01]  /*201c0*/  LDL.LU R62, [R1+0x460] ;  /* 0x00046000013e7983 */ /* 0x000f220000300800 */
[----:B---3--:R-:W-:Y:S02]  /*201d0*/  @!P6 IMAD.MOV.U32 R52, RZ, RZ, R38 ;  /* 0x000000ffff34e224 */ /* 0x008fe400078e0026 */
[----:B------:R-:W-:-:S05]  /*201e0*/  @!P6 IMAD.MOV.U32 R53, RZ, RZ, R40 ;  /* 0x000000ffff35e224 */ /* 0x000fca00078e0028 */
[----:B------:R-:W3:Y:S04]  /*201f0*/  @!P6 LDG.E.U16 R45, desc[UR24][R52.64] ;  /* 0x00000018342de981 */ /* 0x000ee8000c1e1500 */
[----:B------:R-:W3:Y:S04]  /*20200*/  LDL.LU R53, [R1+0x464] ;  /* 0x0004640001357983 */ /* 0x000ee80000300800 */
[----:B0-----:R-:W3:Y:S04]  /*20210*/  LDL.LU R8, [R1+0xcf0] ;  /* 0x000cf00001087983 */ /* 0x001ee80000300800 */
[----:B------:R-:W3:Y:S01]  /*20220*/  LDL R40, [R1+0x7d0] ;  /* 0x0007d00001287983 */ /* 0x000ee20000100800 */
[----:B------:R-:W-:-:S03]  /*20230*/  PRMT R69, RZ, 0x7610, R69 ;  /* 0x00007610ff457816 */ /* 0x000fc60000000045 */
[----:B------:R-:W3:Y:S04]  /*20240*/  LDL R0, [R1+0x7d4] ;  /* 0x0007d40001007983 */ /* 0x000ee80000100800 */
[----:B------:R0:W3:Y:S04]  /*20250*/  @!P6 LDG.E.U16 R69, desc[UR24][R58.64] ;  /* 0x000000183a45e981 */ /* 0x0000e8000c1e1500 */
[----:B------:R-:W3:Y:S01]  /*20260*/  LDL.LU R52, [R1+0x468] ;  /* 0x0004680001347983 */ /* 0x000ee20000300800 */
[----:B------:R-:W-:Y:S02]  /*20270*/  LOP3.LUT R38, R2, 0x20, RZ, 0x3c, !PT ;  /* 0x0000002002267812 */ /* 0x000fe400078e3cff */
[----:B------:R-:W-:Y:S01]  /*20280*/  PRMT R44, RZ, 0x7610, R44 ;  /* 0x00007610ff2c7816 */ /* 0x000fe2000000002c */
[----:B0-----:R-:W-:-:S02]  /*20290*/  @!P6 IMAD.MOV.U32 R59, RZ, RZ, R48 ;  /* 0x000000ffff3be224 */ /* 0x001fc400078e0030 */
[----:B------:R-:W3:Y:S01]  /*202a0*/  LDL R48, [R1+0x7e0] ;  /* 0x0007e00001307983 */ /* 0x000ee20000100800 */
[----:B------:R-:W-:-:S03]  /*202b0*/  @!P6 IMAD.MOV.U32 R58, RZ, RZ, R47 ;  /* 0x000000ffff3ae224 */ /* 0x000fc600078e002f */
[----:B------:R-:W3:Y:S04]  /*202c0*/  LDL R47, [R1+0x7e4] ;  /* 0x0007e400012f7983 */ /* 0x000ee80000100800 */
[----:B------:R0:W-:Y:S04]  /*202d0*/  STS.U16 [R38+UR9+0x10100], R50 ;  /* 0x0101003226007988 */ /* 0x0001e80008000409 */
[----:B------:R-:W3:Y:S04]  /*202e0*/  @!P6 LDG.E.U16 R44, desc[UR24][R58.64] ;  /* 0x000000183a2ce981 */ /* 0x000ee8000c1e1500 */
[----:B0-----:R-:W3:Y:S04]  /*202f0*/  LDL.LU R50, [R1+0x46c] ;  /* 0x00046c0001327983 */ /* 0x001ee80000300800 */
[----:B------:R-:W3:Y:S04]  /*20300*/  LDL R58, [R1+0x7f0] ;  /* 0x0007f000013a7983 */ /* 0x000ee80000100800 */
[----:B------:R-:W3:Y:S01]  /*20310*/  LDL R49, [R1+0x7f4] ;  /* 0x0007f40001317983 */ /* 0x000ee20000100800 */
[----:B------:R-:W-:-:S03]  /*20320*/  PRMT R43, RZ, 0x7610, R43 ;  /* 0x00007610ff2b7816 */ /* 0x000fc6000000002b */
        /* <DEDUP_REMOVED lines=9> */
[----:B------:R-:W-:Y:S01]  /*203c0*/  @!P6 IMAD.MOV.U32 R60, RZ, RZ, R0 ;  /* 0x000000ffff3ce224 */ /* 0x000fe200078e0000 */
[----:B------:R-:W-:Y:S02]  /*203d0*/  PRMT R42, RZ, 0x7610, R42 ;  /* 0x00007610ff2a7816 */ /* 0x000fe4000000002a */
[----:B------:R-:W3:Y:S04]  /*203e0*/  LDL R0, [R1+0x814] ;  /* 0x0008140001007983 */ /* 0x000ee80000100800 */
[----:B------:R0:W3:Y:S02]  /*203f0*/  @!P6 LDG.E.U16 R42, desc[UR24][R60.64] ;  /* 0x000000183c2ae981 */ /* 0x0000e4000c1e1500 */
[----:B0-----:R-:W-:-:S02]  /*20400*/  @!P6 IMAD.MOV.U32 R61, RZ, RZ, R48 ;  /* 0x000000ffff3de224 */ /* 0x001fc400078e0030 */
[----:B------:R-:W3:Y:S01]  /*20410*/  LDL R48, [R1+0x820] ;  /* 0x0008200001307983 */ /* 0x000ee20000100800 */
[----:B------:R-:W-:-:S03]  /*20420*/  @!P6 IMAD.MOV.U32 R60, RZ, RZ, R47 ;  /* 0x000000ffff3ce224 */ /* 0x000fc600078e002f */
[----:B------:R-:W3:Y:S01]  /*20430*/  LDL R47, [R1+0x824] ;  /* 0x00082400012f7983 */ /* 0x000ee20000100800 */
[----:B------:R-:W-:-:S03]  /*20440*/  PRMT R32, RZ, 0x7610, R32 ;  /* 0x00007610ff207816 */ /* 0x000fc60000000020 */
[----:B------:R-:W-:Y:S01]  /*20450*/  STS.U16 [R38+UR9+0x10500], R63 ;  /* 0x0105003f26007988 */ /* 0x000fe20008000409 */
[----:B------:R-:W-:Y:S02]  /*20460*/  @!P6 IMAD.MOV.U32 R59, RZ, RZ, R58 ;  /* 0x000000ffff3be224 */ /* 0x000fe400078e003a */
[----:B------:R-:W-:Y:S01]  /*20470*/  @!P6 IMAD.MOV.U32 R58, RZ, RZ, R49 ;  /* 0x000000ffff3ae224 */ /* 0x000fe200078e0031 */
[----:B------:R-:W-:Y:S04]  /*20480*/  STS.U16 [R38+UR9+0x14500], R62 ;  /* 0x0145003e26007988 */ /* 0x000fe80008000409 */
[----:B------:R2:W3:Y:S04]  /*20490*/  @!P6 LDG.E.U16 R32, desc[UR24][R58.64] ;  /* 0x000000183a20e981 */ /* 0x0004e8000c1e1500 */
[----:B------:R3:W-:Y:S01]  /*204a0*/  STS.U16 [R38+UR9+0x10900], R53 ;  /* 0x0109003526007988 */ /* 0x0007e20008000409 */
[----:B------:R-:W-:-:S03]  /*204b0*/  PRMT R14, RZ, 0x7610, R14 ;  /* 0x00007610ff0e7816 */ /* 0x000fc6000000000e */
[----:B------:R-:W3:Y:S01]  /*204c0*/  LDL R49, [R1+0x854] ;  /* 0x0008540001317983 */ /* 0x000ee20000100800 */
[----:B--2---:R-:W-:-:S03]  /*204d0*/  @!P6 IMAD.MOV.U32 R58, RZ, RZ, R41 ;  /* 0x000000ffff3ae224 */ /* 0x004fc600078e0029 */
[----:B------:R-:W2:Y:S01]  /*204e0*/  LDL R41, [R1+0x834] ;  /* 0x0008340001297983 */ /* 0x000ea20000100800 */
[----:B----4-:R-:W-:-:S03]  /*204f0*/  @!P6 IMAD.MOV.U32 R59, RZ, RZ, R46 ;  /* 0x000000ffff3be224 */ /* 0x010fc600078e002e */
[----:B------:R-:W4:Y:S01]  /*20500*/  LDL R46, [R1+0x830] ;  /* 0x00083000012e7983 */ /* 0x000f220000100800 */
[----:B---3--:R-:W-:-:S03]  /*20510*/  @!P6 IMAD.MOV.U32 R53, RZ, RZ, R40 ;  /* 0x000000ffff35e224 */ /* 0x008fc600078e0028 */
[----:B------:R-:W3:Y:S04]  /*20520*/  LDL R40, [R1+0x840] ;  /* 0x0008400001287983 */ /* 0x000ee80000100800 */
[----:B------:R0:W-:Y:S04]  /*20530*/  STS.U16 [R38+UR9+0x14900], R52 ;  /* 0x0149003426007988 */ /* 0x0001e80008000409 */
[----:B------:R1:W-:Y:S01]  /*20540*/  STS.U16 [R38+UR9+0x10d00], R50 ;  /* 0x010d003226007988 */ /* 0x0003e20008000409 */
[----:B0-----:R-:W-:-:S03]  /*20550*/  @!P6 IMAD.MOV.U32 R52, RZ, RZ, R0 ;  /* 0x000000ffff34e224 */ /* 0x001fc600078e0000 */
[----:B------:R-:W3:Y:S04]  /*20560*/  LDL R0, [R1+0x844] ;  /* 0x0008440001007983 */ /* 0x000ee80000100800 */
[----:B-1----:R-:W3:Y:S04]  /*20570*/  LDL R50, [R1+0x850] ;  /* 0x0008500001327983 */ /* 0x002ee80000100800 */
[----:B------:R0:W3:Y:S02]  /*20580*/  @!P6 LDG.E.U16 R14, desc[UR24][R52.64] ;  /* 0x00000018340ee981 */ /* 0x0000e4000c1e1500 */
[----:B0-----:R-:W-:-:S02]  /*20590*/  @!P6 IMAD.MOV.U32 R52, RZ, RZ, R47 ;  /* 0x000000ffff34e224 */ /* 0x001fc400078e002f */
[----:B------:R-:W-:Y:S01]  /*205a0*/  @!P6 IMAD.MOV.U32 R53, RZ, RZ, R48 ;  /* 0x000000ffff35e224 */ /* 0x000fe200078e0030 */
[----:B------:R-:W3:Y:S04]  /*205b0*/  LDL R47, [R1+0x864] ;  /* 0x00086400012f7983 */ /* 0x000ee80000100800 */
[----:B------:R-:W3:Y:S01]  /*205c0*/  LDL R48, [R1+0x860] ;  /* 0x0008600001307983 */ /* 0x000ee20000100800 */
[----:B------:R-:W-:Y:S02]  /*205d0*/  PRMT R13, RZ, 0x7610, R13 ;  /* 0x00007610ff0d7816 */ /* 0x000fe4000000000d */
[----:B------:R-:W-:-:S04]  /*205e0*/  PRMT R12, RZ, 0x7610, R12 ;  /* 0x00007610ff0c7816 */ /* 0x000fc8000000000c */
[----:B------:R2:W3:Y:S04]  /*205f0*/  @!P6 LDG.E.U16 R13, desc[UR24][R52.64] ;  /* 0x00000018340de981 */ /* 0x0004e8000c1e1500 */
[----:B------:R-:W-:Y:S04]  /*20600*/  STS.U16 [R38+UR9+0x14d00], R51 ;  /* 0x014d003326007988 */ /* 0x000fe80008000409 */
        /* <DEDUP_REMOVED lines=9> */
[----:B------:R-:W-:-:S03]  /*206a0*/  PRMT R10, RZ, 0x7610, R10 ;  /* 0x00007610ff0a7816 */ /* 0x000fc6000000000a */
[----:B------:R0:W-:Y:S04]  /*206b0*/  STS.U16 [R38+UR9+0x15100], R91 ;  /* 0x0151005b26007988 */ /* 0x0001e80008000409 */
[----:B------:R1:W-:Y:S01]  /*206c0*/  STS.U16 [R38+UR9+0x11500], R7 ;  /* 0x0115000726007988 */ /* 0x0003e20008000409 */
[----:B------:R-:W-:-:S03]  /*206d0*/  @!P6 IMAD.MOV.U32 R52, RZ, RZ, R0 ;  /* 0x000000ffff34e224 */ /* 0x000fc600078e0000 */
[----:B------:R-:W3:Y:S01]  /*206e0*/  LDL R0, [R1+0x884] ;  /* 0x0008840001007983 */ /* 0x000ee20000100800 */
[----:B------:R-:W-:-:S03]  /*206f0*/  @!P6 IMAD.MOV.U32 R51, RZ, RZ, R50 ;  /* 0x000000ffff33e224 */ /* 0x000fc600078e0032 */
[----:B0-----:R-:W3:Y:S01]  /*20700*/  LDL.LU R91, [R1+0xce8] ;  /* 0x000ce800015b7983 */ /* 0x001ee20000300800 */
[----:B------:R-:W-:-:S03]  /*20710*/  @!P6 IMAD.MOV.U32 R50, RZ, RZ, R49 ;  /* 0x000000ffff32e224 */ /* 0x000fc600078e0031 */
[----:B-1----:R-:W3:Y:S04]  /*20720*/  LDL.LU R7, [R1+0xce4] ;  /* 0x000ce40001077983 */ /* 0x002ee80000300800 */
[----:B------:R0:W3:Y:S02]  /*20730*/  @!P6 LDG.E.U16 R10, desc[UR24][R50.64] ;  /* 0x00000018320ae981 */ /* 0x0000e4000c1e1500 */
[----:B0-----:R-:W-:Y:S02]  /*20740*/  @!P6 IMAD.MOV.U32 R50, RZ, RZ, R47 ;  /* 0x000000ffff32e224 */ /* 0x001fe400078e002f */
[----:B------:R-:W-:Y:S01]  /*20750*/  @!P6 IMAD.MOV.U32 R51, RZ, RZ, R48 ;  /* 0x000000ffff33e224 */ /* 0x000fe200078e0030 */
[----:B------:R-:W3:Y:S04]  /*20760*/  LDL R47, [R1+0x894] ;  /* 0x00089400012f7983 */ /* 0x000ee80000100800 */
[----:B------:R-:W3:Y:S04]  /*20770*/  LDL R48, [R1+0x890] ;  /* 0x0008900001307983 */ /* 0x000ee80000100800 */
[----:B------:R0:W-:Y:S01]  /*20780*/  STS.U16 [R38+UR9+0x15500], R6 ;  /* 0x0155000626007988 */ /* 0x0001e20008000409 */
[----:B------:R-:W-:-:S03]  /*20790*/  PRMT R9, RZ, 0x7610, R9 ;  /* 0x00007610ff097816 */ /* 0x000fc60000000009 */
[----:B0-----:R-:W3:Y:S01]  /*207a0*/  LDL.LU R6, [R1+0xce0] ;  /* 0x000ce00001067983 */ /* 0x001ee20000300800 */
[----:B------:R-:W-:-:S03]  /*207b0*/  PRMT R8, RZ, 0x7610, R8 ;  /* 0x00007610ff087816 */ /* 0x000fc60000000008 */
[----:B------:R2:W3:Y:S04]  /*207c0*/  @!P6 LDG.E.U16 R9, desc[UR24][R50.64] ;  /* 0x000000183209e981 */ /* 0x0004e8000c1e1500 */
[----:B------:R0:W-:Y:S01]  /*207d0*/  STS.U16 [R38+UR9+0x11900], R5 ;  /* 0x0119000526007988 */ /* 0x0001e20008000409 */
[----:B--2---:R-:W-:-:S03]  /*207e0*/  @!P6 IMAD.MOV.U32 R50, RZ, RZ, R41 ;  /* 0x000000ffff32e224 */ /* 0x004fc600078e0029 */
[----:B------:R-:W2:Y:S01]  /*207f0*/  LDL R41, [R1+0x8a4] ;  /* 0x0008a40001297983 */ /* 0x000ea20000100800 */
[----:B----4-:R-:W-:-:S03]  /*20800*/  @!P6 IMAD.MOV.U32 R51, RZ, RZ, R46 ;  /* 0x000000ffff33e224 */ /* 0x010fc600078e002e */
[----:B------:R-:W4:Y:S04]  /*20810*/  LDL R46, [R1+0x8a0] ;  /* 0x0008a000012e7983 */ /* 0x000f280000100800 */
[----:B0-----:R-:W4:Y:S04]  /*20820*/  LDL.LU R5, [R1+0xcdc] ;  /* 0x000cdc0001057983 */ /* 0x001f280000300800 */
[----:B------:R3:W4:Y:S02]  /*20830*/  @!P6 LDG.E.U16 R8, desc[UR24][R50.64] ;  /* 0x000000183208e981 */ /* 0x000724000c1e1500 */
[----:B---3--:R-:W-:-:S02]  /*20840*/  @!P6 IMAD.MOV.U32 R51, RZ, RZ, R40 ;  /* 0x000000ffff33e224 */ /* 0x008fc400078e0028 */
[----:B------:R-:W3:Y:S04]  /*20850*/  LDL R40, [R1+0x8b0] ;  /* 0x0008b00001287983 */ /* 0x000ee80000100800 */
[----:B------:R0:W-:Y:S01]  /*20860*/  STS.U16 [R38+UR9+0x15900], R4 ;  /* 0x0159000426007988 */ /* 0x0001e20008000409 */
[----:B------:R-:W-:-:S03]  /*20870*/  @!P6 IMAD.MOV.U32 R50, RZ, RZ, R0 ;  /* 0x000000ffff32e224 */ /* 0x000fc600078e0000 */
[----:B------:R-:W3:Y:S04]  /*20880*/  LDL R0, [R1+0x8b4] ;  /* 0x0008b40001007983 */ /* 0x000ee80000100800 */
[----:B0-----:R-:W3:Y:S01]  /*20890*/  LDL.LU R4, [R1+0xcd8] ;  /* 0x000cd80001047983 */ /* 0x001ee20000300800 */
[----:B------:R-:W-:-:S03]  /*208a0*/  PRMT R7, RZ, 0x7610, R7 ;  /* 0x00007610ff077816 */ /* 0x000fc60000000007 */
[----:B------:R-:W3:Y:S04]  /*208b0*/  LDL.LU R63, [R1+0x490] ;  /* 0x00049000013f7983 */ /* 0x000ee80000300800 */
[----:B------:R0:W3:Y:S04]  /*208c0*/  @!P6 LDG.E.U16 R7, desc[UR24][R50.64] ;  /* 0x000000183207e981 */ /* 0x0000e8000c1e1500 */
[----:B------:R1:W-:Y:S01]  /*208d0*/  STS.U16 [R38+UR9+0x11d00], R3 ;  /* 0x011d000326007988 */ /* 0x0003e20008000409 */
[----:B0-----:R-:W-:-:S03]  /*208e0*/  @!P6 IMAD.MOV.U32 R50, RZ, RZ, R47 ;  /* 0x000000ffff32e224 */ /* 0x001fc600078e002f */
[----:B------:R-:W3:Y:S01]  /*208f0*/  LDL R47, [R1+0x8c4] ;  /* 0x0008c400012f7983 */ /* 0x000ee20000100800 */
[----:B------:R-:W-:-:S03]  /*20900*/  @!P6 IMAD.MOV.U32 R51, RZ, RZ, R48 ;  /* 0x000000ffff33e224 */ /* 0x000fc600078e0030 */
[----:B------:R-:W3:Y:S04]  /*20910*/  LDL R48, [R1+0x8c0] ;  /* 0x0008c00001307983 */ /* 0x000ee80000100800 */
[----:B-1----:R-:W3:Y:S01]  /*20920*/  LDL.LU R3, [R1+0xcd4] ;  /* 0x000cd40001037983 */ /* 0x002ee20000300800 */
[----:B------:R-:W-:-:S03]  /*20930*/  PRMT R6, RZ, 0x7610, R6 ;  /* 0x00007610ff067816 */ /* 0x000fc60000000006 */
[----:B------:R0:W-:Y:S01]  /*20940*/  STS.U16 [R38+UR9+0x15d00], R92 ;  /* 0x015d005c26007988 */ /* 0x0001e20008000409 */
[----:B------:R-:W-:-:S03]  /*20950*/  PRMT R11, RZ, 0x7610, R11 ;  /* 0x00007610ff0b7816 */ /* 0x000fc6000000000b */
[----:B------:R-:W3:Y:S04]  /*20960*/  @!P6 LDG.E.U16 R6, desc[UR24][R50.64] ;  /* 0x000000183206e981 */ /* 0x000ee8000c1e1500 */
[----:B------:R2:W3:Y:S04]  /*20970*/  @!P6 LDG.E.U16 R11, desc[UR24][R52.64] ;  /* 0x00000018340be981 */ /* 0x0004e8000c1e1500 */
[----:B------:R-:W3:Y:S04]  /*20980*/  LDL.LU R51, [R1+0x494] ;  /* 0x0004940001337983 */ /* 0x000ee80000300800 */
[----:B0-----:R-:W3:Y:S04]  /*20990*/  LDL.LU R92, [R1+0xcd0] ;  /* 0x000cd000015c7983 */ /* 0x001ee80000300800 */
[----:B------:R-:W3:Y:S01]  /*209a0*/  LDL R38, [R1+0x8d4] ;  /* 0x0008d40001267983 */ /* 0x000ee20000100800 */
[----:B--2---:R-:W-:-:S03]  /*209b0*/  @!P6 IMAD.MOV.U32 R52, RZ, RZ, R41 ;  /* 0x000000ffff34e224 */ /* 0x004fc600078e0029 */
[----:B------:R-:W2:Y:S04]  /*209c0*/  LDL R41, [R1+0x8d0] ;  /* 0x0008d00001297983 */ /* 0x000ea80000100800 */
[----:B------:R-:W2:Y:S01]  /*209d0*/  LDL.LU R50, [R1+0x498] ;  /* 0x0004980001327983 */ /* 0x000ea20000300800 */
[----:B----4-:R-:W-:Y:S01]  /*209e0*/  @!P6 IMAD.MOV.U32 R53, RZ, RZ, R46 ;  /* 0x000000ffff35e224 */ /* 0x010fe200078e002e */
[----:B------:R-:W-:-:S06]  /*209f0*/  PRMT R5, RZ, 0x7610, R5 ;  /* 0x00007610ff057816 */ /* 0x000fcc0000000005 */
[----:B------:R3:W4:Y:S02]  /*20a00*/  @!P6 LDG.E.U16 R5, desc[UR24][R52.64] ;  /* 0x000000183405e981 */ /* 0x000724000c1e1500 */
[----:B---3--:R-:W-:Y:S02]  /*20a10*/  @!P6 IMAD.MOV.U32 R53, RZ, RZ, R40 ;  /* 0x000000ffff35e224 */ /* 0x008fe400078e0028 */
[----:B------:R-:W3:Y:S01]  /*20a20*/  LDL R40, [R1+0x8e0] ;  /* 0x0008e00001287983 */ /* 0x000ee20000100800 */
[----:B------:R-:W-:-:S05]  /*20a30*/  LOP3.LUT R46, R2, 0x30, RZ, 0x3c, !PT ;  /* 0x00000030022e7812 */ /* 0x000fca00078e3cff */
[----:B------:R0:W-:Y:S01]  /*20a40*/  STS.U16 [R46+UR9+0x10180], R91 ;  /* 0x0101805b2e007988 */ /* 0x0001e20008000409 */
[----:B------:R-:W-:-:S03]  /*20a50*/  @!P6 IMAD.MOV.U32 R52, RZ, RZ, R0 ;  /* 0x000000ffff34e224 */ /* 0x000fc600078e0000 */
[----:B------:R-:W4:Y:S01]  /*20a60*/  LDL R0, [R1+0x8e4] ;  /* 0x0008e40001007983 */ /* 0x000f220000100800 */
[----:B------:R-:W-:-:S03]  /*20a70*/  PRMT R4, RZ, 0x7610, R4 ;  /* 0x00007610ff047816 */ /* 0x000fc60000000004 */
[----:B------:R-:W4:Y:S04]  /*20a80*/  LDL.LU R62, [R1+0x49c] ;  /* 0x00049c00013e7983 */ /* 0x000f280000300800 */
[----:B------:R1:W4:Y:S04]  /*20a90*/  @!P6 LDG.E.U16 R4, desc[UR24][R52.64] ;  /* 0x000000183404e981 */ /* 0x000328000c1e1500 */
[----:B0-----:R-:W4:Y:S01]  /*20aa0*/  LDL.LU R91, [R1+0xccc] ;  /* 0x000ccc00015b7983 */ /* 0x001f220000300800 */
[----:B------:R-:W-:-:S03]  /*20ab0*/  PRMT R15, RZ, 0x7610, R15 ;  /* 0x00007610ff0f7816 */ /* 0x000fc6000000000f */
[----:B------:R0:W-:Y:S04]  /*20ac0*/  STS.U16 [R46+UR9+0x14180], R90 ;  /* 0x0141805a2e007988 */ /* 0x0001e80008000409 */
[----:B------:R0:W4:Y:S01]  /*20ad0*/  @!P6 LDG.E.U16 R15, desc[UR24][R58.64] ;  /* 0x000000183a0fe981 */ /* 0x000122000c1e1500 */
[----:B-1----:R-:W-:-:S03]  /*20ae0*/  @!P6 IMAD.MOV.U32 R52, RZ, RZ, R47 ;  /* 0x000000ffff34e224 */ /* 0x002fc600078e002f */
[----:B------:R-:W4:Y:S01]  /*20af0*/  LDL R47, [R1+0x8f4] ;  /* 0x0008f400012f7983 */ /* 0x000f220000100800 */
[----:B------:R-:W-:-:S03]  /*20b00*/  @!P6 IMAD.MOV.U32 R53, RZ, RZ, R48 ;  /* 0x000000ffff35e224 */ /* 0x000fc600078e0030 */
[----:B------:R-:W4:Y:S01]  /*20b10*/  LDL R48, [R1+0x8f0] ;  /* 0x0008f00001307983 */ /* 0x000f220000100800 */
[----:B------:R-:W-:-:S06]  /*20b20*/  PRMT R3, RZ, 0x7610, R3 ;  /* 0x00007610ff037816 */ /* 0x000fcc0000000003 */
[----:B------:R-:W4:Y:S04]  /*20b30*/  @!P6 LDG.E.U16 R3, desc[UR24][R52.64] ;  /* 0x000000183403e981 */ /* 0x000f28000c1e1500 */
[----:B------:R-:W4:Y:S04]  /*20b40*/  LDL.LU R53, [R1+0x4a0] ;  /* 0x0004a00001357983 */ /* 0x000f280000300800 */
[----:B0-----:R-:W4:Y:S01]  /*20b50*/  LDL.LU R90, [R1+0xcc8] ;  /* 0x000cc800015a7983 */ /* 0x001f220000300800 */
[----:B------:R-:W-:-:S03]  /*20b60*/  @!P6 IMAD.MOV.U32 R58, RZ, RZ, R38 ;  /* 0x000000ffff3ae224 */ /* 0x000fc600078e0026 */
[----:B------:R-:W4:Y:S01]  /*20b70*/  LDL R38, [R1+0x904] ;  /* 0x0009040001267983 */ /* 0x000f220000100800 */
[----:B------:R-:W-:Y:S01]  /*20b80*/  PRMT R92, RZ, 0x7610, R92 ;  /* 0x00007610ff5c7816 */ /* 0x000fe2000000005c */
[----:B--2---:R-:W-:Y:S02]  /*20b90*/  @!P6 IMAD.MOV.U32 R59, RZ, RZ, R41 ;  /* 0x000000ffff3be224 */ /* 0x004fe400078e0029 */
[----:B------:R-:W2:Y:S04]  /*20ba0*/  LDL R41, [R1+0x900] ;  /* 0x0009000001297983 */ /* 0x000ea80000100800 */
[----:B------:R3:W2:Y:S04]  /*20bb0*/  @!P6 LDG.E.U16 R92, desc[UR24][R58.64] ;  /* 0x000000183a5ce981 */ /* 0x0006a8000c1e1500 */
[----:B------:R-:W2:Y:S01]  /*20bc0*/  LDL.LU R52, [R1+0x4a4] ;  /* 0x0004a40001347983 */ /* 0x000ea20000300800 */
[----:B---3--:R-:W-:-:S03]  /*20bd0*/  @!P6 IMAD.MOV.U32 R59, RZ, RZ, R40 ;  /* 0x000000ffff3be224 */ /* 0x008fc600078e0028 */
[----:B------:R-:W3:Y:S04]  /*20be0*/  LDL R40, [R1+0x910] ;  /* 0x0009100001287983 */ /* 0x000ee80000100800 */
[----:B------:R-:W-:Y:S04]  /*20bf0*/  STS.U16 [R46+UR9+0x10580], R63 ;  /* 0x0105803f2e007988 */ /* 0x000fe80008000409 */
[----:B------:R0:W-:Y:S01]  /*20c00*/  STS.U16 [R46+UR9+0x14580], R51 ;  /* 0x014580332e007988 */ /* 0x0001e20008000409 */
[----:B----4-:R-:W-:-:S03]  /*20c10*/  @!P6 IMAD.MOV.U32 R58, RZ, RZ, R0 ;  /* 0x000000ffff3ae224 */ /* 0x010fc600078e0000 */
[----:B------:R-:W4:Y:S04]  /*20c20*/  LDL R0, [R1+0x914] ;  /* 0x0009140001007983 */ /* 0x000f280000100800 */
[----:B0-----:R-:W4:Y:S01]  /*20c30*/  LDL.LU R51, [R1+0x4a8] ;  /* 0x0004a80001337983 */ /* 0x001f220000300800 */
[----:B------:R-:W-:-:S06]  /*20c40*/  PRMT R91, RZ, 0x7610, R91 ;  /* 0x00007610ff5b7816 */ /* 0x000fcc000000005b */
[----:B------:R0:W4:Y:S04]  /*20c50*/  @!P6 LDG.E.U16 R91, desc[UR24][R58.64] ;  /* 0x000000183a5be981 */ /* 0x000128000c1e1500 */
[----:B------:R1:W-:Y:S01]  /*20c60*/  STS.U16 [R46+UR9+0x10980], R50 ;  /* 0x010980322e007988 */ /* 0x0003e20008000409 */
[----:B0-----:R-:W-:Y:S02]  /*20c70*/  @!P6 IMAD.MOV.U32 R58, RZ, RZ, R47 ;  /* 0x000000ffff3ae224 */ /* 0x001fe400078e002f */
[----:B------:R-:W-:Y:S01]  /*20c80*/  @!P6 IMAD.MOV.U32 R59, RZ, RZ, R48 ;  /* 0x000000ffff3be224 */ /* 0x000fe200078e0030 */
[----:B------:R-:W4:Y:S04]  /*20c90*/  LDL R47, [R1+0x924] ;  /* 0x00092400012f7983 */ /* 0x000f280000100800 */
[----:B------:R-:W4:Y:S04]  /*20ca0*/  LDL R48, [R1+0x920] ;  /* 0x0009200001307983 */ /* 0x000f280000100800 */
[----:B-1----:R-:W4:Y:S01]  /*20cb0*/  LDL.LU R50, [R1+0x4ac] ;  /* 0x0004ac0001327983 */ /* 0x002f220000300800 */
[----:B------:R-:W-:-:S06]  /*20cc0*/  PRMT R90, RZ, 0x7610, R90 ;  /* 0x00007610ff5a7816 */ /* 0x000fcc000000005a */
[----:B------:R0:W4:Y:S01]  /*20cd0*/  @!P6 LDG.E.U16 R90, desc[UR24][R58.64] ;  /* 0x000000183a5ae981 */ /* 0x000122000c1e1500 */
[----:B------:R-:W-:Y:S01]  /*20ce0*/  PRMT R80, RZ, 0x7610, R80 ;  /* 0x00007610ff507816 */ /* 0x000fe20000000050 */
[----:B0-----:R-:W-:Y:S02]  /*20cf0*/  @!P6 IMAD.MOV.U32 R58, RZ, RZ, R38 ;  /* 0x000000ffff3ae224 */ /* 0x001fe400078e0026 */
[----:B------:R-:W4:Y:S01]  /*20d00*/  LDL R38, [R1+0x934] ;  /* 0x0009340001267983 */ /* 0x000f220000100800 */
[----:B--2---:R-:W-:-:S03]  /*20d10*/  @!P6 IMAD.MOV.U32 R59, RZ, RZ, R41 ;  /* 0x000000ffff3be224 */ /* 0x004fc600078e0029 */
[----:B------:R-:W2:Y:S04]  /*20d20*/  LDL R41, [R1+0x930] ;  /* 0x0009300001297983 */ /* 0x000ea80000100800 */
[----:B------:R3:W2:Y:S02]  /*20d30*/  @!P6 LDG.E.U16 R80, desc[UR24][R58.64] ;  /* 0x000000183a50e981 */ /* 0x0006a4000c1e1500 */
[----:B---3--:R-:W-:Y:S02]  /*20d40*/  @!P6 IMAD.MOV.U32 R59, RZ, RZ, R40 ;  /* 0x000000ffff3be224 */ /* 0x008fe400078e0028 */
[----:B------:R-:W3:Y:S01]  /*20d50*/  LDL R40, [R1+0x940] ;  /* 0x0009400001287983 */ /* 0x000ee20000100800 */
[----:B------:R-:W-:Y:S02]  /*20d60*/  PRMT R21, RZ, 0x7610, R21 ;  /* 0x00007610ff157816 */ /* 0x000fe40000000015 */
[----:B------:R-:W-:Y:S01]  /*20d70*/  PRMT R20, RZ, 0x7610, R20 ;  /* 0x00007610ff147816 */ /* 0x000fe20000000014 */
[----:B----4-:R-:W-:-:S02]  /*20d80*/  @!P6 IMAD.MOV.U32 R58, RZ, RZ, R0 ;  /* 0x000000ffff3ae224 */ /* 0x010fc400078e0000 */
[----:B------:R-:W4:Y:S04]  /*20d90*/  LDL R0, [R1+0x944] ;  /* 0x0009440001007983 */ /* 0x000f280000100800 */
[----:B------:R0:W4:Y:S04]  /*20da0*/  @!P6 LDG.E.U16 R21, desc[UR24][R58.64] ;  /* 0x000000183a15e981 */ /* 0x000128000c1e1500 */
[----:B------:R-:W4:Y:S04]  /*20db0*/  LDL.LU R64, [R1+0x4b0] ;  /* 0x0004b00001407983 */ /* 0x000f280000300800 */
[----:B------:R1:W-:Y:S01]  /*20dc0*/  STS.U16 [R46+UR9+0x14980], R62 ;  /* 0x0149803e2e007988 */ /* 0x0003e20008000409 */
[----:B------:R-:W-:Y:S01]  /*20dd0*/  PRMT R85, RZ, 0x7610, R85 ;  /* 0x00007610ff557816 */ /* 0x000fe20000000055 */
[----:B0-----:R-:W-:-:S02]  /*20de0*/  @!P6 IMAD.MOV.U32 R58, RZ, RZ, R47 ;  /* 0x000000ffff3ae224 */ /* 0x001fc400078e002f */
[----:B------:R-:W4:Y:S01]  /*20df0*/  LDL R47, [R1+0x954] ;  /* 0x00095400012f7983 */ /* 0x000f220000100800 */
[----:B------:R-:W-:-:S03]  /*20e00*/  @!P6 IMAD.MOV.U32 R59, RZ, RZ, R48 ;  /* 0x000000ffff3be224 */ /* 0x000fc600078e0030 */
[----:B------:R-:W4:Y:S04]  /*20e10*/  LDL R48, [R1+0x950] ;  /* 0x0009500001307983 */ /* 0x000f280000100800 */
[----:B------:R-:W4:Y:S04]  /*20e20*/  LDL.LU R63, [R1+0x4b4] ;  /* 0x0004b400013f7983 */ /* 0x000f280000300800 */
[----:B------:R0:W4:Y:S04]  /*20e30*/  @!P6 LDG.E.U16 R20, desc[UR24][R58.64] ;  /* 0x000000183a14e981 */ /* 0x000128000c1e1500 */
[----:B-1----:R-:W4:Y:S04]  /*20e40*/  LDL.LU R62, [R1+0x3bc] ;  /* 0x0003bc00013e7983 */ /* 0x002f280000300800 */
[----:B------:R1:W-:Y:S01]  /*20e50*/  STS.U16 [R46+UR9+0x10d80], R53 ;  /* 0x010d80352e007988 */ /* 0x0003e20008000409 */
[----:B0-----:R-:W-:-:S03]  /*20e60*/  @!P6 IMAD.MOV.U32 R58, RZ, RZ, R38 ;  /* 0x000000ffff3ae224 */ /* 0x001fc600078e0026 */
[----:B------:R-:W4:Y:S04]  /*20e70*/  LDL R38, [R1+0x75c] ;  /* 0x00075c0001267983 */ /* 0x000f280000100800 */
[----:B------:R0:W-:Y:S01]  /*20e80*/  STS.U16 [R46+UR9+0x14d80], R52 ;  /* 0x014d80342e007988 */ /* 0x0001e20008000409 */
[----:B--2---:R-:W-:-:S03]  /*20e90*/  @!P6 IMAD.MOV.U32 R59, RZ, RZ, R41 ;  /* 0x000000ffff3be224 */ /* 0x004fc600078e0029 */
[----:B------:R-:W2:Y:S04]  /*20ea0*/  LDL R41, [R1+0x758] ;  /* 0x0007580001297983 */ /* 0x000ea80000100800 */
[----:B-1----:R-:W2:Y:S04]  /*20eb0*/  LDL.LU R53, [R1+0x3c4] ;  /* 0x0003c40001357983 */ /* 0x002ea80000300800 */
[----:B------:R3:W2:Y:S04]  /*20ec0*/  @!P6 LDG.E.U16 R85, desc[UR24][R58.64] ;  /* 0x000000183a55e981 */ /* 0x0006a8000c1e1500 */
[----:B0-----:R-:W2:Y:S01]  /*20ed0*/  LDL.LU R52, [R1+0x3d0] ;  /* 0x0003d00001347983 */ /* 0x001ea20000300800 */
[----:B---3--:R-:W-:-:S03]  /*20ee0*/  @!P6 IMAD.MOV.U32 R59, RZ, RZ, R40 ;  /* 0x000000ffff3be224 */ /* 0x008fc600078e0028 */
[----:B------:R-:W3:Y:S01]  /*20ef0*/  LDL R40, [R1+0x770] ;  /* 0x0007700001287983 */ /* 0x000ee20000100800 */
[----:B------:R-:W-:Y:S02]  /*20f00*/  PRMT R84, RZ, 0x7610, R84 ;  /* 0x00007610ff547816 */ /* 0x000fe40000000054 */
[----:B------:R-:W-:Y:S01]  /*20f10*/  PRMT R33, RZ, 0x7610, R33 ;  /* 0x00007610ff217816 */ /* 0x000fe20000000021 */
[----:B------:R0:W-:Y:S01]  /*20f20*/  STS.U16 [R46+UR9+0x11180], R51 ;  /* 0x011180332e007988 */ /* 0x0001e20008000409 */
[----:B------:R-:W-:-:S03]  /*20f30*/  PRMT R82, RZ, 0x7610, R82 ;  /* 0x00007610ff527816 */ /* 0x000fc60000000052 */
[----:B------:R1:W-:Y:S04]  /*20f40*/  STS.U16 [R46+UR9+0x15180], R50 ;  /* 0x015180322e007988 */ /* 0x0003e80008000409 */
[----:B------:R0:W3:Y:S01]  /*20f50*/  @!P6 LDG.E.U16 R33, desc[UR24][R60.64] ;  /* 0x000000183c21e981 */ /* 0x0000e2000c1e1500 */
[----:B----4-:R-:W-:-:S03]  /*20f60*/  @!P6 IMAD.MOV.U32 R58, RZ, RZ, R0 ;  /* 0x000000ffff3ae224 */ /* 0x010fc600078e0000 */
[----:B------:R-:W4:Y:S04]  /*20f70*/  LDL R0, [R1+0x774] ;  /* 0x0007740001007983 */ /* 0x000f280000100800 */
[----:B0-----:R-:W4:Y:S04]  /*20f80*/  LDL.LU R51, [R1+0x3d8] ;  /* 0x0003d80001337983 */ /* 0x001f280000300800 */
[----:B------:R-:W4:Y:S04]  /*20f90*/  @!P6 LDG.E.U16 R84, desc[UR24][R58.64] ;  /* 0x000000183a54e981 */ /* 0x000f28000c1e1500 */
[----:B-1----:R-:W4:Y:S04]  /*20fa0*/  LDL.LU R50, [R1+0x4b8] ;  /* 0x0004b80001327983 */ /* 0x002f280000300800 */
[----:B------:R-:W4:Y:S04]  /*20fb0*/  LDL R49, [R1+0x58c] ;  /* 0x00058c0001317983 */ /* 0x000f280000100800 */
[----:B------:R-:W4:Y:S01]  /*20fc0*/  LDL R58, [R1+0x588] ;  /* 0x00058800013a7983 */ /* 0x000f220000100800 */
[----:B------:R-:W-:-:S03]  /*20fd0*/  @!P6 IMAD.MOV.U32 R60, RZ, RZ, R47 ;  /* 0x000000ffff3ce224 */ /* 0x000fc600078e002f */
[----:B------:R-:W4:Y:S01]  /*20fe0*/  LDL R47, [R1+0x59c] ;  /* 0x00059c00012f7983 */ /* 0x000f220000100800 */
[----:B------:R-:W-:-:S03]  /*20ff0*/  @!P6 IMAD.MOV.U32 R61, RZ, RZ, R48 ;  /* 0x000000ffff3de224 */ /* 0x000fc600078e0030 */
[----:B------:R-:W4:Y:S04]  /*21000*/  LDL R48, [R1+0x598] ;  /* 0x0005980001307983 */ /* 0x000f280000100800 */
        /* <DEDUP_REMOVED lines=9> */
[----:B------:R-:W-:Y:S01]  /*210a0*/  PRMT R30, RZ, 0x7610, R30 ;  /* 0x00007610ff1e7816 */ /* 0x000fe2000000001e */
[----:B----4-:R-:W-:-:S02]  /*210b0*/  @!P6 IMAD.MOV.U32 R60, RZ, RZ, R0 ;  /* 0x000000ffff3ce224 */ /* 0x010fc400078e0000 */
[----:B------:R-:W4:Y:S01]  /*210c0*/  LDL R0, [R1+0x5bc] ;  /* 0x0005bc0001007983 */ /* 0x000f220000100800 */
[----:B------:R-:W-:Y:S02]  /*210d0*/  @!P6 IMAD.MOV.U32 R59, RZ, RZ, R58 ;  /* 0x000000ffff3be224 */ /* 0x000fe400078e003a */
[----:B------:R-:W-:Y:S02]  /*210e0*/  @!P6 IMAD.MOV.U32 R58, RZ, RZ, R49 ;  /* 0x000000ffff3ae224 */ /* 0x000fe400078e0031 */
[----:B------:R-:W-:Y:S02]  /*210f0*/  @!P6 IMAD.MOV.U32 R49, RZ, RZ, R48 ;  /* 0x000000ffff31e224 */ /* 0x000fe400078e0030 */
[----:B------:R-:W-:-:S05]  /*21100*/  @!P6 IMAD.MOV.U32 R48, RZ, RZ, R47 ;  /* 0x000000ffff30e224 */ /* 0x000fca00078e002f */
[----:B------:R0:W4:Y:S02]  /*21110*/  @!P6 LDG.E.U16 R30, desc[UR24][R48.64] ;  /* 0x00000018301ee981 */ /* 0x000124000c1e1500 */
[----:B0-----:R-:W-:Y:S02]  /*21120*/  @!P6 IMAD.MOV.U32 R48, RZ, RZ, R38 ;  /* 0x000000ffff30e224 */ /* 0x001fe400078e0026 */
[----:B------:R-:W4:Y:S01]  /*21130*/  LDL R38, [R1+0x5cc] ;  /* 0x0005cc0001267983 */ /* 0x000f220000100800 */
[----:B--2---:R-:W-:-:S03]  /*21140*/  @!P6 IMAD.MOV.U32 R49, RZ, RZ, R41 ;  /* 0x000000ffff31e224 */ /* 0x004fc600078e0029 */
[----:B------:R-:W2:Y:S01]  /*21150*/  LDL R41, [R1+0x5c8] ;  /* 0x0005c80001297983 */ /* 0x000ea20000100800 */
[----:B---3--:R-:W-:-:S03]  /*21160*/  @!P6 IMAD.MOV.U32 R47, RZ, RZ, R40 ;  /* 0x000000ffff2fe224 */ /* 0x008fc600078e0028 */
[----:B------:R-:W3:Y:S01]  /*21170*/  LDL.LU R40, [R1+0x554] ;  /* 0x0005540001287983 */ /* 0x000ee20000300800 */
[----:B------:R-:W-:Y:S02]  /*21180*/  PRMT R23, RZ, 0x7610, R23 ;  /* 0x00007610ff177816 */ /* 0x000fe40000000017 */
[----:B------:R-:W-:Y:S02]  /*21190*/  PRMT R31, RZ, 0x7610, R31 ;  /* 0x00007610ff1f7816 */ /* 0x000fe4000000001f */
[----:B------:R-:W-:Y:S02]  /*211a0*/  PRMT R28, RZ, 0x7610, R28 ;  /* 0x00007610ff1c7816 */ /* 0x000fe4000000001c */
[----:B------:R-:W3:Y:S04]  /*211b0*/  @!P6 LDG.E.U16 R23, desc[UR24][R48.64] ;  /* 0x000000183017e981 */ /* 0x000ee8000c1e1500 */
[----:B------:R-:W3:Y:S04]  /*211c0*/  @!P6 LDG.E.U16 R31, desc[UR24][R58.64] ;  /* 0x000000183a1fe981 */ /* 0x000ee8000c1e1500 */
[----:B------:R-:W-:Y:S04]  /*211d0*/  STS.U16 [R46+UR9+0x11580], R64 ;  /* 0x011580402e007988 */ /* 0x000fe80008000409 */
[----:B------:R-:W3:Y:S04]  /*211e0*/  LDL.LU R49, [R1+0x538] ;  /* 0x0005380001317983 */ /* 0x000ee80000300800 */
[----:B------:R-:W3:Y:S04]  /*211f0*/  LDL.LU R58, [R1+0x534] ;  /* 0x00053400013a7983 */ /* 0x000ee80000300800 */
[----:B------:R-:W3:Y:S04]  /*21200*/  @!P6 LDG.E.U16 R28, desc[UR24][R60.64] ;  /* 0x000000183c1ce981 */ /* 0x000ee8000c1e1500 */
[----:B------:R-:W3:Y:S04]  /*21210*/  LDL.LU R59, [R1+0x518] ;  /* 0x00051800013b7983 */ /* 0x000ee80000300800 */
[----:B------:R-:W-:Y:S04]  /*21220*/  STS.U16 [R46+UR9+0x15580], R63 ;  /* 0x0155803f2e007988 */ /* 0x000fe80008000409 */
[----:B------:R-:W3:Y:S01]  /*21230*/  LDL.LU R60, [R1+0x514] ;  /* 0x00051400013c7983 */ /* 0x000ee20000300800 */
[----:B------:R-:W-:-:S03]  /*21240*/  PRMT R22, RZ, 0x7610, R22 ;  /* 0x00007610ff167816 */ /* 0x000fc60000000016 */
[----:B------:R-:W-:Y:S04]  /*21250*/  STS.U16 [R46+UR9+0x11980], R62 ;  /* 0x0119803e2e007988 */ /* 0x000fe80008000409 */
[----:B------:R-:W3:Y:S04]  /*21260*/  LDL.LU R61, [R1+0x4f8] ;  /* 0x0004f800013d7983 */ /* 0x000ee80000300800 */
[----:B------:R-:W-:Y:S04]  /*21270*/  STS.U16 [R46+UR9+0x15980], R53 ;  /* 0x015980352e007988 */ /* 0x000fe80008000409 */
[----:B------:R-:W3:Y:S04]  /*21280*/  LDL.LU R70, [R1+0x4f4] ;  /* 0x0004f40001467983 */ /* 0x000ee80000300800 */
[----:B------:R-:W-:Y:S04]  /*21290*/  STS.U16 [R46+UR9+0x11d80], R52 ;  /* 0x011d80342e007988 */ /* 0x000fe80008000409 */
[----:B------:R-:W3:Y:S04]  /*212a0*/  LDL.LU R71, [R1+0x4d8] ;  /* 0x0004d80001477983 */ /* 0x000ee80000300800 */
[----:B------:R4:W-:Y:S04]  /*212b0*/  STS.U16 [R46+UR9+0x15d80], R51 ;  /* 0x015d80332e007988 */ /* 0x0009e80008000409 */
[----:B------:R-:W3:Y:S04]  /*212c0*/  LDL.LU R72, [R1+0x4d4] ;  /* 0x0004d40001487983 */ /* 0x000ee80000300800 */
[----:B------:R-:W3:Y:S01]  /*212d0*/  LDL.LU R73, [R1+0x450] ;  /* 0x0004500001497983 */ /* 0x000ee20000300800 */
[----:B----4-:R-:W-:-:S03]  /*212e0*/  @!P6 IMAD.MOV.U32 R46, RZ, RZ, R0 ;  /* 0x000000ffff2ee224 */ /* 0x010fc600078e0000 */
[----:B------:R-:W4:Y:S04]  /*212f0*/  LDL.LU R89, [R1+0x44c] ;  /* 0x00044c0001597983 */ /* 0x000f280000300800 */
[----:B------:R-:W4:Y:S04]  /*21300*/  LDL.LU R0, [R1+0x430] ;  /* 0x0004300001007983 */ /* 0x000f280000300800 */
[----:B------:R-:W4:Y:S04]  /*21310*/  LDL.LU R88, [R1+0x42c] ;  /* 0x00042c0001587983 */ /* 0x000f280000300800 */
[----:B------:R0:W4:Y:S04]  /*21320*/  @!P6 LDG.E.U16 R22, desc[UR24][R46.64] ;  /* 0x000000182e16e981 */ /* 0x000128000c1e1500 */
[----:B------:R-:W4:Y:S04]  /*21330*/  LDL.LU R87, [R1+0x410] ;  /* 0x0004100001577983 */ /* 0x000f280000300800 */
[----:B------:R-:W4:Y:S01]  /*21340*/  LDL.LU R86, [R1+0x40c] ;  /* 0x00040c0001567983 */ /* 0x000f220000300800 */
[----:B0-----:R-:W-:-:S03]  /*21350*/  @!P6 IMAD.MOV.U32 R46, RZ, RZ, R38 ;  /* 0x000000ffff2ee224 */ /* 0x001fc600078e0026 */
[----:B------:R-:W4:Y:S04]  /*21360*/  LDL.LU R38, [R1+0x550] ;  /* 0x0005500001267983 */ /* 0x000f280000300800 */
[----:B------:R-:W4:Y:S04]  /*21370*/  LDL.LU R77, [R1+0x54c] ;  /* 0x00054c00014d7983 */ /* 0x000f280000300800 */
[----:B------:R-:W4:Y:S01]  /*21380*/  LDL.LU R76, [R1+0x530] ;  /* 0x00053000014c7983 */ /* 0x000f220000300800 */
[----:B------:R-:W-:-:S03]  /*21390*/  LOP3.LUT R48, R2, 0x40, RZ, 0x3c, !PT ;  /* 0x0000004002307812 */ /* 0x000fc600078e3cff */
[----:B------:R-:W4:Y:S01]  /*213a0*/  LDL.LU R75, [R1+0x52c] ;  /* 0x00052c00014b7983 */ /* 0x000f220000300800 */
[----:B------:R-:W-:-:S03]  /*213b0*/  PRMT R93, RZ, 0x7610, R93 ;  /* 0x00007610ff5d7816 */ /* 0x000fc6000000005d */
[----:B------:R-:W4:Y:S04]  /*213c0*/  LDL.LU R74, [R1+0x510] ;  /* 0x00051000014a7983 */ /* 0x000f280000300800 */
[----:B------:R-:W4:Y:S04]  /*213d0*/  LDL.LU R65, [R1+0x50c] ;  /* 0x00050c0001417983 */ /* 0x000f280000300800 */
[----:B------:R-:W4:Y:S04]  /*213e0*/  LDL.LU R64, [R1+0x4f0] ;  /* 0x0004f00001407983 */ /* 0x000f280000300800 */
[----:B------:R-:W4:Y:S04]  /*213f0*/  LDL.LU R63, [R1+0x4ec] ;  /* 0x0004ec00013f7983 */ /* 0x000f280000300800 */
[----:B------:R-:W4:Y:S04]  /*21400*/  LDL.LU R62, [R1+0x4d0] ;  /* 0x0004d000013e7983 */ /* 0x000f280000300800 */
[----:B------:R-:W4:Y:S04]  /*21410*/  LDL.LU R53, [R1+0x4cc] ;  /* 0x0004cc0001357983 */ /* 0x000f280000300800 */
[----:B------:R-:W4:Y:S04]  /*21420*/  LDL.LU R52, [R1+0x448] ;  /* 0x0004480001347983 */ /* 0x000f280000300800 */
[----:B------:R0:W-:Y:S04]  /*21430*/  STS.U16 [R48+UR9+0x10200], R50 ;  /* 0x0102003230007988 */ /* 0x0001e80008000409 */
[----:B------:R-:W4:Y:S04]  /*21440*/  LDL.LU R51, [R1+0x444] ;  /* 0x0004440001337983 */ /* 0x000f280000300800 */
[----:B0-----:R-:W4:Y:S01]  /*21450*/  LDL.LU R50, [R1+0x428] ;  /* 0x0004280001327983 */ /* 0x001f220000300800 */
[----:B--2---:R-:W-:-:S03]  /*21460*/  @!P6 IMAD.MOV.U32 R47, RZ, RZ, R41 ;  /* 0x000000ffff2fe224 */ /* 0x004fc600078e0029 */
[----:B------:R-:W2:Y:S04]  /*21470*/  LDL.LU R41, [R1+0x424] ;  /* 0x0004240001297983 */ /* 0x000ea80000300800 */
[----:B------:R0:W2:Y:S04]  /*21480*/  @!P6 LDG.E.U16 R93, desc[UR24][R46.64] ;  /* 0x000000182e5de981 */ /* 0x0000a8000c1e1500 */
[----:B------:R-:W2:Y:S04]  /*21490*/  LDL.LU.64 R46, [R1+0xcc0] ;  /* 0x000cc000012e7983 */ /* 0x000ea80000300a00 */
[----:B---3--:R1:W-:Y:S04]  /*214a0*/  STS.U16 [R48+UR9+0x14200], R40 ;  /* 0x0142002830007988 */ /* 0x0083e80008000409 */
[----:B-1----:R-:W3:Y:S04]  /*214b0*/  LDL.LU R40, [R1+0xcb8] ;  /* 0x000cb80001287983 */ /* 0x002ee80000300800 */
        /* <DEDUP_REMOVED lines=9> */
[----:B----4-:R-:W-:Y:S04]  /*21550*/  STS.U16 [R48+UR9+0x15600], R89 ;  /* 0x0156005930007988 */ /* 0x010fe80008000409 */
[----:B------:R1:W-:Y:S04]  /*21560*/  STS.U16 [R48+UR9+0x11a00], R0 ;  /* 0x011a000030007988 */ /* 0x0003e80008000409 */
[----:B------:R-:W-:Y:S01]  /*21570*/  STS.U16 [R48+UR9+0x15a00], R88 ;  /* 0x015a005830007988 */ /* 0x000fe20008000409 */
[----:B-1----:R-:W-:-:S03]  /*21580*/  LOP3.LUT R0, R2, 0x50, RZ, 0x3c, !PT ;  /* 0x0000005002007812 */ /* 0x002fc600078e3cff */
[----:B------:R-:W-:Y:S04]  /*21590*/  STS.U16 [R48+UR9+0x11e00], R87 ;  /* 0x011e005730007988 */ /* 0x000fe80008000409 */
        /* <DEDUP_REMOVED lines=8> */
[----:B-1----:R-:W4:Y:S04]  /*21620*/  LDL.LU R48, [R1+0x548] ;  /* 0x0005480001307983 */ /* 0x002f280000300800 */
[----:B------:R-:W-:Y:S04]  /*21630*/  STS.U16 [R0+UR9+0x14e80], R63 ;  /* 0x014e803f00007988 */ /* 0x000fe80008000409 */
[----:B------:R-:W4:Y:S04]  /*21640*/  LDL.LU R49, [R1+0x544] ;  /* 0x0005440001317983 */ /* 0x000f280000300800 */
        /* <DEDUP_REMOVED lines=10> */
[----:B------:R-:W4:Y:S04]  /*216f0*/  LDL.LU R71, [R1+0x4e4] ;  /* 0x0004e40001477983 */ /* 0x000f280000300800 */
[----:B------:R-:W4:Y:S04]  /*21700*/  LDL.LU R72, [R1+0x4c8] ;  /* 0x0004c80001487983 */ /* 0x000f280000300800 */
[----:B------:R-:W4:Y:S04]  /*21710*/  LDL.LU R73, [R1+0x4c4] ;  /* 0x0004c40001497983 */ /* 0x000f280000300800 */
[----:B--2---:R-:W-:Y:S04]  /*21720*/  STS.U16 [R0+UR9+0x15a80], R41 ;  /* 0x015a802900007988 */ /* 0x004fe80008000409 */
[----:B---3--:R-:W-:Y:S04]  /*21730*/  STS.U16 [R0+UR9+0x11e80], R40 ;  /* 0x011e802800007988 */ /* 0x008fe80008000409 */
[----:B------:R1:W-:Y:S04]  /*21740*/  STS.U16 [R0+UR9+0x15e80], R39 ;  /* 0x015e802700007988 */ /* 0x0003e80008000409 */
[----:B-1----:R-:W2:Y:S04]  /*21750*/  LDL.LU R0, [R1+0x440] ;  /* 0x0004400001007983 */ /* 0x002ea80000300800 */
        /* <DEDUP_REMOVED lines=9> */
[----:B------:R-:W-:-:S03]  /*217f0*/  LOP3.LUT R86, R2, 0x60, RZ, 0x3c, !PT ;  /* 0x0000006002567812 */ /* 0x000fc600078e3cff */
        /* <DEDUP_REMOVED lines=10> */
[----:B----4-:R1:W-:Y:S04]  /*218a0*/  STS.U16 [R86+UR9+0x10300], R48 ;  /* 0x0103003056007988 */ /* 0x0103e80008000409 */
[----:B------:R4:W-:Y:S04]  /*218b0*/  STS.U16 [R86+UR9+0x14300], R49 ;  /* 0x0143003156007988 */ /* 0x0009e80008000409 */
[----:B-1----:R-:W3:Y:S04]  /*218c0*/  LDL.LU R48, [R1+0xcb4] ;  /* 0x000cb40001307983 */ /* 0x002ee80000300800 */
[----:B------:R1:W-:Y:S04]  /*218d0*/  STS.U16 [R86+UR9+0x10700], R58 ;  /* 0x0107003a56007988 */ /* 0x0003e80008000409 */
[----:B----4-:R-:W4:Y:S04]  /*218e0*/  LDL.LU R49, [R1+0xcb0] ;  /* 0x000cb00001317983 */ /* 0x010f280000300800 */
[----:B------:R0:W-:Y:S04]  /*218f0*/  STS.U16 [R86+UR9+0x14700], R59 ;  /* 0x0147003b56007988 */ /* 0x0001e80008000409 */
[----:B-1----:R-:W4:Y:S04]  /*21900*/  LDL.LU R58, [R1+0xcac] ;  /* 0x000cac00013a7983 */ /* 0x002f280000300800 */
[----:B------:R1:W-:Y:S04]  /*21910*/  STS.U16 [R86+UR9+0x10b00], R60 ;  /* 0x010b003c56007988 */ /* 0x0003e80008000409 */
[----:B0-----:R-:W4:Y:S04]  /*21920*/  LDL.LU R59, [R1+0xca8] ;  /* 0x000ca800013b7983 */ /* 0x001f280000300800 */
        /* <DEDUP_REMOVED lines=10> */
[----:B0-----:R-:W4:Y:S04]  /*219d0*/  LDL.LU R73, [R1+0xc90] ;  /* 0x000c900001497983 */ /* 0x001f280000300800 */
[----:B--2---:R0:W-:Y:S04]  /*219e0*/  STS.U16 [R86+UR9+0x11700], R0 ;  /* 0x0117000056007988 */ /* 0x0041e80008000409 */
[----:B---3--:R1:W-:Y:S04]  /*219f0*/  STS.U16 [R86+UR9+0x15700], R88 ;  /* 0x0157005856007988 */ /* 0x0083e80008000409 */
[----:B------:R-:W-:Y:S04]  /*21a00*/  STS.U16 [R86+UR9+0x11b00], R39 ;  /* 0x011b002756007988 */ /* 0x000fe80008000409 */
[----:B0-----:R-:W2:Y:S04]  /*21a10*/  LDL.LU R0, [R1+0xc8c] ;  /* 0x000c8c0001007983 */ /* 0x001ea80000300800 */
[----:B-1----:R-:W5:Y:S04]  /*21a20*/  LDL.LU R88, [R1+0xc88] ;  /* 0x000c880001587983 */ /* 0x002f680000300800 */
[----:B------:R0:W-:Y:S04]  /*21a30*/  STS.U16 [R86+UR9+0x15b00], R89 ;  /* 0x015b005956007988 */ /* 0x0001e80008000409 */
[----:B------:R1:W-:Y:S04]  /*21a40*/  STS.U16 [R86+UR9+0x11f00], R38 ;  /* 0x011f002656007988 */ /* 0x0003e80008000409 */
[----:B0-----:R-:W5:Y:S04]  /*21a50*/  LDL.LU R89, [R1+0xc84] ;  /* 0x000c840001597983 */ /* 0x001f680000300800 */
[----:B-1----:R-:W3:Y:S01]  /*21a60*/  LDL.LU R38, [R1+0xc80] ;  /* 0x000c800001267983 */ /* 0x002ee20000300800 */
[----:B------:R-:W-:-:S03]  /*21a70*/  LOP3.LUT R39, R2, 0x70, RZ, 0x3c, !PT ;  /* 0x0000007002277812 */ /* 0x000fc600078e3cff */
[----:B------:R0:W-:Y:S04]  /*21a80*/  STS.U16 [R86+UR9+0x15f00], R87 ;  /* 0x015f005756007988 */ /* 0x0001e80008000409 */
[----:B------:R1:W-:Y:S04]  /*21a90*/  STS.U16 [R39+UR9+0x10380], R76 ;  /* 0x0103804c27007988 */ /* 0x0003e80008000409 */
[----:B------:R1:W-:Y:S04]  /*21aa0*/  STS.U16 [R39+UR9+0x14380], R77 ;  /* 0x0143804d27007988 */ /* 0x0003e80008000409 */
[----:B0-----:R-:W5:Y:S04]  /*21ab0*/  LDL.LU R86, [R1+0xc7c] ;  /* 0x000c7c0001567983 */ /* 0x001f680000300800 */
[----:B------:R-:W5:Y:S04]  /*21ac0*/  LDL.LU R87, [R1+0xc78] ;  /* 0x000c780001577983 */ /* 0x000f680000300800 */
[----:B-1----:R-:W5:Y:S04]  /*21ad0*/  LDL.LU R76, [R1+0xc74] ;  /* 0x000c7400014c7983 */ /* 0x002f680000300800 */
[----:B------:R-:W5:Y:S04]  /*21ae0*/  LDL.LU R77, [R1+0xc70] ;  /* 0x000c7000014d7983 */ /* 0x000f680000300800 */
[----:B------:R0:W-:Y:S04]  /*21af0*/  STS.U16 [R39+UR9+0x10780], R74 ;  /* 0x0107804a27007988 */ /* 0x0001e80008000409 */
[----:B------:R1:W-:Y:S04]  /*21b00*/  STS.U16 [R39+UR9+0x14780], R75 ;  /* 0x0147804b27007988 */ /* 0x0003e80008000409 */
[----:B------:R1:W-:Y:S04]  /*21b10*/  STS.U16 [R39+UR9+0x10b80], R64 ;  /* 0x010b804027007988 */ /* 0x0003e80008000409 */
[----:B0-----:R-:W5:Y:S04]  /*21b20*/  LDL.LU R74, [R1+0xc6c] ;  /* 0x000c6c00014a7983 */ /* 0x001f680000300800 */
        /* <DEDUP_REMOVED lines=20> */
[----:B---3--:R0:W-:Y:S04]  /*21c70*/  STS.U16 [R39+UR9+0x11f80], R38 ;  /* 0x011f802627007988 */ /* 0x0081e80008000409 */
[----:B--2---:R1:W-:Y:S04]  /*21c80*/  STS.U16 [R39+UR9+0x15f80], R0 ;  /* 0x015f800027007988 */ /* 0x0043e80008000409 */
[----:B0-----:R-:W5:Y:S04]  /*21c90*/  LDL.LU R38, [R1+0xc3c] ;  /* 0x000c3c0001267983 */ /* 0x001f680000300800 */
[----:B-1----:R-:W5:Y:S04]  /*21ca0*/  LDL.LU R39, [R1+0xc38] ;  /* 0x000c380001277983 */ /* 0x002f680000300800 */
[----:B------:R-:W4:Y:S04]  /*21cb0*/  LDL.LU R0, [R1+0xc34] ;  /* 0x000c340001007983 */ /* 0x000f280000300800 */
[----:B----4-:R0:W-:Y:S04]  /*21cc0*/  STS.U16 [R0+UR9+0x18000], R73 ;  /* 0x0180004900007988 */ /* 0x0101e80008000409 */
[----:B------:R1:W-:Y:S04]  /*21cd0*/  STS.U16 [R0+UR9+0x18400], R72 ;  /* 0x0184004800007988 */ /* 0x0003e80008000409 */
[----:B------:R2:W-:Y:S04]  /*21ce0*/  STS.U16 [R0+UR9+0x18800], R71 ;  /* 0x0188004700007988 */ /* 0x0005e80008000409 */
[----:B0-----:R-:W3:Y:S04]  /*21cf0*/  LDL.LU R73, [R1+0xc30] ;  /* 0x000c300001497983 */ /* 0x001ee80000300800 */
[----:B-1----:R-:W5:Y:S04]  /*21d00*/  LDL.LU R72, [R1+0xc2c] ;  /* 0x000c2c0001487983 */ /* 0x002f680000300800 */
[----:B--2---:R-:W2:Y:S04]  /*21d10*/  LDL.LU R71, [R1+0xc28] ;  /* 0x000c280001477983 */ /* 0x004ea80000300800 */
[----:B------:R0:W-:Y:S04]  /*21d20*/  STS.U16 [R0+UR9+0x18c00], R70 ;  /* 0x018c004600007988 */ /* 0x0001e80008000409 */
[----:B------:R1:W-:Y:S04]  /*21d30*/  STS.U16 [R0+UR9+0x19000], R61 ;  /* 0x0190003d00007988 */ /* 0x0003e80008000409 */
[----:B------:R4:W-:Y:S04]  /*21d40*/  STS.U16 [R0+UR9+0x19400], R60 ;  /* 0x0194003c00007988 */ /* 0x0009e80008000409 */
[----:B0-----:R-:W2:Y:S04]  /*21d50*/  LDL.LU R70, [R1+0xc24] ;  /* 0x000c240001467983 */ /* 0x001ea80000300800 */
[----:B-1----:R-:W2:Y:S04]  /*21d60*/  LDL.LU R61, [R1+0xc20] ;  /* 0x000c2000013d7983 */ /* 0x002ea80000300800 */
[----:B----4-:R-:W4:Y:S04]  /*21d70*/  LDL.LU R60, [R1+0xc1c] ;  /* 0x000c1c00013c7983 */ /* 0x010f280000300800 */
        /* <DEDUP_REMOVED lines=33> */
[----:B0-----:R-:W2:Y:S01]  /*21f90*/  LDL.LU R18, [R1+0xbdc] ;  /* 0x000bdc0001127983 */ /* 0x001ea20000300800 */
[----:B-1----:R-:W-:-:S03]  /*21fa0*/  LOP3.LUT R83, R0, 0x20, RZ, 0x3c, !PT ;  /* 0x0000002000537812 */ /* 0x002fc600078e3cff */
[----:B------:R0:W-:Y:S04]  /*21fb0*/  STS.U16 [R0+UR9+0x1dc00], R16 ;  /* 0x01dc001000007988 */ /* 0x0001e80008000409 */
[----:B------:R-:W2:Y:S04]  /*21fc0*/  LDL.LU R17, [R1+0xbd8] ;  /* 0x000bd80001117983 */ /* 0x000ea80000300800 */
[----:B------:R1:W-:Y:S04]  /*21fd0*/  STS.U16 [R0+UR9+0x1e000], R81 ;  /* 0x01e0005100007988 */ /* 0x0003e80008000409 */
[----:B0-----:R-:W4:Y:S04]  /*21fe0*/  LDL.LU R16, [R1+0xbd4] ;  /* 0x000bd40001107983 */ /* 0x001f280000300800 */
[----:B------:R0:W-:Y:S04]  /*21ff0*/  STS.U16 [R0+UR9+0x1e400], R79 ;  /* 0x01e4004f00007988 */ /* 0x0001e80008000409 */
[----:B-1----:R-:W4:Y:S04]  /*22000*/  LDL.LU R81, [R1+0xbd0] ;  /* 0x000bd00001517983 */ /* 0x002f280000300800 */
[----:B------:R1:W-:Y:S04]  /*22010*/  STS.U16 [R0+UR9+0x1e800], R78 ;  /* 0x01e8004e00007988 */ /* 0x0003e80008000409 */
[----:B0-----:R-:W4:Y:S04]  /*22020*/  LDL.LU R79, [R1+0xbcc] ;  /* 0x000bcc00014f7983 */ /* 0x001f280000300800 */
[----:B------:R0:W-:Y:S04]  /*22030*/  STS.U16 [R0+UR9+0x1ec00], R69 ;  /* 0x01ec004500007988 */ /* 0x0001e80008000409 */
[----:B------:R0:W-:Y:S04]  /*22040*/  STS.U16 [R0+UR9+0x1f400], R68 ;  /* 0x01f4004400007988 */ /* 0x0001e80008000409 */
[----:B------:R0:W-:Y:S04]  /*22050*/  STS.U16 [R0+UR9+0x1f800], R67 ;  /* 0x01f8004300007988 */ /* 0x0001e80008000409 */
[----:B------:R0:W-:Y:S04]  /*22060*/  STS.U16 [R0+UR9+0x1fc00], R66 ;  /* 0x01fc004200007988 */ /* 0x0001e80008000409 */
[----:B-1----:R-:W4:Y:S04]  /*22070*/  LDL.LU R78, [R1+0xbc8] ;  /* 0x000bc800014e7983 */ /* 0x002f280000300800 */
[----:B------:R1:W-:Y:S04]  /*22080*/  STS.U16 [R83+UR9+0x18100], R57 ;  /* 0x0181003953007988 */ /* 0x0003e80008000409 */
[----:B0-----:R-:W4:Y:S04]  /*22090*/  LDL.LU R69, [R1+0xbc4] ;  /* 0x000bc40001457983 */ /* 0x001f280000300800 */
[----:B------:R0:W-:Y:S04]  /*220a0*/  STS.U16 [R83+UR9+0x18500], R56 ;  /* 0x0185003853007988 */ /* 0x0001e80008000409 */
[----:B------:R-:W4:Y:S04]  /*220b0*/  LDL.LU R68, [R1+0xbc0] ;  /* 0x000bc00001447983 */ /* 0x000f280000300800 */
[----:B------:R0:W-:Y:S04]  /*220c0*/  STS.U16 [R83+UR9+0x18900], R55 ;  /* 0x0189003753007988 */ /* 0x0001e80008000409 */
[----:B------:R-:W4:Y:S04]  /*220d0*/  LDL.LU R67, [R1+0xbbc] ;  /* 0x000bbc0001437983 */ /* 0x000f280000300800 */
[----:B------:R0:W-:Y:S04]  /*220e0*/  STS.U16 [R83+UR9+0x18d00], R54 ;  /* 0x018d003653007988 */ /* 0x0001e80008000409 */
[----:B------:R-:W4:Y:S04]  /*220f0*/  LDL.LU R66, [R1+0xbb8] ;  /* 0x000bb80001427983 */ /* 0x000f280000300800 */
        /* <DEDUP_REMOVED lines=38> */
[----:B------:R-:W-:Y:S04]  /*22360*/  STS.U16 [R83+UR9+0x1dd00], R92 ;  /* 0x01dd005c53007988 */ /* 0x000fe80008000409 */
[----:B------:R-:W4:Y:S04]  /*22370*/  LDL.LU R6, [R1+0xb68] ;  /* 0x000b680001067983 */ /* 0x000f280000300800 */
[----:B------:R-:W-:Y:S04]  /*22380*/  STS.U16 [R83+UR9+0x1e100], R91 ;  /* 0x01e1005b53007988 */ /* 0x000fe80008000409 */
[----:B-1----:R-:W4:Y:S04]  /*22390*/  LDL.LU R5, [R1+0xb64] ;  /* 0x000b640001057983 */ /* 0x002f280000300800 */
[----:B------:R-:W-:Y:S04]  /*223a0*/  STS.U16 [R83+UR9+0x1e500], R90 ;  /* 0x01e5005a53007988 */ /* 0x000fe80008000409 */
[----:B0-----:R-:W4:Y:S04]  /*223b0*/  LDL.LU R4, [R1+0xb60] ;  /* 0x000b600001047983 */ /* 0x001f280000300800 */
[----:B------:R0:W-:Y:S04]  /*223c0*/  STS.U16 [R83+UR9+0x1e900], R80 ;  /* 0x01e9005053007988 */ /* 0x0001e80008000409 */
[----:B------:R-:W4:Y:S04]  /*223d0*/  LDL.LU R3, [R1+0xb5c] ;  /* 0x000b5c0001037983 */ /* 0x000f280000300800 */
[----:B------:R1:W-:Y:S01]  /*223e0*/  STS.U16 [R83+UR9+0x1ed00], R21 ;  /* 0x01ed001553007988 */ /* 0x0003e20008000409 */
[----:B0-----:R-:W-:-:S03]  /*223f0*/  LOP3.LUT R80, R0, 0x40, RZ, 0x3c, !PT ;  /* 0x0000004000507812 */ /* 0x001fc600078e3cff */
[----:B------:R-:W4:Y:S04]  /*22400*/  LDL.LU R92, [R1+0xb58] ;  /* 0x000b5800015c7983 */ /* 0x000f280000300800 */
[----:B------:R0:W-:Y:S04]  /*22410*/  STS.U16 [R83+UR9+0x1f100], R20 ;  /* 0x01f1001453007988 */ /* 0x0001e80008000409 */
[----:B-1----:R-:W4:Y:S04]  /*22420*/  LDL R21, [R1+0x578] ;  /* 0x0005780001157983 */ /* 0x002f280000100800 */
[----:B------:R-:W-:Y:S04]  /*22430*/  STS.U16 [R83+UR9+0x1f500], R85 ;  /* 0x01f5005553007988 */ /* 0x000fe80008000409 */
[----:B0-----:R-:W4:Y:S04]  /*22440*/  LDL R20, [R1+0x57c] ;  /* 0x00057c0001147983 */ /* 0x001f280000100800 */
[----:B------:R-:W-:Y:S04]  /*22450*/  STS.U16 [R83+UR9+0x1f900], R84 ;  /* 0x01f9005453007988 */ /* 0x000fe80008000409 */
[----:B------:R0:W-:Y:S04]  /*22460*/  STS.U16 [R83+UR9+0x1fd00], R82 ;  /* 0x01fd005253007988 */ /* 0x0001e80008000409 */
[----:B------:R1:W-:Y:S04]  /*22470*/  STS.U16 [R80+UR9+0x18200], R29 ;  /* 0x0182001d50007988 */ /* 0x0003e80008000409 */
[----:B------:R1:W-:Y:S01]  /*22480*/  STS.U16 [R80+UR9+0x18600], R28 ;  /* 0x0186001c50007988 */ /* 0x0003e20008000409 */
[----:B---3--:R-:W-:-:S02]  /*22490*/  PRMT R73, RZ, 0x7610, R73 ;  /* 0x00007610ff497816 */ /* 0x008fc40000000049 */
[----:B--2---:R-:W-:Y:S01]  /*224a0*/  PRMT R70, RZ, 0x7610, R70 ;  /* 0x00007610ff467816 */ /* 0x004fe20000000046 */
[----:B0-----:R-:W2:Y:S04]  /*224b0*/  LDL R83, [R1+0x5a0] ;  /* 0x0005a00001537983 */ /* 0x001ea80000100800 */
[----:B-1----:R-:W3:Y:S04]  /*224c0*/  LDL R29, [R1+0x580] ;  /* 0x00058000011d7983 */ /* 0x002ee80000100800 */
[----:B------:R-:W3:Y:S04]  /*224d0*/  LDL R28, [R1+0x584] ;  /* 0x00058400011c7983 */ /* 0x000ee80000100800 */
[----:B------:R0:W-:Y:S04]  /*224e0*/  STS.U16 [R80+UR9+0x18a00], R31 ;  /* 0x018a001f50007988 */ /* 0x0001e80008000409 */
[----:B------:R-:W-:Y:S04]  /*224f0*/  STS.U16 [R80+UR9+0x18e00], R30 ;  /* 0x018e001e50007988 */ /* 0x000fe80008000409 */
[----:B------:R1:W-:Y:S01]  /*22500*/  STS.U16 [R80+UR9+0x19200], R23 ;  /* 0x0192001750007988 */ /* 0x0003e20008000409 */
[----:B----4-:R-:W-:-:S03]  /*22510*/  PRMT R79, RZ, 0x7610, R79 ;  /* 0x00007610ff4f7816 */ /* 0x010fc6000000004f */
[----:B------:R4:W-:Y:S04]  /*22520*/  STS.U16 [R80+UR9+0x19600], R22 ;  /* 0x0196001650007988 */ /* 0x0009e80008000409 */
[----:B0-----:R-:W2:Y:S04]  /*22530*/  LDL R31, [R1+0x5c0] ;  /* 0x0005c000011f7983 */ /* 0x001ea80000100800 */
[----:B-1----:R-:W2:Y:S04]  /*22540*/  LDL R23, [R1+0x590] ;  /* 0x0005900001177983 */ /* 0x002ea80000100800 */
[----:B----4-:R-:W2:Y:S01]  /*22550*/  LDL R22, [R1+0x594] ;  /* 0x0005940001167983 */ /* 0x010ea20000100800 */
[----:B------:R-:W-:-:S03]  /*22560*/  PRMT R78, RZ, 0x7610, R78 ;  /* 0x00007610ff4e7816 */ /* 0x000fc6000000004e */
[----:B------:R-:W4:Y:S01]  /*22570*/  LDL R30, [R1+0x5c4] ;  /* 0x0005c400011e7983 */ /* 0x000f220000100800 */
[----:B------:R-:W-:Y:S02]  /*22580*/  PRMT R71, RZ, 0x7610, R71 ;  /* 0x00007610ff477816 */ /* 0x000fe40000000047 */
[----:B------:R-:W-:Y:S01]  /*22590*/  PRMT R60, RZ, 0x7610, R60 ;  /* 0x00007610ff3c7816 */ /* 0x000fe2000000003c */
[----:B------:R-:W4:Y:S01]  /*225a0*/  LDL R82, [R1+0x5a4] ;  /* 0x0005a40001527983 */ /* 0x000f220000100800 */
[----:B------:R-:W-:Y:S02]  /*225b0*/  PRMT R61, RZ, 0x7610, R61 ;  /* 0x00007610ff3d7816 */ /* 0x000fe4000000003d */
[----:B------:R-:W-:Y:S01]  /*225c0*/  PRMT R59, RZ, 0x7610, R59 ;  /* 0x00007610ff3b7816 */ /* 0x000fe2000000003b */
[----:B------:R-:W4:Y:S01]  /*225d0*/  LDL R91, [R1+0x720] ;  /* 0x00072000015b7983 */ /* 0x000f220000100800 */
[----:B------:R-:W-:Y:S02]  /*225e0*/  PRMT R48, RZ, 0x7610, R48 ;  /* 0x00007610ff307816 */ /* 0x000fe40000000030 */
[----:B------:R-:W-:Y:S01]  /*225f0*/  PRMT R46, RZ, 0x7610, R46 ;  /* 0x00007610ff2e7816 */ /* 0x000fe2000000002e */
[----:B------:R-:W4:Y:S01]  /*22600*/  LDL R90, [R1+0x724] ;  /* 0x00072400015a7983 */ /* 0x000f220000100800 */
[----:B------:R-:W-:-:S03]  /*22610*/  PRMT R68, RZ, 0x7610, R68 ;  /* 0x00007610ff447816 */ /* 0x000fc60000000044 */
[----:B------:R-:W4:Y:S01]  /*22620*/  LDL R85, [R1+0x730] ;  /* 0x0007300001557983 */ /* 0x000f220000100800 */
[----:B------:R-:W-:Y:S02]  /*22630*/  PRMT R69, RZ, 0x7610, R69 ;  /* 0x00007610ff457816 */ /* 0x000fe40000000045 */
[----:B------:R-:W-:Y:S01]  /*22640*/  PRMT R49, RZ, 0x7610, R49 ;  /* 0x00007610ff317816 */ /* 0x000fe20000000031 */
[----:B------:R-:W4:Y:S04]  /*22650*/  LDL R84, [R1+0x734] ;  /* 0x0007340001547983 */ /* 0x000f280000100800 */
[----:B------:R-:W4:Y:S04]  /*22660*/  @!P6 LDG.E.U16 R78, desc[UR24][R20.64] ;  /* 0x00000018144ee981 */ /* 0x000f28000c1e1500 */
[----:B------:R-:W4:Y:S04]  /*22670*/  LDL R21, [R1+0x5b0] ;  /* 0x0005b00001157983 */ /* 0x000f280000100800 */
[----:B------:R-:W4:Y:S04]  /*22680*/  LDL R20, [R1+0x5b4] ;  /* 0x0005b40001147983 */ /* 0x000f280000100800 */
[----:B---3--:R-:W3:Y:S04]  /*22690*/  @!P6 LDG.E.U16 R79, desc[UR24][R28.64] ;  /* 0x000000181c4fe981 */ /* 0x008ee8000c1e1500 */
[----:B------:R-:W3:Y:S04]  /*226a0*/  LDL R29, [R1+0x5d0] ;  /* 0x0005d000011d7983 */ /* 0x000ee80000100800 */
[----:B------:R-:W3:Y:S01]  /*226b0*/  LDL R28, [R1+0x5d4] ;  /* 0x0005d400011c7983 */ /* 0x000ee20000100800 */
[----:B------:R-:W-:-:S02]  /*226c0*/  PRMT R66, RZ, 0x7610, R66 ;  /* 0x00007610ff427816 */ /* 0x000fc40000000042 */
[----:B------:R-:W-:Y:S01]  /*226d0*/  PRMT R67, RZ, 0x7610, R67 ;  /* 0x00007610ff437816 */ /* 0x000fe20000000043 */
[----:B--2---:R-:W2:Y:S05]  /*226e0*/  @!P6 LDG.E.U16 R68, desc[UR24][R22.64] ;  /* 0x000000181644e981 */ /* 0x004eaa000c1e1500 */
[----:B----4-:R3:W4:Y:S01]  /*226f0*/  @!P6 LDG.E.U16 R67, desc[UR24][R30.64] ;  /* 0x000000181e43e981 */ /* 0x010722000c1e1500 */
[----:B------:R-:W-:Y:S02]  /*22700*/  PRMT R56, RZ, 0x7610, R56 ;  /* 0x00007610ff387816 */ /* 0x000fe40000000038 */
[----:B------:R-:W-:Y:S01]  /*22710*/  PRMT R57, RZ, 0x7610, R57 ;  /* 0x00007610ff397816 */ /* 0x000fe20000000039 */
[----:B------:R-:W2:Y:S04]  /*22720*/  @!P6 LDG.E.U16 R69, desc[UR24][R82.64] ;  /* 0x000000185245e981 */ /* 0x000ea8000c1e1500 */
[----:B------:R-:W2:Y:S04]  /*22730*/  LDL R23, [R1+0x5d8] ;  /* 0x0005d80001177983 */ /* 0x000ea80000100800 */
[----:B------:R-:W2:Y:S01]  /*22740*/  LDL R22, [R1+0x5dc] ;  /* 0x0005dc0001167983 */ /* 0x000ea20000100800 */
[----:B------:R-:W-:-:S02]  /*22750*/  PRMT R55, RZ, 0x7610, R55 ;  /* 0x00007610ff377816 */ /* 0x000fc40000000037 */
[----:B------:R-:W-:Y:S01]  /*22760*/  PRMT R44, RZ, 0x7610, R44 ;  /* 0x00007610ff2c7816 */ /* 0x000fe2000000002c */
[----:B------:R-:W4:Y:S01]  /*22770*/  LDL R83, [R1+0x5f0] ;  /* 0x0005f00001537983 */ /* 0x000f220000100800 */
[----:B------:R-:W-:Y:S02]  /*22780*/  PRMT R45, RZ, 0x7610, R45 ;  /* 0x00007610ff2d7816 */ /* 0x000fe4000000002d */
[----:B------:R-:W-:Y:S01]  /*22790*/  PRMT R42, RZ, 0x7610, R42 ;  /* 0x00007610ff2a7816 */ /* 0x000fe2000000002a */
[----:B------:R-:W4:Y:S04]  /*227a0*/  LDL R82, [R1+0x5f4] ;  /* 0x0005f40001527983 */ /* 0x000f280000100800 */
[----:B------:R-:W4:Y:S04]  /*227b0*/  @!P6 LDG.E.U16 R66, desc[UR24][R20.64] ;  /* 0x000000181442e981 */ /* 0x000f28000c1e1500 */
[----:B------:R-:W4:Y:S04]  /*227c0*/  LDL R21, [R1+0x5e0] ;  /* 0x0005e00001157983 */ /* 0x000f280000100800 */
[----:B------:R-:W4:Y:S01]  /*227d0*/  LDL R20, [R1+0x5e4] ;  /* 0x0005e40001147983 */ /* 0x000f220000100800 */
[----:B---3--:R-:W-:-:S03]  /*227e0*/  @!P6 IMAD.MOV.U32 R31, RZ, RZ, R29 ;  /* 0x000000ffff1fe224 */ /* 0x008fc600078e001d */
[----:B------:R-:W3:Y:S01]  /*227f0*/  LDL R29, [R1+0x5e8] ;  /* 0x0005e800011d7983 */ /* 0x000ee20000100800 */
[----:B------:R-:W-:-:S03]  /*22800*/  @!P6 IMAD.MOV.U32 R30, RZ, RZ, R28 ;  /* 0x000000ffff1ee224 */ /* 0x000fc600078e001c */
[----:B------:R-:W3:Y:S04]  /*22810*/  LDL R28, [R1+0x5ec] ;  /* 0x0005ec00011c7983 */ /* 0x000ee80000100800 */
[----:B------:R-:W3:Y:S04]  /*22820*/  @!P6 LDG.E.U16 R56, desc[UR24][R30.64] ;  /* 0x000000181e38e981 */ /* 0x000ee8000c1e1500 */
[----:B------:R-:W3:Y:S04]  /*22830*/  LDL R31, [R1+0x600] ;  /* 0x00060000011f7983 */ /* 0x000ee80000100800 */
[----:B------:R-:W3:Y:S04]  /*22840*/  LDL R30, [R1+0x604] ;  /* 0x00060400011e7983 */ /* 0x000ee80000100800 */
[----:B--2---:R-:W2:Y:S04]  /*22850*/  @!P6 LDG.E.U16 R73, desc[UR24][R22.64] ;  /* 0x000000181649e981 */ /* 0x004ea8000c1e1500 */
[----:B------:R-:W2:Y:S04]  /*22860*/  LDL R23, [R1+0x5f8] ;  /* 0x0005f80001177983 */ /* 0x000ea80000100800 */
[----:B------:R-:W2:Y:S04]  /*22870*/  LDL R22, [R1+0x5fc] ;  /* 0x0005fc0001167983 */ /* 0x000ea80000100800 */
[----:B----4-:R-:W4:Y:S04]  /*22880*/  @!P6 LDG.E.U16 R57, desc[UR24][R20.64] ;  /* 0x000000181439e981 */ /* 0x010f28000c1e1500 */
[----:B------:R-:W4:Y:S04]  /*22890*/  LDL R21, [R1+0x608] ;  /* 0x0006080001157983 */ /* 0x000f280000100800 */
[----:B------:R-:W4:Y:S04]  /*228a0*/  LDL R20, [R1+0x60c] ;  /* 0x00060c0001147983 */ /* 0x000f280000100800 */
[----:B---3--:R-:W3:Y:S04]  /*228b0*/  @!P6 LDG.E.U16 R70, desc[UR24][R28.64] ;  /* 0x000000181c46e981 */ /* 0x008ee8000c1e1500 */
[----:B------:R-:W3:Y:S04]  /*228c0*/  LDL R29, [R1+0x610] ;  /* 0x00061000011d7983 */ /* 0x000ee80000100800 */
[----:B------:R-:W3:Y:S04]  /*228d0*/  LDL R28, [R1+0x614] ;  /* 0x00061400011c7983 */ /* 0x000ee80000100800 */
[----:B------:R4:W3:Y:S04]  /*228e0*/  @!P6 LDG.E.U16 R55, desc[UR24][R30.64] ;  /* 0x000000181e37e981 */ /* 0x0008e8000c1e1500 */
[----:B--2---:R-:W2:Y:S04]  /*228f0*/  @!P6 LDG.E.U16 R71, desc[UR24][R22.64] ;  /* 0x000000181647e981 */ /* 0x004ea8000c1e1500 */
[----:B------:R-:W2:Y:S04]  /*22900*/  LDL R23, [R1+0x618] ;  /* 0x0006180001177983 */ /* 0x000ea80000100800 */
[----:B------:R-:W2:Y:S01]  /*22910*/  LDL R22, [R1+0x61c] ;  /* 0x00061c0001167983 */ /* 0x000ea20000100800 */
[----:B----4-:R-:W-:-:S03]  /*22920*/  @!P6 IMAD.MOV.U32 R31, RZ, RZ, R21 ;  /* 0x000000ffff1fe224 */ /* 0x010fc600078e0015 */
[----:B------:R-:W4:Y:S01]  /*22930*/  LDL R21, [R1+0x620] ;  /* 0x0006200001157983 */ /* 0x000f220000100800 */
[----:B------:R-:W-:-:S03]  /*22940*/  @!P6 IMAD.MOV.U32 R30, RZ, RZ, R20 ;  /* 0x000000ffff1ee224 */ /* 0x000fc600078e0014 */
[----:B------:R-:W4:Y:S04]  /*22950*/  LDL R20, [R1+0x624] ;  /* 0x0006240001147983 */ /* 0x000f280000100800 */
[----:B------:R-:W4:Y:S04]  /*22960*/  @!P6 LDG.E.U16 R60, desc[UR24][R30.64] ;  /* 0x000000181e3ce981 */ /* 0x000f28000c1e1500 */
[----:B------:R-:W4:Y:S04]  /*22970*/  LDL R31, [R1+0x638] ;  /* 0x00063800011f7983 */ /* 0x000f280000100800 */
[----:B---3--:R-:W3:Y:S04]  /*22980*/  @!P6 LDG.E.U16 R44, desc[UR24][R28.64] ;  /* 0x000000181c2ce981 */ /* 0x008ee8000c1e1500 */
[----:B------:R-:W3:Y:S04]  /*22990*/  LDL R30, [R1+0x63c] ;  /* 0x00063c00011e7983 */ /* 0x000ee80000100800 */
[----:B------:R-:W3:Y:S04]  /*229a0*/  LDL R29, [R1+0x630] ;  /* 0x00063000011d7983 */ /* 0x000ee80000100800 */
[----:B------:R-:W3:Y:S04]  /*229b0*/  LDL R28, [R1+0x634] ;  /* 0x00063400011c7983 */ /* 0x000ee80000100800 */
[----:B--2---:R-:W2:Y:S04]  /*229c0*/  @!P6 LDG.E.U16 R61, desc[UR24][R22.64] ;  /* 0x00000018163de981 */ /* 0x004ea8000c1e1500 */
[----:B------:R-:W2:Y:S04]  /*229d0*/  LDL R23, [R1+0x640] ;  /* 0x0006400001177983 */ /* 0x000ea80000100800 */
[----:B------:R-:W2:Y:S04]  /*229e0*/  LDL R22, [R1+0x644] ;  /* 0x0006440001167983 */ /* 0x000ea80000100800 */
[----:B----4-:R-:W4:Y:S04]  /*229f0*/  @!P6 LDG.E.U16 R45, desc[UR24][R20.64] ;  /* 0x00000018142de981 */ /* 0x010f28000c1e1500 */
[----:B------:R-:W4:Y:S04]  /*22a00*/  LDL R21, [R1+0x648] ;  /* 0x0006480001157983 */ /* 0x000f280000100800 */
[----:B------:R-:W4:Y:S01]  /*22a10*/  LDL R20, [R1+0x64c] ;  /* 0x00064c0001147983 */ /* 0x000f220000100800 */
[----:B------:R-:W-:-:S02]  /*22a20*/  PRMT R43, RZ, 0x7610, R43 ;  /* 0x00007610ff2b7816 */ /* 0x000fc4000000002b */
[----:B------:R-:W-:Y:S01]  /*22a30*/  PRMT R32, RZ, 0x7610, R32 ;  /* 0x00007610ff207816 */ /* 0x000fe20000000020 */
[----:B---3--:R2:W3:Y:S04]  /*22a40*/  @!P6 LDG.E.U16 R59, desc[UR24][R30.64] ;  /* 0x000000181e3be981 */ /* 0x0084e8000c1e1500 */
[----:B------:R-:W3:Y:S04]  /*22a50*/  @!P6 LDG.E.U16 R42, desc[UR24][R28.64] ;  /* 0x000000181c2ae981 */ /* 0x000ee8000c1e1500 */
[----:B------:R-:W3:Y:S04]  /*22a60*/  LDL R29, [R1+0x650] ;  /* 0x00065000011d7983 */ /* 0x000ee80000100800 */
[----:B------:R-:W3:Y:S01]  /*22a70*/  LDL R28, [R1+0x654] ;  /* 0x00065400011c7983 */ /* 0x000ee20000100800 */
[----:B--2---:R-:W-:-:S03]  /*22a80*/  @!P6 IMAD.MOV.U32 R31, RZ, RZ, R23 ;  /* 0x000000ffff1fe224 */ /* 0x004fc600078e0017 */
[----:B------:R-:W2:Y:S01]  /*22a90*/  LDL R23, [R1+0x658] ;  /* 0x0006580001177983 */ /* 0x000ea20000100800 */
[----:B------:R-:W-:-:S03]  /*22aa0*/  @!P6 IMAD.MOV.U32 R30, RZ, RZ, R22 ;  /* 0x000000ffff1ee224 */ /* 0x000fc600078e0016 */
[----:B------:R-:W2:Y:S04]  /*22ab0*/  LDL R22, [R1+0x65c] ;  /* 0x00065c0001167983 */ /* 0x000ea80000100800 */
[----:B------:R-:W2:Y:S04]  /*22ac0*/  @!P6 LDG.E.U16 R43, desc[UR24][R30.64] ;  /* 0x000000181e2be981 */ /* 0x000ea8000c1e1500 */
[----:B------:R-:W2:Y:S04]  /*22ad0*/  LDL R31, [R1+0x670] ;  /* 0x00067000011f7983 */ /* 0x000ea80000100800 */
[----:B------:R-:W2:Y:S04]  /*22ae0*/  LDL R30, [R1+0x674] ;  /* 0x00067400011e7983 */ /* 0x000ea80000100800 */
[----:B----4-:R-:W4:Y:S04]  /*22af0*/  @!P6 LDG.E.U16 R48, desc[UR24][R20.64] ;  /* 0x000000181430e981 */ /* 0x010f28000c1e1500 */
[----:B------:R-:W4:Y:S04]  /*22b00*/  LDL R21, [R1+0x668] ;  /* 0x0006680001157983 */ /* 0x000f280000100800 */
[----:B------:R-:W4:Y:S04]  /*22b10*/  LDL R20, [R1+0x66c] ;  /* 0x00066c0001147983 */ /* 0x000f280000100800 */
[----:B---3--:R-:W3:Y:S04]  /*22b20*/  @!P6 LDG.E.U16 R32, desc[UR24][R28.64] ;  /* 0x000000181c20e981 */ /* 0x008ee8000c1e1500 */
[----:B------:R-:W3:Y:S04]  /*22b30*/  LDL R29, [R1+0x678] ;  /* 0x00067800011d7983 */ /* 0x000ee80000100800 */
[----:B------:R-:W3:Y:S01]  /*22b40*/  LDL R28, [R1+0x67c] ;  /* 0x00067c00011c7983 */ /* 0x000ee20000100800 */
[----:B------:R-:W-:-:S03]  /*22b50*/  PRMT R14, RZ, 0x7610, R14 ;  /* 0x00007610ff0e7816 */ /* 0x000fc6000000000e */
[----:B--2---:R-:W2:Y:S04]  /*22b60*/  @!P6 LDG.E.U16 R49, desc[UR24][R22.64] ;  /* 0x000000181631e981 */ /* 0x004ea8000c1e1500 */
[----:B------:R-:W2:Y:S04]  /*22b70*/  LDL R23, [R1+0x680] ;  /* 0x0006800001177983 */ /* 0x000ea80000100800 */
[----:B------:R-:W2:Y:S04]  /*22b80*/  LDL R22, [R1+0x684] ;  /* 0x0006840001167983 */ /* 0x000ea80000100800 */
[----:B------:R3:W2:Y:S04]  /*22b90*/  @!P6 LDG.E.U16 R14, desc[UR24][R30.64] ;  /* 0x000000181e0ee981 */ /* 0x0006a8000c1e1500 */
[----:B----4-:R-:W4:Y:S04]  /*22ba0*/  @!P6 LDG.E.U16 R46, desc[UR24][R20.64] ;  /* 0x00000018142ee981 */ /* 0x010f28000c1e1500 */
[----:B------:R-:W4:Y:S04]  /*22bb0*/  LDL R21, [R1+0x688] ;  /* 0x0006880001157983 */ /* 0x000f280000100800 */
[----:B------:R-:W4:Y:S01]  /*22bc0*/  LDL R20, [R1+0x68c] ;  /* 0x00068c0001147983 */ /* 0x000f220000100800 */
[----:B---3--:R-:W-:-:S03]  /*22bd0*/  @!P6 IMAD.MOV.U32 R31, RZ, RZ, R29 ;  /* 0x000000ffff1fe224 */ /* 0x008fc600078e001d */
[----:B------:R-:W3:Y:S01]  /*22be0*/  LDL R29, [R1+0x690] ;  /* 0x00069000011d7983 */ /* 0x000ee20000100800 */
[----:B------:R-:W-:-:S03]  /*22bf0*/  @!P6 IMAD.MOV.U32 R30, RZ, RZ, R28 ;  /* 0x000000ffff1ee224 */ /* 0x000fc600078e001c */
[----:B------:R-:W3:Y:S01]  /*22c00*/  LDL R28, [R1+0x694] ;  /* 0x00069400011c7983 */ /* 0x000ee20000100800 */
[----:B------:R-:W-:Y:S02]  /*22c10*/  PRMT R47, RZ, 0x7610, R47 ;  /* 0x00007610ff2f7816 */ /* 0x000fe4000000002f */
[----:B------:R-:W-:Y:S02]  /*22c20*/  PRMT R36, RZ, 0x7610, R36 ;  /* 0x00007610ff247816 */ /* 0x000fe40000000024 */
[----:B------:R-:W-:Y:S02]  /*22c30*/  PRMT R54, RZ, 0x7610, R54 ;  /* 0x00007610ff367816 */ /* 0x000fe40000000036 */
[----:B------:R-:W-:Y:S01]  /*22c40*/  PRMT R15, RZ, 0x7610, R15 ;  /* 0x00007610ff0f7816 */ /* 0x000fe2000000000f */
[----:B------:R-:W3:Y:S01]  /*22c50*/  @!P6 LDG.E.U16 R47, desc[UR24][R30.64] ;  /* 0x000000181e2fe981 */ /* 0x000ee2000c1e1500 */
[----:B------:R-:W-:-:S03]  /*22c60*/  PRMT R12, RZ, 0x7610, R12 ;  /* 0x00007610ff0c7816 */ /* 0x000fc6000000000c */
[----:B------:R-:W3:Y:S04]  /*22c70*/  @!P6 LDG.E.U16 R54, desc[UR24][R82.64] ;  /* 0x000000185236e981 */ /* 0x000ee8000c1e1500 */
[----:B------:R-:W3:Y:S04]  /*22c80*/  LDL R31, [R1+0x6a8] ;  /* 0x0006a800011f7983 */ /* 0x000ee80000100800 */
[----:B------:R-:W3:Y:S04]  /*22c90*/  LDL R30, [R1+0x6ac] ;  /* 0x0006ac00011e7983 */ /* 0x000ee80000100800 */
[----:B--2---:R-:W2:Y:S04]  /*22ca0*/  @!P6 LDG.E.U16 R15, desc[UR24][R22.64] ;  /* 0x00000018160fe981 */ /* 0x004ea8000c1e1500 */
[----:B------:R-:W2:Y:S04]  /*22cb0*/  LDL R83, [R1+0x628] ;  /* 0x0006280001537983 */ /* 0x000ea80000100800 */
[----:B------:R-:W2:Y:S04]  /*22cc0*/  LDL R82, [R1+0x62c] ;  /* 0x00062c0001527983 */ /* 0x000ea80000100800 */
        /* <DEDUP_REMOVED lines=8> */
[----:B------:R-:W-:-:S02]  /*22d50*/  PRMT R34, RZ, 0x7610, R34 ;  /* 0x00007610ff227816 */ /* 0x000fc40000000022 */
[----:B------:R-:W-:Y:S02]  /*22d60*/  PRMT R58, RZ, 0x7610, R58 ;  /* 0x00007610ff3a7816 */ /* 0x000fe4000000003a */
[----:B------:R-:W-:Y:S02]  /*22d70*/  PRMT R13, RZ, 0x7610, R13 ;  /* 0x00007610ff0d7816 */ /* 0x000fe4000000000d */
[----:B------:R-:W-:Y:S01]  /*22d80*/  PRMT R35, RZ, 0x7610, R35 ;  /* 0x00007610ff237816 */ /* 0x000fe20000000023 */
[----:B------:R4:W3:Y:S04]  /*22d90*/  @!P6 LDG.E.U16 R34, desc[UR24][R30.64] ;  /* 0x000000181e22e981 */ /* 0x0008e8000c1e1500 */
[----:B--2---:R-:W2:Y:S04]  /*22da0*/  @!P6 LDG.E.U16 R58, desc[UR24][R82.64] ;  /* 0x00000018523ae981 */ /* 0x004ea8000c1e1500 */
[----:B------:R-:W2:Y:S04]  /*22db0*/  @!P6 LDG.E.U16 R13, desc[UR24][R22.64] ;  /* 0x00000018160de981 */ /* 0x000ea8000c1e1500 */
[----:B------:R-:W2:Y:S04]  /*22dc0*/  LDL R83, [R1+0x660] ;  /* 0x0006600001537983 */ /* 0x000ea80000100800 */
[----:B------:R-:W2:Y:S04]  /*22dd0*/  LDL R82, [R1+0x664] ;  /* 0x0006640001527983 */ /* 0x000ea80000100800 */
[----:B------:R-:W2:Y:S04]  /*22de0*/  LDL R23, [R1+0x6c8] ;  /* 0x0006c80001177983 */ /* 0x000ea80000100800 */
[----:B------:R-:W2:Y:S01]  /*22df0*/  LDL R22, [R1+0x6cc] ;  /* 0x0006cc0001167983 */ /* 0x000ea20000100800 */
[----:B----4-:R-:W-:-:S03]  /*22e00*/  @!P6 IMAD.MOV.U32 R31, RZ, RZ, R21 ;  /* 0x000000ffff1fe224 */ /* 0x010fc600078e0015 */
[----:B------:R-:W4:Y:S01]  /*22e10*/  LDL R21, [R1+0x6d8] ;  /* 0x0006d80001157983 */ /* 0x000f220000100800 */
[----:B------:R-:W-:-:S03]  /*22e20*/  @!P6 IMAD.MOV.U32 R30, RZ, RZ, R20 ;  /* 0x000000ffff1ee224 */ /* 0x000fc600078e0014 */
[----:B------:R-:W4:Y:S04]  /*22e30*/  LDL R20, [R1+0x6dc] ;  /* 0x0006dc0001147983 */ /* 0x000f280000100800 */
[----:B---3--:R-:W3:Y:S04]  /*22e40*/  @!P6 LDG.E.U16 R35, desc[UR24][R28.64] ;  /* 0x000000181c23e981 */ /* 0x008ee8000c1e1500 */
[----:B------:R-:W3:Y:S04]  /*22e50*/  LDL R29, [R1+0x6f8] ;  /* 0x0006f800011d7983 */ /* 0x000ee80000100800 */
[----:B------:R-:W3:Y:S01]  /*22e60*/  LDL R28, [R1+0x6fc] ;  /* 0x0006fc00011c7983 */ /* 0x000ee20000100800 */
[----:B------:R-:W-:-:S02]  /*22e70*/  PRMT R27, RZ, 0x7610, R27 ;  /* 0x00007610ff1b7816 */ /* 0x000fc4000000001b */
[----:B------:R-:W-:Y:S02]  /*22e80*/  PRMT R10, RZ, 0x7610, R10 ;  /* 0x00007610ff0a7816 */ /* 0x000fe4000000000a */
[----:B------:R-:W-:Y:S02]  /*22e90*/  PRMT R33, RZ, 0x7610, R33 ;  /* 0x00007610ff217816 */ /* 0x000fe40000000021 */
[----:B------:R-:W-:Y:S02]  /*22ea0*/  PRMT R26, RZ, 0x7610, R26 ;  /* 0x00007610ff1a7816 */ /* 0x000fe4000000001a */
[----:B------:R-:W-:Y:S01]  /*22eb0*/  PRMT R25, RZ, 0x7610, R25 ;  /* 0x00007610ff197816 */ /* 0x000fe20000000019 */
[----:B------:R-:W3:Y:S04]  /*22ec0*/  @!P6 LDG.E.U16 R10, desc[UR24][R30.64] ;  /* 0x000000181e0ae981 */ /* 0x000ee8000c1e1500 */
[----:B------:R-:W3:Y:S04]  /*22ed0*/  LDL R31, [R1+0x708] ;  /* 0x00070800011f7983 */ /* 0x000ee80000100800 */
[----:B--2---:R-:W2:Y:S04]  /*22ee0*/  @!P6 LDG.E.U16 R33, desc[UR24][R82.64] ;  /* 0x000000185221e981 */ /* 0x004ea8000c1e1500 */
[----:B------:R-:W2:Y:S04]  /*22ef0*/  LDL R30, [R1+0x70c] ;  /* 0x00070c00011e7983 */ /* 0x000ea80000100800 */
[----:B------:R-:W2:Y:S04]  /*22f00*/  @!P6 LDG.E.U16 R26, desc[UR24][R22.64] ;  /* 0x00000018161ae981 */ /* 0x000ea8000c1e1500 */
        /* <DEDUP_REMOVED lines=14> */
[----:B--2---:R0:W2:Y:S04]  /*22ff0*/  @!P6 LDG.E.U16 R18, desc[UR24][R30.64] ;  /* 0x000000181e12e981 */ /* 0x0040a8000c1e1500 */
[----:B------:R-:W2:Y:S01]  /*23000*/  @!P6 LDG.E.U16 R37, desc[UR24][R82.64] ;  /* 0x000000185225e981 */ /* 0x000ea2000c1e1500 */
[----:B0-----:R-:W-:-:S03]  /*23010*/  @!P6 IMAD.MOV.U32 R31, RZ, RZ, R23 ;  /* 0x000000ffff1fe224 */ /* 0x001fc600078e0017 */
[----:B------:R-:W2:Y:S01]  /*23020*/  LDL R23, [R1+0x740] ;  /* 0x0007400001177983 */ /* 0x000ea20000100800 */
[----:B------:R-:W-:-:S03]  /*23030*/  @!P6 IMAD.MOV.U32 R30, RZ, RZ, R22 ;  /* 0x000000ffff1ee224 */ /* 0x000fc600078e0016 */
        /* <DEDUP_REMOVED lines=13> */
[----:B------:R-:W3:Y:S01]  /*23110*/  @!P6 LDG.E.U16 R19, desc[UR24][R30.64] ;  /* 0x000000181e13e981 */ /* 0x000ee2000c1e1500 */
[----:B------:R-:W-:-:S03]  /*23120*/  PRMT R9, RZ, 0x7610, R9 ;  /* 0x00007610ff097816 */ /* 0x000fc60000000009 */
[----:B------:R-:W3:Y:S04]  /*23130*/  LDL R31, [R1+0x6d0] ;  /* 0x0006d000011f7983 */ /* 0x000ee80000100800 */
[----:B------:R-:W3:Y:S04]  /*23140*/  LDL R30, [R1+0x6d4] ;  /* 0x0006d400011e7983 */ /* 0x000ee80000100800 */
[----:B--2---:R-:W2:Y:S04]  /*23150*/  @!P6 LDG.E.U16 R24, desc[UR24][R82.64] ;  /* 0x000000185218e981 */ /* 0x004ea8000c1e1500 */
        /* <DEDUP_REMOVED lines=15> */
[----:B------:R4:W3:Y:S01]  /*23250*/  @!P6 LDG.E.U16 R8, desc[UR24][R30.64] ;  /* 0x000000181e08e981 */ /* 0x0008e2000c1e1500 */
[----:B------:R-:W-:Y:S02]  /*23260*/  PRMT R4, RZ, 0x7610, R4 ;  /* 0x00007610ff047816 */ /* 0x000fe40000000004 */
[----:B------:R-:W-:-:S06]  /*23270*/  PRMT R5, RZ, 0x7610, R5 ;  /* 0x00007610ff057816 */ /* 0x000fcc0000000005 */
        /* <DEDUP_REMOVED lines=11> */
[----:B------:R-:W2:Y:S04]  /*23330*/  @!P6 LDG.E.U16 R7, desc[UR24][R30.64] ;  /* 0x000000181e07e981 */ /* 0x000ea8000c1e1500 */
[----:B------:R1:W5:Y:S04]  /*23340*/  LDL.LU.64 R30, [R1+0xb50] ;  /* 0x000b5000011e7983 */ /* 0x0003680000300a00 */
[----:B---3--:R-:W3:Y:S04]  /*23350*/  @!P6 LDG.E.U16 R4, desc[UR24][R28.64] ;  /* 0x000000181c04e981 */ /* 0x008ee8000c1e1500 */
[----:B------:R1:W5:Y:S04]  /*23360*/  LDL.LU.64 R28, [R1+0xb48] ;  /* 0x000b4800011c7983 */ /* 0x0003680000300a00 */
[----:B------:R-:W0:Y:S01]  /*23370*/  LDL.LU.64 R90, [R1+0xb40] ;  /* 0x000b4000015a7983 */ /* 0x000e220000300a00 */
[----:B------:R-:W-:-:S03]  /*23380*/  PRMT R92, RZ, 0x7610, R92 ;  /* 0x00007610ff5c7816 */ /* 0x000fc6000000005c */
[----:B------:R1:W-:Y:S04]  /*23390*/  STS.U16 [R80+UR9+0x19a00], R93 ;  /* 0x019a005d50007988 */ /* 0x0003e80008000409 */
[----:B------:R-:W3:Y:S01]  /*233a0*/  @!P6 LDG.E.U16 R92, desc[UR24][R84.64] ;  /* 0x00000018545ce981 */ /* 0x000ee2000c1e1500 */
[----:B-1----:R-:W-:-:S03]  /*233b0*/  PRMT R93, RZ, 0x7610, R93 ;  /* 0x00007610ff5d7816 */ /* 0x002fc6000000005d */
[----:B------:R1:W-:Y:S04]  /*233c0*/  STS.U16 [R80+UR9+0x19e00], R73 ;  /* 0x019e004950007988 */ /* 0x0003e80008000409 */
[----:B------:R0:W5:Y:S04]  /*233d0*/  LDL.LU.64 R84, [R1+0xb38] ;  /* 0x000b380001547983 */ /* 0x0001680000300a00 */
[----:B----4-:R-:W4:Y:S01]  /*233e0*/  @!P6 LDG.E.U16 R93, desc[UR24][R20.64] ;  /* 0x00000018145de981 */ /* 0x010f22000c1e1500 */
[----:B0-----:R-:W-:Y:S02]  /*233f0*/  PRMT R91, RZ, 0x7610, R91 ;  /* 0x00007610ff5b7816 */ /* 0x001fe4000000005b */
[----:B------:R-:W-:-:S04]  /*23400*/  PRMT R90, RZ, 0x7610, R90 ;  /* 0x00007610ff5a7816 */ /* 0x000fc8000000005a */
[----:B--2---:R-:W2:Y:S04]  /*23410*/  @!P6 LDG.E.U16 R91, desc[UR24][R22.64] ;  /* 0x00000018165be981 */ /* 0x004ea8000c1e1500 */
[----:B------:R-:W2:Y:S04]  /*23420*/  @!P6 LDG.E.U16 R90, desc[UR24][R82.64] ;  /* 0x00000018525ae981 */ /* 0x000ea8000c1e1500 */
[----:B------:R0:W-:Y:S04]  /*23430*/  STS.U16 [R80+UR9+0x1a200], R70 ;  /* 0x01a2004650007988 */ /* 0x0001e80008000409 */
[----:B------:R0:W5:Y:S04]  /*23440*/  LDL.LU.64 R22, [R1+0xb30] ;  /* 0x000b300001167983 */ /* 0x0001680000300a00 */
[----:B------:R0:W5:Y:S04]  /*23450*/  LDL.LU.64 R82, [R1+0xb28] ;  /* 0x000b280001527983 */ /* 0x0001680000300a00 */
[----:B------:R0:W5:Y:S04]  /*23460*/  LDL.LU.64 R20, [R1+0xb20] ;  /* 0x000b200001147983 */ /* 0x0001680000300a00 */
[----:B------:R0:W-:Y:S04]  /*23470*/  STS.U16 [R80+UR9+0x1a600], R71 ;  /* 0x01a6004750007988 */ /* 0x0001e80008000409 */
[----:B-1----:R1:W5:Y:S04]  /*23480*/  LDL.LU R73, [R1+0xb1c] ;  /* 0x000b1c0001497983 */ /* 0x0023680000300800 */
[----:B------:R1:W-:Y:S04]  /*23490*/  STS.U16 [R80+UR9+0x1aa00], R60 ;  /* 0x01aa003c50007988 */ /* 0x0003e80008000409 */
[----:B0-----:R0:W5:Y:S04]  /*234a0*/  LDL.LU R70, [R1+0xb18] ;  /* 0x000b180001467983 */ /* 0x0011680000300800 */
[----:B------:R0:W-:Y:S04]  /*234b0*/  STS.U16 [R80+UR9+0x1ae00], R61 ;  /* 0x01ae003d50007988 */ /* 0x0001e80008000409 */
[----:B------:R0:W5:Y:S04]  /*234c0*/  LDL.LU R71, [R1+0xb14] ;  /* 0x000b140001477983 */ /* 0x0001680000300800 */
        /* <DEDUP_REMOVED lines=34> */
[----:B------:R0:W5:Y:S01]  /*236f0*/  LDL.LU R19, [R1+0xacc] ;  /* 0x000acc0001137983 */ /* 0x0001620000300800 */
[----:B-1----:R-:W-:-:S03]  /*23700*/  LOP3.LUT R3, R0, 0x60, RZ, 0x3c, !PT ;  /* 0x0000006000037812 */ /* 0x002fc600078e3cff */
[----:B------:R1:W-:Y:S04]  /*23710*/  STS.U16 [R80+UR9+0x1f600], R16 ;  /* 0x01f6001050007988 */ /* 0x0003e80008000409 */
[----:B------:R0:W-:Y:S04]  /*23720*/  STS.U16 [R80+UR9+0x1fa00], R17 ;  /* 0x01fa001150007988 */ /* 0x0001e80008000409 */
[----:B------:R3:W-:Y:S04]  /*23730*/  STS.U16 [R80+UR9+0x1fe00], R81 ;  /* 0x01fe005150007988 */ /* 0x0007e80008000409 */
[----:B-1----:R1:W5:Y:S04]  /*23740*/  LDL.LU R16, [R1+0xac8] ;  /* 0x000ac80001107983 */ /* 0x0023680000300800 */
[----:B0-----:R1:W5:Y:S04]  /*23750*/  LDL.LU R17, [R1+0xac4] ;  /* 0x000ac40001117983 */ /* 0x0013680000300800 */
[----:B---3--:R1:W5:Y:S04]  /*23760*/  LDL.LU R80, [R1+0xac0] ;  /* 0x000ac00001507983 */ /* 0x0083680000300800 */
[----:B------:R1:W5:Y:S04]  /*23770*/  LDL.LU R81, [R1+0xabc] ;  /* 0x000abc0001517983 */ /* 0x0003680000300800 */
[----:B------:R0:W-:Y:S04]  /*23780*/  STS.U16 [R3+UR9+0x18300], R78 ;  /* 0x0183004e03007988 */ /* 0x0001e80008000409 */
[----:B------:R3:W-:Y:S04]  /*23790*/  STS.U16 [R3+UR9+0x18700], R79 ;  /* 0x0187004f03007988 */ /* 0x0007e80008000409 */
[----:B------:R1:W-:Y:S04]  /*237a0*/  STS.U16 [R3+UR9+0x18b00], R68 ;  /* 0x018b004403007988 */ /* 0x0003e80008000409 */
[----:B0-----:R0:W5:Y:S04]  /*237b0*/  LDL.LU R78, [R1+0xab8] ;  /* 0x000ab800014e7983 */ /* 0x0011680000300800 */
[----:B---3--:R0:W5:Y:S04]  /*237c0*/  LDL.LU R79, [R1+0xab4] ;  /* 0x000ab400014f7983 */ /* 0x0081680000300800 */
[----:B-1----:R0:W5:Y:S04]  /*237d0*/  LDL.LU R68, [R1+0xab0] ;  /* 0x000ab00001447983 */ /* 0x0021680000300800 */
[----:B------:R1:W-:Y:S04]  /*237e0*/  STS.U16 [R3+UR9+0x18f00], R69 ;  /* 0x018f004503007988 */ /* 0x0003e80008000409 */
[----:B------:R3:W-:Y:S04]  /*237f0*/  STS.U16 [R3+UR9+0x19300], R66 ;  /* 0x0193004203007988 */ /* 0x0007e80008000409 */
[----:B------:R0:W-:Y:S04]  /*23800*/  STS.U16 [R3+UR9+0x19700], R67 ;  /* 0x0197004303007988 */ /* 0x0001e80008000409 */
[----:B-1----:R1:W5:Y:S04]  /*23810*/  LDL.LU R69, [R1+0xaac] ;  /* 0x000aac0001457983 */ /* 0x0023680000300800 */
[----:B---3--:R1:W5:Y:S04]  /*23820*/  LDL.LU R66, [R1+0xaa8] ;  /* 0x000aa80001427983 */ /* 0x0083680000300800 */
[----:B0-----:R1:W5:Y:S04]  /*23830*/  LDL.LU R67, [R1+0xaa4] ;  /* 0x000aa40001437983 */ /* 0x0013680000300800 */
        /* <DEDUP_REMOVED lines=44> */
[----:B--2---:R2:W-:Y:S04]  /*23b00*/  STS.U16 [R3+UR9+0x1f700], R91 ;  /* 0x01f7005b03007988 */ /* 0x0045e80008000409 */
[----:B-1----:R0:W5:Y:S04]  /*23b10*/  LDL.LU R5, [R1+0xa4c] ;  /* 0x000a4c0001057983 */ /* 0x0021680000300800 */
[----:B---3--:R0:W5:Y:S04]  /*23b20*/  LDL.LU R92, [R1+0xa48] ;  /* 0x000a4800015c7983 */ /* 0x0081680000300800 */
[----:B--2---:R0:W5:Y:S04]  /*23b30*/  LDL.LU R91, [R1+0xa44] ;  /* 0x000a4400015b7983 */ /* 0x0041680000300800 */
[----:B------:R1:W-:Y:S04]  /*23b40*/  STS.U16 [R3+UR9+0x1fb00], R90 ;  /* 0x01fb005a03007988 */ /* 0x0003e80008000409 */
[----:B----4-:R2:W-:Y:S01]  /*23b50*/  STS.U16 [R3+UR9+0x1ff00], R93 ;  /* 0x01ff005d03007988 */ /* 0x0105e20008000409 */
[----:B------:R3:W-:Y:S06]  /*23b60*/  MEMBAR.ALL.CTA ;  /* 0x0000000000007992 */ /* 0x0007ec0000008000 */
[----:B---3--:R-:W3:Y:S04]  /*23b70*/  FENCE.VIEW.ASYNC.S ;  /* 0x00000000000073c6 */ /* 0x008ee80000000000 */
[----:B-1----:R0:W5:Y:S04]  /*23b80*/  LDL.LU R90, [R1+0xa40] ;  /* 0x000a4000015a7983 */ /* 0x0021680000300800 */
[----:B--2---:R0:W5:Y:S01]  /*23b90*/  LDL.LU R3, [R1+0xa3c] ;  /* 0x000a3c0001037983 */ /* 0x0041620000300800 */
[----:B------:R-:W-:-:S04]  /*23ba0*/  ULEA UR11, UR22, UR9, 0x3 ;  /* 0x00000009160b7291 */ /* 0x000fc8000f8e18ff */
[----:B------:R-:W-:Y:S01]  /*23bb0*/  UIADD3 UR11, UPT, UPT, UR11, 0x20000, URZ ;  /* 0x000200000b0b7890 */ /* 0x000fe2000fffe0ff */
[----:B---3--:R-:W-:Y:S06]  /*23bc0*/  BAR.SYNC.DEFER_BLOCKING 0x0 ;  /* 0x0000000000007b1d */ /* 0x008fec0000010000 */
[----:B------:R-:W-:Y:S05]  /*23bd0*/  @P1 BRA `(.L_x_9) ;  /* 0x0000000000881947 */ /* 0x000fea0003800000 */
[----:B------:R-:W-:Y:S02]  /*23be0*/  UIADD3 UR23, UPT, UPT, UR8, 0x100, URZ ;  /* 0x0000010008177890 */ /* 0x000fe4000fffe0ff */
[----:B------:R-:W-:Y:S02]  /*23bf0*/  UIADD3 UR50, UPT, UPT, UR8, 0x100, URZ ;  /* 0x0000010008327890 */ /* 0x000fe4000fffe0ff */
[----:B------:R-:W-:Y:S01]  /*23c00*/  UIADD3 UR51, UPT, UPT, UR8, 0x100, URZ ;  /* 0x0000010008337890 */ /* 0x000fe2000fffe0ff */
[----:B------:R-:W-:Y:S01]  /*23c10*/  UMOV UR20, 0x0 ;  /* 0x0000000000147882 */ /* 0x000fe20000000000 */
[----:B------:R-:W-:Y:S01]  /*23c20*/  UMOV UR21, 0x8408490 ;  /* 0x0840849000157882 */ /* 0x000fe20000000000 */
[----:B------:R-:W-:Y:S01]  /*23c30*/  UMOV UR19, 0x40004040 ;  /* 0x4000404000137882 */ /* 0x000fe20000000000 */
[----:B------:R-:W-:Y:S02]  /*23c40*/  UIADD3 UR56, UPT, UPT, UR8, 0x100, URZ ;  /* 0x0000010008387890 */ /* 0x000fe4000fffe0ff */
[----:B------:R1:W-:Y:S01]  /*23c50*/  UTCHMMA gdesc[UR18], gdesc[UR12], tmem[UR8], tmem[UR20], idesc[UR21], UPT ;  /* 0x00ff140c120075ea */ /* 0x0003e2000b800008 */
[----:B------:R-:W-:Y:S01]  /*23c60*/  UMOV UR42, 0x0 ;  /* 0x00000000002a7882 */ /* 0x000fe20000000000 */
[----:B------:R-:W-:Y:S01]  /*23c70*/  UMOV UR43, 0x8408490 ;  /* 0x08408490002b7882 */ /* 0x000fe20000000000 */
[----:B------:R-:W-:Y:S01]  /*23c80*/  UMOV UR44, 0x0 ;  /* 0x00000000002c7882 */ /* 0x000fe20000000000 */
[----:B------:R-:W-:Y:S01]  /*23c90*/  UMOV UR45, 0x8408490 ;  /* 0x08408490002d7882 */ /* 0x000fe20000000000 */
        /* <DEDUP_REMOVED lines=11> */
[----:B------:R-:W-:Y:S01]  /*23d50*/  UMOV UR6, UR11 ;  /* 0x0000000b00067c82 */ /* 0x000fe20008000000 */
[----:B------:R-:W-:Y:S01]  /*23d60*/  UMOV UR7, URZ ;  /* 0x000000ff00077c82 */ /* 0x000fe20008000000 */
[----:B------:R1:W-:Y:S01]  /*23d70*/  UTCHMMA gdesc[UR34], gdesc[UR12], tmem[UR23], tmem[UR48], idesc[UR49], UPT ;  /* 0x00ff300c220075ea */ /* 0x0003e2000b800017 */
[----:B------:R-:W-:Y:S01]  /*23d80*/  UMOV UR58, 0x0 ;  /* 0x00000000003a7882 */ /* 0x000fe20000000000 */
[----:B------:R-:W-:Y:S01]  /*23d90*/  UMOV UR59, 0x8408490 ;  /* 0x08408490003b7882 */ /* 0x000fe20000000000 */
[----:B------:R1:W-:Y:S01]  /*23da0*/  UTCHMMA gdesc[UR36], gdesc[UR16], tmem[UR50], tmem[UR52], idesc[UR53], UPT ;  /* 0x00ff3410240075ea */ /* 0x0003e2000b800032 */
[----:B------:R-:W-:Y:S01]  /*23db0*/  UMOV UR4, UR6 ;  /* 0x0000000600047c82 */ /* 0x000fe20008000000 */
[----:B------:R1:W-:Y:S01]  /*23dc0*/  UTCHMMA gdesc[UR38], gdesc[UR28], tmem[UR51], tmem[UR54], idesc[UR55], UPT ;  /* 0x00ff361c260075ea */ /* 0x0003e2000b800033 */
[----:B------:R1:W-:Y:S01]  /*23dd0*/  UTCHMMA gdesc[UR40], gdesc[UR32], tmem[UR56], tmem[UR58], idesc[UR59], UPT ;  /* 0x00ff3a20280075ea */ /* 0x0003e2000b800038 */
[----:B------:R1:W-:Y:S01]  /*23de0*/  UTCBAR [UR4], URZ ;  /* 0x000000ff040073e9 */ /* 0x0003e200080000ff */
[----:B------:R-:W-:Y:S01]  /*23df0*/  NOP ;  /* 0x0000000000007918 */ /* 0x000fe20000000000 */
.L_x_9:
[----:B------:R2:W-:Y:S04]  /*23e00*/  STL [R1+0xa3c], R0 ;  /* 0x000a3c0001007387 */ /* 0x0005e80000100800 */
[----:B------:R-:W3:Y:S04]  /*23e10*/  LDL R93, [R1+0x484] ;  /* 0x00048400015d7983 */ /* 0x000ee80000100800 */
[----:B--2---:R-:W3:Y:S01]  /*23e20*/  LDL R0, [R1+0xa18] ;  /* 0x000a180001007983 */ /* 0x004ee20000100800 */
[----:B------:R-:W-:-:S04]  /*23e30*/  UIADD3 UR22, UPT, UPT, UR22, 0x1, URZ ;  /* 0x0000000116167890 */ /* 0x000fc8000fffe0ff */
[----:B------:R-:W-:-:S04]  /*23e40*/  UISETP.GT.AND UP1, UPT, UR22, 0x1, UPT ;  /* 0x000000011600788c */ /* 0x000fc8000bf24270 */
[----:B-1----:R-:W-:-:S04]  /*23e50*/  USEL UR4, URZ, 0x1, !UP1 ;  /* 0x00000001ff047887 */ /* 0x002fc8000c800000 */
[----:B------:R-:W-:Y:S01]  /*23e60*/  ULOP3.LUT UR6, UR5, UR4, URZ, 0x3c, !UPT ;  /* 0x0000000405067292 */ /* 0x000fe2000f8e3cff */
[----:B---3--:R-:W-:Y:S02]  /*23e70*/  ISETP.NE.U32.AND P2, PT, R93, R0, PT ;  /* 0x000000005d00720c */ /* 0x008fe40003f45070 */
[----:B------:R2:W5:Y:S01]  /*23e80*/  LDL.LU R0, [R1+0xa3c] ;  /* 0x000a3c0001007983 */ /* 0x0005620000300800 */
[----:B------:R-:W-:Y:S01]  /*23e90*/  UMOV UR4, UR5 ;  /* 0x0000000500047c82 */ /* 0x000fe20008000000 */
[----:B------:R-:W-:Y:S02]  /*23ea0*/  USEL UR22, UR22, URZ, !UP1 ;  /* 0x000000ff16167287 */ /* 0x000fe4000c800000 */
[----:B------:R-:W-:-:S07]  /*23eb0*/  UMOV UR5, UR6 ;  /* 0x0000000600057c82 */ /* 0x000fce0008000000 */
[----:B--2---:R-:W-:Y:S05]  /*23ec0*/  @P2 BRA `(.L_x_10) ;  /* 0xfffffefc00c42947 */ /* 0x004fea000383ffff */
.L_x_7:
[----:B------:R-:W2:Y:S02]  /*23ed0*/  LDL.LU R93, [R1+0xa38] ;  /* 0x000a3800015d7983 */ /* 0x000ea40000300800 */
[----:B--2---:R-:W-:-:S13]  /*23ee0*/  ISETP.GE.AND P1, PT, R93, 0x40, PT ;  /* 0x000000405d00780c */ /* 0x004fda0003f26270 */
[----:B------:R-:W-:Y:S05]  /*23ef0*/  @!P1 BRA `(.L_x_11) ;  /* 0x0000000000109947 */ /* 0x000fea0003800000 */
[----:B------:R-:W-:-:S06]  /*23f00*/  USHF.L.U32 UR4, UR4, 0x1f, URZ ;  /* 0x0000001f04047899 */ /* 0x000fcc00080006ff */
[----:B-----5:R-:W-:-:S04]  /*23f10*/  IMAD.U32 R0, RZ, RZ, UR4 ;  /* 0x00000004ff007e24 */ /* 0x020fc8000f8e00ff */
[----:B------:R-:W2:Y:S02]  /*23f20*/  SYNCS.PHASECHK.TRANS64.TRYWAIT P1, [UR11], R0 ;  /* 0x00000000ff0075a7 */ /* 0x000ea4000802110b */
[----:B--2---:R-:W-:Y:S05]  /*23f30*/  @!P1 BRA `(.L_x_12) ;  /* 0x0000012c00d09947 */ /* 0x004fea0003800000 */
.L_x_11:
[----:B------:R-:W-:Y:S06]  /*23f40*/  BAR.SYNC.DEFER_BLOCKING 0x0 ;  /* 0x0000000000007b1d */ /* 0x000fec0000010000 */
[----:B------:R-:W2:Y:S01]  /*23f50*/  LDCU.128 UR12, c[0x0][0x390] ;  /* 0x00007200ff0c77ac */ /* 0x000ea20008000c00 */
[----:B-----5:R3:W-:Y:S01]  /*23f60*/  STL [R1+0xb20], R84 ;  /* 0x000b205401007387 */ /* 0x0207e20000100800 */
[----:B------:R-:W4:Y:S03]  /*23f70*/  LDCU.64 UR32, c[0x0][0x398] ;  /* 0x00007300ff2077ac */ /* 0x000f260008000a00 */
[----:B------:R0:W-:Y:S01]  /*23f80*/  STL [R1+0xb1c], R83 ;  /* 0x000b1c5301007387 */ /* 0x0001e20000100800 */
[----:B------:R-:W1:Y:S03]  /*23f90*/  LDCU UR30, c[0x0][0x3b8] ;  /* 0x00007700ff1e77ac */ /* 0x000e660008000800 */
[----:B------:R0:W-:Y:S01]  /*23fa0*/  STL [R1+0xb18], R82 ;  /* 0x000b185201007387 */ /* 0x0001e20000100800 */
[----:B------:R-:W0:Y:S03]  /*23fb0*/  LDCU.64 UR4, c[0x0][0x398] ;  /* 0x00007300ff0477ac */ /* 0x000e260008000a00 */
[----:B------:R0:W-:Y:S01]  /*23fc0*/  STL [R1+0xb14], R81 ;  /* 0x000b145101007387 */ /* 0x0001e20000100800 */
[----:B------:R-:W0:Y:S01]  /*23fd0*/  LDCU UR6, c[0x0][0x39c] ;  /* 0x00007380ff0677ac */ /* 0x000e220008000800 */
[----:B------:R-:W0:Y:S02]  /*23fe0*/  @!P0 SYNCS.CCTL.IV [UR9+0x20000] ;  /* 0x02000000ff0089b1 */ /* 0x000e240008000009 */
[----:B0-----:R-:W-:Y:S06]  /*23ff0*/  BAR.SYNC.DEFER_BLOCKING 0x0 ;  /* 0x0000000000007b1d */ /* 0x001fec0000010000 */
[----:B------:R-:W0:Y:S01]  /*24000*/  LDCU.64 UR26, c[0x0][0x398] ;  /* 0x00007300ff1a77ac */ /* 0x000e220008000a00 */
[----:B------:R-:W3:Y:S01]  /*24010*/  LDTM.x64 R4, tmem[UR10] ;  /* 0x0000000a000479ee */ /* 0x000ee20008340000 */
[----:B------:R-:W-:Y:S01]  /*24020*/  STL [R1+0xb10], R80 ;  /* 0x000b105001007387 */ /* 0x000fe20000100800 */
[----:B------:R-:W0:Y:S03]  /*24030*/  LDCU.64 UR20, c[0x0][0x398] ;  /* 0x00007300ff1477ac */ /* 0x000e260008000a00 */
[----:B------:R0:W-:Y:S01]  /*24040*/  STL [R1+0xb0c], R79 ;  /* 0x000b0c4f01007387 */ /* 0x0001e20000100800 */
[----:B------:R-:W0:Y:S03]  /*24050*/  LDCU.64 UR22, c[0x0][0x398] ;  /* 0x00007300ff1677ac */ /* 0x000e260008000a00 */
[----:B------:R0:W-:Y:S01]  /*24060*/  STL [R1+0xb08], R78 ;  /* 0x000b084e01007387 */ /* 0x0001e20000100800 */
[----:B------:R-:W0:Y:S03]  /*24070*/  LDCU.64 UR28, c[0x0][0x398] ;  /* 0x00007300ff1c77ac */ /* 0x000e260008000a00 */
[----:B------:R0:W-:Y:S01]  /*24080*/  STL [R1+0xb04], R77 ;  /* 0x000b044d01007387 */ /* 0x0001e20000100800 */
[----:B------:R-:W0:Y:S01]  /*24090*/  LDCU.64 UR16, c[0x0][0x398] ;  /* 0x00007300ff1077ac */ /* 0x000e220008000a00 */
[----:B------:R-:W1:Y:S02]  /*240a0*/  @!P0 SYNCS.CCTL.IV [UR9+0x20008] ;  /* 0x02000800ff0089b1 */ /* 0x000e640008000009 */
[----:B------:R0:W-:Y:S01]  /*240b0*/  STL [R1+0xb00], R76 ;  /* 0x000b004c01007387 */ /* 0x0001e20000100800 */
[----:B------:R-:W1:Y:S03]  /*240c0*/  LDCU.64 UR18, c[0x0][0x398] ;  /* 0x00007300ff1277ac */ /* 0x000e660008000a00 */
[----:B------:R0:W-:Y:S01]  /*240d0*/  STL [R1+0xafc], R75 ;  /* 0x000afc4b01007387 */ /* 0x0001e20000100800 */
[----:B------:R-:W1:Y:S01]  /*240e0*/  LDCU UR9, c[0x0][0x398] ;  /* 0x00007300ff0977ac */ /* 0x000e620008000800 */
[----:B---3--:R-:W-:-:S02]  /*240f0*/  IMAD.MOV.U32 R84, RZ, RZ, R67 ;  /* 0x000000ffff547224 */ /* 0x008fc400078e0043 */
[----:B------:R3:W-:Y:S01]  /*24100*/  STL [R1+0xaf8], R74 ;  /* 0x000af84a01007387 */ /* 0x0007e20000100800 */
[----:B------:R-:W-:Y:S01]  /*24110*/  IMAD.MOV.U32 R83, RZ, RZ, R66 ;  /* 0x000000ffff537224 */ /* 0x000fe200078e0042 */
[----:B------:R-:W1:Y:S01]  /*24120*/  LDCU UR44, c[0x0][0x398] ;  /* 0x00007300ff2c77ac */ /* 0x000e620008000800 */
[----:B------:R-:W-:Y:S01]  /*24130*/  IMAD.MOV.U32 R82, RZ, RZ, R65 ;  /* 0x000000ffff527224 */ /* 0x000fe200078e0041 */
[----:B------:R2:W-:Y:S01]  /*24140*/  STL [R1+0xaf4], R73 ;  /* 0x000af44901007387 */ /* 0x0005e20000100800 */
[----:B------:R-:W-:Y:S01]  /*24150*/  IMAD.MOV.U32 R81, RZ, RZ, R64 ;  /* 0x000000ffff517224 */ /* 0x000fe200078e0040 */
[----:B------:R-:W1:Y:S01]  /*24160*/  LDCU UR38, c[0x0][0x398] ;  /* 0x00007300ff2677ac */ /* 0x000e620008000800 */
[----:B0-----:R-:W-:Y:S01]  /*24170*/  IMAD.MOV.U32 R79, RZ, RZ, R60 ;  /* 0x000000ffff4f7224 */ /* 0x001fe200078e003c */
[----:B------:R0:W-:Y:S01]  /*24180*/  STL [R1+0xaf0], R72 ;  /* 0x000af04801007387 */ /* 0x0001e20000100800 */
[----:B------:R-:W-:Y:S01]  /*24190*/  IMAD.MOV.U32 R78, RZ, RZ, R59 ;  /* 0x000000ffff4e7224 */ /* 0x000fe200078e003b */
[----:B------:R-:W1:Y:S01]  /*241a0*/  LDCU UR68, c[0x0][0x398] ;  /* 0x00007300ff4477ac */ /* 0x000e620008000800 */
[----:B------:R-:W-:Y:S01]  /*241b0*/  IMAD.MOV.U32 R77, RZ, RZ, R58 ;  /* 0x000000ffff4d7224 */ /* 0x000fe200078e003a */
[----:B------:R4:W-:Y:S01]  /*241c0*/  STL [R1+0xaec], R71 ;  /* 0x000aec4701007387 */ /* 0x0009e20000100800 */
[----:B------:R-:W-:Y:S01]  /*241d0*/  IMAD.MOV.U32 R76, RZ, RZ, R57 ;  /* 0x000000ffff4c7224 */ /* 0x000fe200078e0039 */
[----:B------:R-:W1:Y:S01]  /*241e0*/  LDCU UR75, c[0x0][0x39c] ;  /* 0x00007380ff4b77ac */ /* 0x000e620008000800 */
[----:B------:R-:W-:Y:S01]  /*241f0*/  IMAD.MOV.U32 R75, RZ, RZ, R56 ;  /* 0x000000ffff4b7224 */ /* 0x000fe200078e0038 */
[----:B------:R4:W-:Y:S01]  /*24200*/  STL [R1+0xae8], R70 ;  /* 0x000ae84601007387 */ /* 0x0009e20000100800 */
[----:B---3--:R-:W-:Y:S01]  /*24210*/  IMAD.MOV.U32 R74, RZ, RZ, R55 ;  /* 0x000000ffff4a7224 */ /* 0x008fe200078e0037 */
[----:B------:R-:W3:Y:S01]  /*24220*/  LDCU UR34, c[0x0][0x398] ;  /* 0x00007300ff2277ac */ /* 0x000ee20008000800 */
[----:B--2---:R-:W-:Y:S01]  /*24230*/  IMAD.MOV.U32 R73, RZ, RZ, R54 ;  /* 0x000000ffff497224 */ /* 0x004fe200078e0036 */
[----:B------:R2:W-:Y:S01]  /*24240*/  STL [R1+0xae4], R69 ;  /* 0x000ae44501007387 */ /* 0x0005e20000100800 */
[----:B0-----:R-:W-:Y:S01]  /*24250*/  IMAD.MOV.U32 R72, RZ, RZ, R53 ;  /* 0x000000ffff487224 */ /* 0x001fe200078e0035 */
[----:B------:R-:W0:Y:S01]  /*24260*/  LDCU UR67, c[0x0][0x398] ;  /* 0x00007300ff4377ac */ /* 0x000e220008000800 */
[----:B----4-:R-:W-:Y:S01]  /*24270*/  IMAD.MOV.U32 R71, RZ, RZ, R52 ;  /* 0x000000ffff477224 */ /* 0x010fe200078e0034 */
[----:B------:R4:W-:Y:S01]  /*24280*/  STL [R1+0xae0], R68 ;  /* 0x000ae04401007387 */ /* 0x0009e20000100800 */
[----:B------:R-:W-:Y:S01]  /*24290*/  IMAD.MOV.U32 R70, RZ, RZ, R51 ;  /* 0x000000ffff467224 */ /* 0x000fe200078e0033 */
[----:B------:R-:W0:Y:S02]  /*242a0*/  LDCU UR48, c[0x0][0x39c] ;  /* 0x00007380ff3077ac */ /* 0x000e240008000800 */
[----:B------:R-:W-:Y:S01]  /*242b0*/  STL [R1+0xa88], R0 ;  /* 0x000a880001007387 */ /* 0x000fe20000100800 */
[----:B--2---:R-:W-:Y:S01]  /*242c0*/  IMAD.MOV.U32 R69, RZ, RZ, R50 ;  /* 0x000000ffff457224 */ /* 0x004fe200078e0032 */
[----:B------:R-:W2:Y:S02]  /*242d0*/  LDCU UR43, c[0x0][0x398] ;  /* 0x00007300ff2b77ac */ /* 0x000ea40008000800 */
[----:B------:R-:W-:Y:S01]  /*242e0*/  STL [R1+0xa90], R0 ;  /* 0x000a900001007387 */ /* 0x000fe20000100800 */
[----:B----4-:R-:W-:Y:S01]  /*242f0*/  IMAD.MOV.U32 R68, RZ, RZ, R49 ;  /* 0x000000ffff447224 */ /* 0x010fe200078e0031 */
[----:B------:R-:W4:Y:S02]  /*24300*/  LDCU UR52, c[0x0][0x39c] ;  /* 0x00007380ff3477ac */ /* 0x000f240008000800 */
[----:B------:R-:W-:Y:S01]  /*24310*/  STL.64 [R1+0x300], R4 ;  /* 0x0003000401007387 */ /* 0x000fe20000100a00 */
[----:B------:R-:W0:Y:S03]  /*24320*/  LDCU UR66, c[0x0][0x398] ;  /* 0x00007300ff4277ac */ /* 0x000e260008000800 */
        /* <DEDUP_REMOVED lines=42> */
[----:B------:R-:W-:Y:S01]  /*245d0*/  STL [R1+0x3b0], R48 ;  /* 0x0003b03001007387 */ /* 0x000fe20000100800 */
[----:B------:R-:W0:Y:S03]  /*245e0*/  LDCU UR71, c[0x0][0x39c] ;  /* 0x00007380ff4777ac */ /* 0x000e260008000800 */
[----:B------:R-:W-:Y:S01]  /*245f0*/  STL [R1+0x3e4], R61 ;  /* 0x0003e43d01007387 */ /* 0x000fe20000100800 */
[----:B------:R-:W0:Y:S03]  /*24600*/  LDCU UR45, c[0x0][0x398] ;  /* 0x00007300ff2d77ac */ /* 0x000e260008000800 */
[----:B------:R1:W-:Y:S01]  /*24610*/  STL.64 [R1+0x3e8], R62 ;  /* 0x0003e83e01007387 */ /* 0x0003e20000100a00 */
[----:B------:R-:W0:Y:S01]  /*24620*/  LDCU UR39, c[0x0][0x398] ;  /* 0x00007300ff2777ac */ /* 0x000e220008000800 */
[----:B------:R-:W0:Y:S01]  /*24630*/  LDCU UR56, c[0x0][0x39c] ;  /* 0x00007380ff3877ac */ /* 0x000e220008000800 */
[----:B------:R-:W0:Y:S01]  /*24640*/  LDCU UR70, c[0x0][0x39c] ;  /* 0x00007380ff4677ac */ /* 0x000e220008000800 */
[----:B-1----:R-:W1:Y:S01]  /*24650*/  LDTM.x64 R4, tmem[UR10+0x40] ;  /* 0x0000400a000479ee */ /* 0x002e620008340000 */
[----:B------:R-:W0:Y:S01]  /*24660*/  LDCU UR36, c[0x0][0x398] ;  /* 0x00007300ff2477ac */ /* 0x000e220008000800 */
[----:B------:R-:W0:Y:S01]  /*24670*/  LDCU UR55, c[0x0][0x398] ;  /* 0x00007300ff3777ac */ /* 0x000e220008000800 */
[----:B------:R-:W0:Y:S01]  /*24680*/  LDCU UR50, c[0x0][0x398] ;  /* 0x00007300ff3277ac */ /* 0x000e220008000800 */
[----:B------:R-:W0:Y:S01]  /*24690*/  LDCU UR62, c[0x0][0x39c] ;  /* 0x00007380ff3e77ac */ /* 0x000e220008000800 */
[----:B------:R-:W0:Y:S01]  /*246a0*/  LDCU UR61, c[0x0][0x398] ;  /* 0x00007300ff3d77ac */ /* 0x000e220008000800 */
[----:B------:R-:W0:Y:S01]  /*246b0*/  LDCU UR69, c[0x0][0x39c] ;  /* 0x00007380ff4577ac */ /* 0x000e220008000800 */
[----:B-1----:R-:W-:Y:S01]  /*246c0*/  STL.64 [R1+0x200], R4 ;  /* 0x0002000401007387 */ /* 0x002fe20000100a00 */
[----:B------:R-:W1:Y:S03]  /*246d0*/  LDCU UR54, c[0x0][0x398] ;  /* 0x00007300ff3677ac */ /* 0x000e660008000800 */
[----:B------:R-:W-:Y:S01]  /*246e0*/  STL.64 [R1+0x208], R6 ;  /* 0x0002080601007387 */ /* 0x000fe20000100a00 */
[----:B------:R-:W0:Y:S03]  /*246f0*/  LDCU UR60, c[0x0][0x398] ;  /* 0x00007300ff3c77ac */ /* 0x000e260008000800 */
[----:B------:R-:W-:Y:S01]  /*24700*/  STL.64 [R1+0x210], R8 ;  /* 0x0002100801007387 */ /* 0x000fe20000100a00 */
[----:B------:R-:W0:Y:S03]  /*24710*/  LDCU UR47, c[0x0][0x398] ;  /* 0x00007300ff2f77ac */ /* 0x000e260008000800 */
[----:B------:R-:W-:Y:S04]  /*24720*/  STL.64 [R1+0x218], R10 ;  /* 0x0002180a01007387 */ /* 0x000fe80000100a00 */
        /* <DEDUP_REMOVED lines=27> */
[----:B------:R0:W-:Y:S02]  /*248e0*/  STL.64 [R1+0x2f8], R66 ;  /* 0x0002f84201007387 */ /* 0x0001e40000100a00 */
[----:B0-----:R-:W0:Y:S02]  /*248f0*/  LDTM.x64 R4, tmem[UR10+0x80] ;  /* 0x0000800a000479ee */ /* 0x001e240008340000 */
[----:B0-----:R-:W-:Y:S04]  /*24900*/  STL.64 [R1+0x100], R4 ;  /* 0x0001000401007387 */ /* 0x001fe80000100a00 */
        /* <DEDUP_REMOVED lines=32> */
[----:B0-----:R-:W-:Y:S01]  /*24b10*/  STL [R1], R4 ;  /* 0x0000000401007387 */ /* 0x001fe20000100800 */
[----:B------:R-:W-:-:S02]  /*24b20*/  IMAD.MOV.U32 R0, RZ, RZ, R9 ;  /* 0x000000ffff007224 */ /* 0x000fc400078e0009 */
[----:B------:R-:W-:Y:S01]  /*24b30*/  IMAD.MOV.U32 R3, RZ, RZ, R7 ;  /* 0x000000ffff037224 */ /* 0x000fe200078e0007 */
[----:B------:R-:W-:Y:S01]  /*24b40*/  STL [R1+0x8], R6 ;  /* 0x0000080601007387 */ /* 0x000fe20000100800 */
[----:B------:R-:W-:-:S03]  /*24b50*/  IMAD.MOV.U32 R2, RZ, RZ, R5 ;  /* 0x000000ffff027224 */ /* 0x000fc600078e0005 */
[----:B------:R-:W-:Y:S04]  /*24b60*/  STL [R1+0x10], R8 ;  /* 0x0000100801007387 */ /* 0x000fe80000100800 */
        /* <DEDUP_REMOVED lines=28> */
[----:B------:R0:W-:Y:S04]  /*24d30*/  STL.64 [R1+0xf8], R66 ;  /* 0x0000f84201007387 */ /* 0x0001e80000100a00 */
[----:B------:R-:W-:Y:S04]  /*24d40*/  STL [R1+0xa98], R2 ;  /* 0x000a980201007387 */ /* 0x000fe80000100800 */
[----:B------:R-:W-:Y:S01]  /*24d50*/  STL [R1+0xa94], R0 ;  /* 0x000a940001007387 */ /* 0x000fe20000100800 */
[----:B0-----:R-:W0:Y:S03]  /*24d60*/  LDTM.x64 R4, tmem[UR10+0x100] ;  /* 0x0001000a000479ee */ /* 0x001e260008340000 */
[----:B------:R-:W-:Y:S04]  /*24d70*/  STL [R1+0xa9c], R0 ;  /* 0x000a9c0001007387 */ /* 0x000fe80000100800 */
[----:B------:R-:W-:Y:S04]  /*24d80*/  STL [R1+0xaa4], R0 ;  /* 0x000aa40001007387 */ /* 0x000fe80000100800 */
[----:B------:R-:W-:Y:S04]  /*24d90*/  STL [R1+0xaa8], R0 ;  /* 0x000aa80001007387 */ /* 0x000fe80000100800 */
[----:B------:R-:W-:Y:S04]  /*24da0*/  STL [R1+0xad8], R0 ;  /* 0x000ad80001007387 */ /* 0x000fe80000100800 */
[----:B------:R-:W-:Y:S04]  /*24db0*/  STL [R1+0xa8c], R3 ;  /* 0x000a8c0301007387 */ /* 0x000fe80000100800 */
[----:B------:R-:W-:Y:S01]  /*24dc0*/  STL [R1+0xaac], R3 ;  /* 0x000aac0301007387 */ /* 0x000fe20000100800 */
[----:B0-----:R-:W-:-:S02]  /*24dd0*/  F2FP.BF16.F32.PACK_AB R67, R67, R84 ;  /* 0x000000544343723e */ /* 0x001fc400000010ff */
[----:B------:R-:W-:Y:S01]  /*24de0*/  F2FP.BF16.F32.PACK_AB R66, R66, R83 ;  /* 0x000000534242723e */ /* 0x000fe200000010ff */
[----:B------:R0:W2:Y:S01]  /*24df0*/  LDL.LU R84, [R1+0xb20] ;  /* 0x000b200001547983 */ /* 0x0000a20000300800 */
[----:B------:R-:W-:-:S03]  /*24e00*/  F2FP.BF16.F32.PACK_AB R65, R65, R82 ;  /* 0x000000524141723e */ /* 0x000fc600000010ff */
[----:B------:R0:W-:Y:S04]  /*24e10*/  STL [R1+0x3fc], R67 ;  /* 0x0003fc4301007387 */ /* 0x0001e80000100800 */
[----:B0-----:R-:W2:Y:S04]  /*24e20*/  LDL.LU R67, [R1+0x3e4] ;  /* 0x0003e40001437983 */ /* 0x001ea80000300800 */
[----:B------:R0:W2:Y:S04]  /*24e30*/  LDL.LU R83, [R1+0xb1c] ;  /* 0x000b1c0001537983 */ /* 0x0000a80000300800 */
[----:B------:R0:W-:Y:S04]  /*24e40*/  STL [R1+0x3f8], R66 ;  /* 0x0003f84201007387 */ /* 0x0001e80000100800 */
[----:B0-----:R-:W2:Y:S04]  /*24e50*/  LDL.LU R66, [R1+0x3e8] ;  /* 0x0003e80001427983 */ /* 0x001ea80000300800 */
[----:B------:R0:W3:Y:S04]  /*24e60*/  LDL.LU R82, [R1+0xb18] ;  /* 0x000b180001527983 */ /* 0x0000e80000300800 */
[----:B------:R0:W-:Y:S04]  /*24e70*/  STL [R1+0x3f4], R65 ;  /* 0x0003f44101007387 */ /* 0x0001e80000100800 */
[----:B0-----:R-:W3:Y:S01]  /*24e80*/  LDL.LU R65, [R1+0x3ec] ;  /* 0x0003ec0001417983 */ /* 0x001ee20000300800 */
[----:B------:R-:W-:-:S03]  /*24e90*/  F2FP.BF16.F32.PACK_AB R80, R64, R81 ;  /* 0x000000514050723e */ /* 0x000fc600000010ff */
[----:B------:R0:W4:Y:S04]  /*24ea0*/  LDL.LU R81, [R1+0xb14] ;  /* 0x000b140001517983 */ /* 0x0001280000300800 */
[----:B------:R0:W-:Y:S01]  /*24eb0*/  STL [R1+0x3f0], R80 ;  /* 0x0003f05001007387 */ /* 0x0001e20000100800 */
[----:B------:R-:W-:-:S03]  /*24ec0*/  F2FP.BF16.F32.PACK_AB R2, R60, R79 ;  /* 0x0000004f3c02723e */ /* 0x000fc600000010ff */
[----:B0-----:R0:W4:Y:S01]  /*24ed0*/  LDL.LU R80, [R1+0xb10] ;  /* 0x000b100001507983 */ /* 0x0011220000300800 */
[----:B------:R-:W-:Y:S02]  /*24ee0*/  F2FP.BF16.F32.PACK_AB R59, R59, R78 ;  /* 0x0000004e3b3b723e */ /* 0x000fe400000010ff */
[----:B------:R-:W-:Y:S02]  /*24ef0*/  F2FP.BF16.F32.PACK_AB R58, R58, R77 ;  /* 0x0000004d3a3a723e */ /* 0x000fe400000010ff */
[----:B------:R-:W-:Y:S02]  /*24f00*/  F2FP.BF16.F32.PACK_AB R57, R57, R76 ;  /* 0x0000004c3939723e */ /* 0x000fe400000010ff */
[----:B------:R-:W-:Y:S02]  /*24f10*/  F2FP.BF16.F32.PACK_AB R56, R56, R75 ;  /* 0x0000004b3838723e */ /* 0x000fe400000010ff */
[----:B------:R-:W-:Y:S02]  /*24f20*/  F2FP.BF16.F32.PACK_AB R55, R55, R74 ;  /* 0x0000004a3737723e */ /* 0x000fe400000010ff */
[----:B------:R-:W-:-:S02]  /*24f30*/  F2FP.BF16.F32.PACK_AB R54, R54, R73 ;  /* 0x000000493636723e */ /* 0x000fc400000010ff */
[----:B------:R-:W-:Y:S02]  /*24f40*/  F2FP.BF16.F32.PACK_AB R53, R53, R72 ;  /* 0x000000483535723e */ /* 0x000fe400000010ff */
[----:B------:R-:W-:Y:S02]  /*24f50*/  F2FP.BF16.F32.PACK_AB R52, R52, R71 ;  /* 0x000000473434723e */ /* 0x000fe400000010ff */
[----:B------:R-:W-:Y:S02]  /*24f60*/  F2FP.BF16.F32.PACK_AB R51, R51, R70 ;  /* 0x000000463333723e */ /* 0x000fe400000010ff */
[----:B------:R-:W-:Y:S02]  /*24f70*/  F2FP.BF16.F32.PACK_AB R50, R50, R69 ;  /* 0x000000453232723e */ /* 0x000fe400000010ff */
[----:B--2---:R-:W-:Y:S02]  /*24f80*/  F2FP.BF16.F32.PACK_AB R62, R62, R66 ;  /* 0x000000423e3e723e */ /* 0x004fe400000010ff */
[----:B---3--:R-:W-:-:S02]  /*24f90*/  F2FP.BF16.F32.PACK_AB R64, R63, R65 ;  /* 0x000000413f40723e */ /* 0x008fc400000010ff */
[----:B------:R-:W-:-:S03]  /*24fa0*/  F2FP.BF16.F32.PACK_AB R63, R61, R67 ;  /* 0x000000433d3f723e */ /* 0x000fc600000010ff */
[----:B------:R-:W-:Y:S04]  /*24fb0*/  STL [R1+0x3ec], R64 ;  /* 0x0003ec4001007387 */ /* 0x000fe80000100800 */
[----:B------:R-:W2:Y:S04]  /*24fc0*/  LDL.LU R61, [R1+0x384] ;  /* 0x00038400013d7983 */ /* 0x000ea80000300800 */
[----:B------:R3:W-:Y:S04]  /*24fd0*/  STL [R1+0x3e8], R62 ;  /* 0x0003e83e01007387 */ /* 0x0007e80000100800 */
[----:B---3--:R-:W3:Y:S04]  /*24fe0*/  LDL.LU R62, [R1+0x380] ;  /* 0x00038000013e7983 */ /* 0x008ee80000300800 */
[----:B------:R0:W-:Y:S04]  /*24ff0*/  STL [R1+0x3e4], R63 ;  /* 0x0003e43f01007387 */ /* 0x0001e80000100800 */
[----:B0-----:R-:W4:Y:S04]  /*25000*/  LDL.LU R63, [R1+0x37c] ;  /* 0x00037c00013f7983 */ /* 0x001f280000300800 */
[----:B------:R-:W4:Y:S04]  /*25010*/  LDL.LU R64, [R1+0x378] ;  /* 0x0003780001407983 */ /* 0x000f280000300800 */
[----:B------:R-:W4:Y:S04]  /*25020*/  LDL.LU R65, [R1+0x374] ;  /* 0x0003740001417983 */ /* 0x000f280000300800 */
[----:B------:R-:W4:Y:S04]  /*25030*/  LDL.LU R66, [R1+0x370] ;  /* 0x0003700001427983 */ /* 0x000f280000300800 */
[----:B------:R-:W4:Y:S04]  /*25040*/  LDL.LU R67, [R1+0x36c] ;  /* 0x00036c0001437983 */ /* 0x000f280000300800 */
[----:B------:R0:W4:Y:S04]  /*25050*/  LDL.LU R79, [R1+0xb0c] ;  /* 0x000b0c00014f7983 */ /* 0x0001280000300800 */
[----:B------:R-:W4:Y:S04]  /*25060*/  LDL.LU R60, [R1+0x388] ;  /* 0x00038800013c7983 */ /* 0x000f280000300800 */
[----:B------:R0:W-:Y:S04]  /*25070*/  STL [R1+0x3e0], R2 ;  /* 0x0003e00201007387 */ /* 0x0001e80000100800 */
[----:B0-----:R-:W4:Y:S04]  /*25080*/  LDL.LU R2, [R1+0x368] ;  /* 0x0003680001027983 */ /* 0x001f280000300800 */
[----:B------:R0:W4:Y:S04]  /*25090*/  LDL.LU R78, [R1+0xb08] ;  /* 0x000b0800014e7983 */ /* 0x0001280000300800 */
        /* <DEDUP_REMOVED lines=28> */
[----:B0-----:R-:W4:Y:S01]  /*25260*/  LDL.LU R50, [R1+0x3b0] ;  /* 0x0003b00001327983 */ /* 0x001f220000300800 */
[----:B------:R-:W-:-:S03]  /*25270*/  F2FP.BF16.F32.PACK_AB R49, R49, R68 ;  /* 0x000000443131723e */ /* 0x000fc600000010ff */
[----:B------:R0:W4:Y:S04]  /*25280*/  LDL.LU R68, [R1+0xae0] ;  /* 0x000ae00001447983 */ /* 0x0001280000300800 */
[----:B------:R-:W-:Y:S01]  /*25290*/  STL [R1+0x3b4], R49 ;  /* 0x0003b43101007387 */ /* 0x000fe20000100800 */
[----:B--2---:R-:W-:Y:S02]  /*252a0*/  F2FP.BF16.F32.PACK_AB R37, R37, R61 ;  /* 0x0000003d2525723e */ /* 0x004fe400000010ff */
[----:B---3--:R-:W-:Y:S02]  /*252b0*/  F2FP.BF16.F32.PACK_AB R36, R36, R62 ;  /* 0x0000003e2424723e */ /* 0x008fe400000010ff */
[----:B----4-:R-:W-:Y:S02]  /*252c0*/  F2FP.BF16.F32.PACK_AB R35, R35, R63 ;  /* 0x0000003f2323723e */ /* 0x010fe400000010ff */
[----:B------:R-:W-:-:S02]  /*252d0*/  F2FP.BF16.F32.PACK_AB R34, R34, R64 ;  /* 0x000000402222723e */ /* 0x000fc400000010ff */
        /* <DEDUP_REMOVED lines=14> */
[----:B------:R-:W-:-:S05]  /*253c0*/  F2FP.BF16.F32.PACK_AB R48, R48, R50 ;  /* 0x000000323030723e */ /* 0x000fca00000010ff */
        /* <DEDUP_REMOVED lines=16> */
[----:B--2---:R-:W2:Y:S04]  /*254d0*/  LDL.LU R43, [R1+0x364] ;  /* 0x00036400012b7983 */ /* 0x004ea80000300800 */
[----:B------:R-:W-:Y:S04]  /*254e0*/  STL [R1+0x370], R32 ;  /* 0x0003702001007387 */ /* 0x000fe80000100800 */
[----:B------:R3:W-:Y:S04]  /*254f0*/  STL [R1+0x36c], R3 ;  /* 0x00036c0301007387 */ /* 0x0007e80000100800 */
[----:B------:R-:W4:Y:S04]  /*25500*/  LDL.LU R44, [R1+0x360] ;  /* 0x00036000012c7983 */ /* 0x000f280000300800 */
[----:B------:R-:W2:Y:S04]  /*25510*/  LDL.LU R45, [R1+0x35c] ;  /* 0x00035c00012d7983 */ /* 0x000ea80000300800 */
[----:B------:R-:W-:Y:S04]  /*25520*/  STL [R1+0x368], R0 ;  /* 0x0003680001007387 */ /* 0x000fe80000100800 */
        /* <DEDUP_REMOVED lines=23> */
[----:B------:R-:W2:Y:S04]  /*256a0*/  LDL.LU R2, [R1+0x2f4] ;  /* 0x0002f40001027983 */ /* 0x000ea80000300800 */
[----:B--2---:R2:W-:Y:S04]  /*256b0*/  STL [R1+0xadc], R2 ;  /* 0x000adc0201007387 */ /* 0x0045e80000100800 */
[----:B--2---:R-:W2:Y:S01]  /*256c0*/  LDL.LU R2, [R1+0x2fc] ;  /* 0x0002fc0001027983 */ /* 0x004ea20000300800 */
[----:B------:R-:W-:-:S02]  /*256d0*/  F2FP.BF16.F32.PACK_AB R93, R29, R43 ;  /* 0x0000002b1d5d723e */ /* 0x000fc400000010ff */
[----:B----4-:R-:W-:Y:S01]  /*256e0*/  F2FP.BF16.F32.PACK_AB R92, R28, R44 ;  /* 0x0000002c1c5c723e */ /* 0x010fe200000010ff */
[----:B------:R-:W4:Y:S01]  /*256f0*/  LDL.LU R0, [R1+0x2e4] ;  /* 0x0002e40001007983 */ /* 0x000f220000300800 */
[----:B------:R-:W-:Y:S02]  /*25700*/  F2FP.BF16.F32.PACK_AB R91, R27, R45 ;  /* 0x0000002d1b5b723e */ /* 0x000fe400000010ff */
[----:B------:R-:W-:Y:S01]  /*25710*/  F2FP.BF16.F32.PACK_AB R90, R26, R46 ;  /* 0x0000002e1a5a723e */ /* 0x000fe200000010ff */
[----:B------:R-:W-:Y:S01]  /*25720*/  STL [R1+0xa80], R93 ;  /* 0x000a805d01007387 */ /* 0x000fe20000100800 */
[----:B------:R-:W-:Y:S02]  /*25730*/  F2FP.BF16.F32.PACK_AB R89, R25, R47 ;  /* 0x0000002f1959723e */ /* 0x000fe400000010ff */
[----:B------:R-:W-:Y:S01]  /*25740*/  F2FP.BF16.F32.PACK_AB R88, R24, R48 ;  /* 0x000000301858723e */ /* 0x000fe200000010ff */
[----:B------:R-:W-:Y:S01]  /*25750*/  STL [R1+0xaa0], R93 ;  /* 0x000aa05d01007387 */ /* 0x000fe20000100800 */
[----:B------:R-:W-:-:S02]  /*25760*/  F2FP.BF16.F32.PACK_AB R87, R23, R49 ;  /* 0x000000311757723e */ /* 0x000fc400000010ff */
[----:B------:R-:W-:Y:S01]  /*25770*/  F2FP.BF16.F32.PACK_AB R86, R22, R50 ;  /* 0x000000321656723e */ /* 0x000fe200000010ff */
[----:B------:R-:W-:Y:S01]  /*25780*/  STL [R1+0xad4], R93 ;  /* 0x000ad45d01007387 */ /* 0x000fe20000100800 */
[----:B------:R-:W-:Y:S02]  /*25790*/  F2FP.BF16.F32.PACK_AB R85, R21, R51 ;  /* 0x000000331555723e */ /* 0x000fe400000010ff */
[----:B------:R-:W-:Y:S01]  /*257a0*/  F2FP.BF16.F32.PACK_AB R84, R20, R52 ;  /* 0x000000341454723e */ /* 0x000fe200000010ff */
[----:B------:R0:W-:Y:S01]  /*257b0*/  STL [R1+0xa84], R92 ;  /* 0x000a845c01007387 */ /* 0x0001e20000100800 */
[----:B------:R-:W-:Y:S02]  /*257c0*/  F2FP.BF16.F32.PACK_AB R83, R19, R53 ;  /* 0x000000351353723e */ /* 0x000fe400000010ff */
[----:B------:R-:W-:Y:S02]  /*257d0*/  F2FP.BF16.F32.PACK_AB R82, R18, R54 ;  /* 0x000000361252723e */ /* 0x000fe400000010ff */
[----:B------:R-:W-:-:S02]  /*257e0*/  F2FP.BF16.F32.PACK_AB R81, R17, R55 ;  /* 0x000000371151723e */ /* 0x000fc400000010ff */
[----:B------:R-:W-:Y:S02]  /*257f0*/  F2FP.BF16.F32.PACK_AB R80, R16, R56 ;  /* 0x000000381050723e */ /* 0x000fe400000010ff */
[----:B------:R-:W-:Y:S01]  /*25800*/  F2FP.BF16.F32.PACK_AB R79, R15, R57 ;  /* 0x000000390f4f723e */ /* 0x000fe200000010ff */
[----:B0-----:R-:W4:Y:S01]  /*25810*/  LDL.LU R92, [R1+0x2f0] ;  /* 0x0002f000015c7983 */ /* 0x001f220000300800 */
[----:B------:R-:W-:Y:S02]  /*25820*/  F2FP.BF16.F32.PACK_AB R78, R14, R58 ;  /* 0x0000003a0e4e723e */ /* 0x000fe400000010ff */
[----:B------:R-:W-:Y:S01]  /*25830*/  F2FP.BF16.F32.PACK_AB R77, R13, R59 ;  /* 0x0000003b0d4d723e */ /* 0x000fe200000010ff */
[----:B------:R-:W-:Y:S01]  /*25840*/  STL [R1+0xab0], R91 ;  /* 0x000ab05b01007387 */ /* 0x000fe20000100800 */
[----:B------:R-:W-:Y:S02]  /*25850*/  F2FP.BF16.F32.PACK_AB R76, R12, R60 ;  /* 0x0000003c0c4c723e */ /* 0x000fe400000010ff */
[----:B------:R-:W-:Y:S01]  /*25860*/  F2FP.BF16.F32.PACK_AB R75, R11, R61 ;  /* 0x0000003d0b4b723e */ /* 0x000fe200000010ff */
[----:B------:R0:W-:Y:S01]  /*25870*/  STL [R1+0xab4], R90 ;  /* 0x000ab45a01007387 */ /* 0x0001e20000100800 */
[----:B------:R-:W-:-:S02]  /*25880*/  F2FP.BF16.F32.PACK_AB R74, R10, R62 ;  /* 0x0000003e0a4a723e */ /* 0x000fc400000010ff */
[----:B------:R-:W-:Y:S02]  /*25890*/  F2FP.BF16.F32.PACK_AB R73, R9, R63 ;  /* 0x0000003f0949723e */ /* 0x000fe400000010ff */
[----:B------:R-:W-:Y:S02]  /*258a0*/  F2FP.BF16.F32.PACK_AB R72, R8, R64 ;  /* 0x000000400848723e */ /* 0x000fe400000010ff */
[----:B------:R-:W-:Y:S02]  /*258b0*/  F2FP.BF16.F32.PACK_AB R71, R7, R65 ;  /* 0x000000410747723e */ /* 0x000fe400000010ff */
[----:B------:R-:W-:Y:S01]  /*258c0*/  F2FP.BF16.F32.PACK_AB R70, R6, R66 ;  /* 0x000000420646723e */ /* 0x000fe200000010ff */
[----:B0-----:R-:W4:Y:S01]  /*258d0*/  LDL.LU R90, [R1+0x2d8] ;  /* 0x0002d800015a7983 */ /* 0x001f220000300800 */
[----:B------:R-:W-:Y:S02]  /*258e0*/  F2FP.BF16.F32.PACK_AB R69, R5, R67 ;  /* 0x000000430545723e */ /* 0x000fe400000010ff */
[----:B---3--:R-:W-:Y:S01]  /*258f0*/  F2FP.BF16.F32.PACK_AB R68, R4, R3 ;  /* 0x000000030444723e */ /* 0x008fe200000010ff */
[----:B------:R0:W-:Y:S01]  /*25900*/  STL [R1+0xab8], R89 ;  /* 0x000ab85901007387 */ /* 0x0001e20000100800 */
[----:B------:R-:W2:Y:S03]  /*25910*/  LDTM.x64 R4, tmem[UR10+0x140] ;  /* 0x0001400a000479ee */ /* 0x000ea60008340000 */
[----:B0-----:R-:W3:Y:S04]  /*25920*/  LDL.LU R89, [R1+0x2dc] ;  /* 0x0002dc0001597983 */ /* 0x001ee80000300800 */
[----:B------:R0:W-:Y:S04]  /*25930*/  STL [R1+0xabc], R88 ;  /* 0x000abc5801007387 */ /* 0x0001e80000100800 */
[----:B0-----:R-:W3:Y:S04]  /*25940*/  LDL.LU R88, [R1+0x2e0] ;  /* 0x0002e00001587983 */ /* 0x001ee80000300800 */
[----:B------:R-:W-:Y:S04]  /*25950*/  STL [R1+0xac0], R87 ;  /* 0x000ac05701007387 */ /* 0x000fe80000100800 */
[----:B------:R0:W-:Y:S04]  /*25960*/  STL [R1+0xac4], R86 ;  /* 0x000ac45601007387 */ /* 0x0001e80000100800 */
[----:B0-----:R-:W3:Y:S04]  /*25970*/  LDL.LU R86, [R1+0x2e8] ;  /* 0x0002e80001567983 */ /* 0x001ee80000300800 */
[----:B------:R0:W-:Y:S04]  /*25980*/  STL [R1+0xac8], R85 ;  /* 0x000ac85501007387 */ /* 0x0001e80000100800 */
[----:B0-----:R-:W3:Y:S04]  /*25990*/  LDL.LU R85, [R1+0x2ec] ;  /* 0x0002ec0001557983 */ /* 0x001ee80000300800 */
[----:B------:R0:W-:Y:S04]  /*259a0*/  STL [R1+0xacc], R84 ;  /* 0x000acc5401007387 */ /* 0x0001e80000100800 */
[----:B0-----:R-:W3:Y:S04]  /*259b0*/  LDL.LU R84, [R1+0x2f8] ;  /* 0x0002f80001547983 */ /* 0x001ee80000300800 */
[----:B------:R-:W-:Y:S04]  /*259c0*/  STL [R1+0xad0], R83 ;  /* 0x000ad05301007387 */ /* 0x000fe80000100800 */
[----:B------:R-:W3:Y:S04]  /*259d0*/  LDL.LU R91, [R1+0x2d4] ;  /* 0x0002d400015b7983 */ /* 0x000ee80000300800 */
[----:B------:R-:W3:Y:S01]  /*259e0*/  LDL.LU R3, [R1+0x2d0] ;  /* 0x0002d00001037983 */ /* 0x000ee20000300800 */
[----:B--2---:R-:W-:-:S03]  /*259f0*/  F2FP.BF16.F32.PACK_AB R93, R67, R2 ;  /* 0x00000002435d723e */ /* 0x004fc600000010ff */
[----:B------:R-:W2:Y:S04]  /*25a00*/  LDL.LU R2, [R1+0xadc] ;  /* 0x000adc0001027983 */ /* 0x000ea80000300800 */
[----:B------:R0:W-:Y:S04]  /*25a10*/  STL [R1+0x2fc], R93 ;  /* 0x0002fc5d01007387 */ /* 0x0001e80000100800 */
[----:B0-----:R-:W2:Y:S01]  /*25a20*/  LDL.LU R93, [R1+0x2cc] ;  /* 0x0002cc00015d7983 */ /* 0x001ea20000300800 */
[----:B----4-:R-:W-:Y:S02]  /*25a30*/  F2FP.BF16.F32.PACK_AB R87, R61, R0 ;  /* 0x000000003d57723e */ /* 0x010fe400000010ff */
[----:B------:R-:W-:-:S02]  /*25a40*/  F2FP.BF16.F32.PACK_AB R58, R58, R90 ;  /* 0x0000005a3a3a723e */ /* 0x000fc400000010ff */
[----:B---3--:R-:W-:Y:S02]  /*25a50*/  F2FP.BF16.F32.PACK_AB R59, R59, R89 ;  /* 0x000000593b3b723e */ /* 0x008fe400000010ff */
[----:B------:R-:W-:Y:S02]  /*25a60*/  F2FP.BF16.F32.PACK_AB R60, R60, R88 ;  /* 0x000000583c3c723e */ /* 0x000fe400000010ff */
[----:B------:R-:W-:Y:S02]  /*25a70*/  F2FP.BF16.F32.PACK_AB R83, R66, R84 ;  /* 0x000000544253723e */ /* 0x000fe400000010ff */
[----:B------:R-:W3:Y:S01]  /*25a80*/  LDL.LU R84, [R1+0x2c0] ;  /* 0x0002c00001547983 */ /* 0x000ee20000300800 */
[----:B------:R-:W-:-:S03]  /*25a90*/  F2FP.BF16.F32.PACK_AB R66, R64, R92 ;  /* 0x0000005c4042723e */ /* 0x000fc600000010ff */
[----:B------:R-:W-:Y:S01]  /*25aa0*/  STL [R1+0x2f8], R83 ;  /* 0x0002f85301007387 */ /* 0x000fe20000100800 */
[----:B------:R-:W-:Y:S02]  /*25ab0*/  F2FP.BF16.F32.PACK_AB R64, R63, R85 ;  /* 0x000000553f40723e */ /* 0x000fe400000010ff */
[----:B------:R-:W-:Y:S02]  /*25ac0*/  F2FP.BF16.F32.PACK_AB R57, R57, R91 ;  /* 0x0000005b3939723e */ /* 0x000fe400000010ff */
[----:B------:R-:W-:Y:S02]  /*25ad0*/  F2FP.BF16.F32.PACK_AB R56, R56, R3 ;  /* 0x000000033838723e */ /* 0x000fe400000010ff */
[----:B--2---:R-:W-:Y:S02]  /*25ae0*/  F2FP.BF16.F32.PACK_AB R67, R65, R2 ;  /* 0x000000024143723e */ /* 0x004fe400000010ff */
[----:B------:R-:W2:Y:S01]  /*25af0*/  LDL.LU R2, [R1+0x2b8] ;  /* 0x0002b80001027983 */ /* 0x000ea20000300800 */
[----:B------:R-:W-:-:S03]  /*25b00*/  F2FP.BF16.F32.PACK_AB R65, R62, R86 ;  /* 0x000000563e41723e */ /* 0x000fc600000010ff */
[----:B------:R-:W-:Y:S04]  /*25b10*/  STL [R1+0x2f4], R67 ;  /* 0x0002f44301007387 */ /* 0x000fe80000100800 */
[----:B------:R-:W4:Y:S04]  /*25b20*/  LDL.LU R92, [R1+0x2b4] ;  /* 0x0002b400015c7983 */ /* 0x000f280000300800 */
[----:B------:R-:W-:Y:S04]  /*25b30*/  STL [R1+0x2f0], R66 ;  /* 0x0002f04201007387 */ /* 0x000fe80000100800 */
[----:B------:R-:W4:Y:S04]  /*25b40*/  LDL.LU R63, [R1+0x2bc] ;  /* 0x0002bc00013f7983 */ /* 0x000f280000300800 */
[----:B------:R-:W4:Y:S04]  /*25b50*/  LDL.LU R85, [R1+0x2b0] ;  /* 0x0002b00001557983 */ /* 0x000f280000300800 */
[----:B------:R0:W-:Y:S04]  /*25b60*/  STL [R1+0x2ec], R64 ;  /* 0x0002ec4001007387 */ /* 0x0001e80000100800 */
[----:B------:R-:W4:Y:S04]  /*25b70*/  LDL.LU R62, [R1+0x2c4] ;  /* 0x0002c400013e7983 */ /* 0x000f280000300800 */
[----:B0-----:R-:W4:Y:S04]  /*25b80*/  LDL.LU R64, [R1+0x2ac] ;  /* 0x0002ac0001407983 */ /* 0x001f280000300800 */
        /* <DEDUP_REMOVED lines=10> */
[----:B------:R-:W4:Y:S04]  /*25c30*/  LDL.LU R88, [R1+0x290] ;  /* 0x0002900001587983 */ /* 0x000f280000300800 */
[----:B------:R-:W-:Y:S04]  /*25c40*/  STL [R1+0x2e0], R60 ;  /* 0x0002e03c01007387 */ /* 0x000fe80000100800 */
[----:B------:R-:W4:Y:S04]  /*25c50*/  LDL.LU R89, [R1+0x28c] ;  /* 0x00028c0001597983 */ /* 0x000f280000300800 */
[----:B------:R-:W-:Y:S04]  /*25c60*/  STL [R1+0x2dc], R59 ;  /* 0x0002dc3b01007387 */ /* 0x000fe80000100800 */
[----:B------:R-:W4:Y:S04]  /*25c70*/  LDL.LU R90, [R1+0x288] ;  /* 0x00028800015a7983 */ /* 0x000f280000300800 */
[----:B------:R-:W-:Y:S04]  /*25c80*/  STL [R1+0x2d8], R58 ;  /* 0x0002d83a01007387 */ /* 0x000fe80000100800 */
[----:B------:R-:W4:Y:S04]  /*25c90*/  LDL.LU R91, [R1+0x284] ;  /* 0x00028400015b7983 */ /* 0x000f280000300800 */
[----:B------:R-:W-:Y:S04]  /*25ca0*/  STL [R1+0x2d4], R57 ;  /* 0x0002d43901007387 */ /* 0x000fe80000100800 */
[----:B------:R-:W4:Y:S01]  /*25cb0*/  LDL.LU R3, [R1+0x280] ;  /* 0x0002800001037983 */ /* 0x000f220000300800 */
[----:B------:R-:W-:-:S03]  /*25cc0*/  F2FP.BF16.F32.PACK_AB R55, R55, R93 ;  /* 0x0000005d3737723e */ /* 0x000fc600000010ff */
[----:B------:R-:W-:Y:S04]  /*25cd0*/  STL [R1+0x2d0], R56 ;  /* 0x0002d03801007387 */ /* 0x000fe80000100800 */
[----:B------:R-:W4:Y:S01]  /*25ce0*/  LDL.LU R93, [R1+0x27c] ;  /* 0x00027c00015d7983 */ /* 0x000f220000300800 */
[----:B---3--:R-:W-:-:S03]  /*25cf0*/  F2FP.BF16.F32.PACK_AB R52, R52, R84 ;  /* 0x000000543434723e */ /* 0x008fc600000010ff */
[----:B------:R-:W-:Y:S01]  /*25d00*/  STL [R1+0x2cc], R55 ;  /* 0x0002cc3701007387 */ /* 0x000fe20000100800 */
[----:B--2---:R-:W-:Y:S02]  /*25d10*/  F2FP.BF16.F32.PACK_AB R50, R50, R2 ;  /* 0x000000023232723e */ /* 0x004fe400000010ff */
[----:B----4-:R-:W-:Y:S02]  /*25d20*/  F2FP.BF16.F32.PACK_AB R49, R49, R92 ;  /* 0x0000005c3131723e */ /* 0x010fe400000010ff */
[----:B------:R-:W-:Y:S02]  /*25d30*/  F2FP.BF16.F32.PACK_AB R51, R51, R63 ;  /* 0x0000003f3333723e */ /* 0x000fe400000010ff */
[----:B------:R-:W-:Y:S02]  /*25d40*/  F2FP.BF16.F32.PACK_AB R53, R53, R62 ;  /* 0x0000003e3535723e */ /* 0x000fe400000010ff */
[----:B------:R-:W-:Y:S02]  /*25d50*/  F2FP.BF16.F32.PACK_AB R48, R48, R85 ;  /* 0x000000553030723e */ /* 0x000fe400000010ff */
[----:B------:R-:W-:-:S02]  /*25d60*/  F2FP.BF16.F32.PACK_AB R47, R47, R64 ;  /* 0x000000402f2f723e */ /* 0x000fc400000010ff */
[----:B------:R-:W-:Y:S02]  /*25d70*/  F2FP.BF16.F32.PACK_AB R46, R46, R65 ;  /* 0x000000412e2e723e */ /* 0x000fe400000010ff */
[----:B------:R-:W-:Y:S02]  /*25d80*/  F2FP.BF16.F32.PACK_AB R45, R45, R66 ;  /* 0x000000422d2d723e */ /* 0x000fe400000010ff */
[----:B------:R-:W-:Y:S02]  /*25d90*/  F2FP.BF16.F32.PACK_AB R44, R44, R67 ;  /* 0x000000432c2c723e */ /* 0x000fe400000010ff */
[----:B------:R-:W-:-:S05]  /*25da0*/  F2FP.BF16.F32.PACK_AB R54, R54, R61 ;  /* 0x0000003d3636723e */ /* 0x000fca00000010ff */
[----:B------:R-:W-:Y:S04]  /*25db0*/  STL [R1+0x2c8], R54 ;  /* 0x0002c83601007387 */ /* 0x000fe80000100800 */
[----:B------:R-:W2:Y:S04]  /*25dc0*/  LDL.LU R84, [R1+0x278] ;  /* 0x0002780001547983 */ /* 0x000ea80000300800 */
[----:B------:R-:W-:Y:S04]  /*25dd0*/  STL [R1+0x2c4], R53 ;  /* 0x0002c43501007387 */ /* 0x000fe80000100800 */
[----:B------:R-:W-:Y:S04]  /*25de0*/  STL [R1+0x2c0], R52 ;  /* 0x0002c03401007387 */ /* 0x000fe80000100800 */
[----:B------:R-:W3:Y:S04]  /*25df0*/  LDL.LU R2, [R1+0x274] ;  /* 0x0002740001027983 */ /* 0x000ee80000300800 */
[----:B------:R-:W-:Y:S04]  /*25e00*/  STL [R1+0x2bc], R51 ;  /* 0x0002bc3301007387 */ /* 0x000fe80000100800 */
[----:B------:R-:W-:Y:S04]  /*25e10*/  STL [R1+0x2b8], R50 ;  /* 0x0002b83201007387 */ /* 0x000fe80000100800 */
[----:B------:R-:W4:Y:S04]  /*25e20*/  LDL.LU R92, [R1+0x270] ;  /* 0x00027000015c7983 */ /* 0x000f280000300800 */
[----:B------:R-:W-:Y:S01]  /*25e30*/  STL [R1+0x2b4], R49 ;  /* 0x0002b43101007387 */ /* 0x000fe20000100800 */
[----:B------:R-:W-:-:S03]  /*25e40*/  F2FP.BF16.F32.PACK_AB R43, R43, R83 ;  /* 0x000000532b2b723e */ /* 0x000fc600000010ff */
[----:B------:R-:W4:Y:S01]  /*25e50*/  LDL.LU R85, [R1+0x26c] ;  /* 0x00026c0001557983 */ /* 0x000f220000300800 */
[----:B------:R-:W-:-:S03]  /*25e60*/  F2FP.BF16.F32.PACK_AB R42, R42, R86 ;  /* 0x000000562a2a723e */ /* 0x000fc600000010ff */
[----:B------:R-:W-:Y:S01]  /*25e70*/  STL [R1+0x2b0], R48 ;  /* 0x0002b03001007387 */ /* 0x000fe20000100800 */
[----:B------:R-:W-:-:S03]  /*25e80*/  F2FP.BF16.F32.PACK_AB R41, R41, R87 ;  /* 0x000000572929723e */ /* 0x000fc600000010ff */
[----:B------:R-:W-:Y:S04]  /*25e90*/  STL [R1+0x2ac], R47 ;  /* 0x0002ac2f01007387 */ /* 0x000fe80000100800 */
[----:B------:R-:W-:Y:S01]  /*25ea0*/  STL [R1+0x2a8], R46 ;  /* 0x0002a82e01007387 */ /* 0x000fe20000100800 */
[----:B------:R-:W-:-:S03]  /*25eb0*/  F2FP.BF16.F32.PACK_AB R40, R40, R88 ;  /* 0x000000582828723e */ /* 0x000fc600000010ff */
[----:B------:R-:W-:Y:S04]  /*25ec0*/  STL [R1+0x2a4], R45 ;  /* 0x0002a42d01007387 */ /* 0x000fe80000100800 */
[----:B------:R-:W-:Y:S01]  /*25ed0*/  STL [R1+0x2a0], R44 ;  /* 0x0002a02c01007387 */ /* 0x000fe20000100800 */
[----:B------:R-:W-:-:S03]  /*25ee0*/  F2FP.BF16.F32.PACK_AB R39, R39, R89 ;  /* 0x000000592727723e */ /* 0x000fc600000010ff */
[----:B------:R-:W4:Y:S04]  /*25ef0*/  LDL.LU R86, [R1+0x268] ;  /* 0x0002680001567983 */ /* 0x000f280000300800 */
[----:B------:R-:W-:Y:S04]  /*25f00*/  STL [R1+0x29c], R43 ;  /* 0x00029c2b01007387 */ /* 0x000fe80000100800 */
[----:B------:R-:W-:Y:S01]  /*25f10*/  STL [R1+0x298], R42 ;  /* 0x0002982a01007387 */ /* 0x000fe20000100800 */
[----:B------:R-:W-:-:S03]  /*25f20*/  F2FP.BF16.F32.PACK_AB R38, R38, R90 ;  /* 0x0000005a2626723e */ /* 0x000fc600000010ff */
[----:B------:R-:W4:Y:S04]  /*25f30*/  LDL.LU R87, [R1+0x264] ;  /* 0x0002640001577983 */ /* 0x000f280000300800 */
[----:B------:R-:W-:Y:S04]  /*25f40*/  STL [R1+0x294], R41 ;  /* 0x0002942901007387 */ /* 0x000fe80000100800 */
[----:B------:R-:W4:Y:S04]  /*25f50*/  LDL.LU R88, [R1+0x260] ;  /* 0x0002600001587983 */ /* 0x000f280000300800 */
[----:B------:R-:W-:Y:S04]  /*25f60*/  STL [R1+0x290], R40 ;  /* 0x0002902801007387 */ /* 0x000fe80000100800 */
[----:B------:R-:W4:Y:S01]  /*25f70*/  LDL.LU R89, [R1+0x25c] ;  /* 0x00025c0001597983 */ /* 0x000f220000300800 */
[----:B------:R-:W-:-:S03]  /*25f80*/  F2FP.BF16.F32.PACK_AB R37, R37, R91 ;  /* 0x0000005b2525723e */ /* 0x000fc600000010ff */
[----:B------:R-:W-:Y:S04]  /*25f90*/  STL [R1+0x28c], R39 ;  /* 0x00028c2701007387 */ /* 0x000fe80000100800 */
[----:B------:R-:W4:Y:S04]  /*25fa0*/  LDL.LU R90, [R1+0x258] ;  /* 0x00025800015a7983 */ /* 0x000f280000300800 */
[----:B------:R-:W-:Y:S04]  /*25fb0*/  STL [R1+0x288], R38 ;  /* 0x0002882601007387 */ /* 0x000fe80000100800 */
[----:B------:R-:W4:Y:S01]  /*25fc0*/  LDL.LU R91, [R1+0x254] ;  /* 0x00025400015b7983 */ /* 0x000f220000300800 */
[----:B------:R-:W-:-:S03]  /*25fd0*/  F2FP.BF16.F32.PACK_AB R36, R36, R3 ;  /* 0x000000032424723e */ /* 0x000fc600000010ff */
[----:B------:R-:W-:Y:S04]  /*25fe0*/  STL [R1+0x284], R37 ;  /* 0x0002842501007387 */ /* 0x000fe80000100800 */
[----:B------:R-:W4:Y:S01]  /*25ff0*/  LDL.LU R3, [R1+0x250] ;  /* 0x0002500001037983 */ /* 0x000f220000300800 */
[----:B------:R-:W-:-:S03]  /*26000*/  F2FP.BF16.F32.PACK_AB R35, R35, R93 ;  /* 0x0000005d2323723e */ /* 0x000fc600000010ff */
[----:B------:R-:W-:Y:S04]  /*26010*/  STL [R1+0x280], R36 ;  /* 0x0002802401007387 */ /* 0x000fe80000100800 */
[----:B------:R-:W4:Y:S04]  /*26020*/  LDL.LU R61, [R1+0x24c] ;  /* 0x00024c00013d7983 */ /* 0x000f280000300800 */
[----:B------:R-:W4:Y:S04]  /*26030*/  LDL.LU R62, [R1+0x248] ;  /* 0x00024800013e7983 */ /* 0x000f280000300800 */
[----:B------:R-:W-:Y:S04]  /*26040*/  STL [R1+0x27c], R35 ;  /* 0x00027c2301007387 */ /* 0x000fe80000100800 */
[----:B------:R-:W4:Y:S04]  /*26050*/  LDL.LU R93, [R1+0x244] ;  /* 0x00024400015d7983 */ /* 0x000f280000300800 */
[----:B------:R-:W4:Y:S04]  /*26060*/  LDL.LU R63, [R1+0x240] ;  /* 0x00024000013f7983 */ /* 0x000f280000300800 */
[----:B------:R-:W4:Y:S01]  /*26070*/  LDL.LU R83, [R1+0x23c] ;  /* 0x00023c0001537983 */ /* 0x000f220000300800 */
[----:B--2---:R-:W-:-:S05]  /*26080*/  F2FP.BF16.F32.PACK_AB R34, R34, R84 ;  /* 0x000000542222723e */ /* 0x004fca00000010ff */
[----:B------:R-:W-:Y:S01]  /*26090*/  STL [R1+0x278], R34 ;  /* 0x0002782201007387 */ /* 0x000fe20000100800 */
[----:B---3--:R-:W-:-:S03]  /*260a0*/  F2FP.BF16.F32.PACK_AB R33, R33, R2 ;  /* 0x000000022121723e */ /* 0x008fc600000010ff */
[----:B------:R-:W2:Y:S04]  /*260b0*/  LDL.LU R2, [R1+0x238] ;  /* 0x0002380001027983 */ /* 0x000ea80000300800 */
[----:B------:R-:W-:Y:S01]  /*260c0*/  STL [R1+0x274], R33 ;  /* 0x0002742101007387 */ /* 0x000fe20000100800 */
[----:B----4-:R-:W-:-:S03]  /*260d0*/  F2FP.BF16.F32.PACK_AB R32, R32, R92 ;  /* 0x0000005c2020723e */ /* 0x010fc600000010ff */
[----:B------:R-:W3:Y:S04]  /*260e0*/  LDL.LU R92, [R1+0x234] ;  /* 0x00023400015c7983 */ /* 0x000ee80000300800 */
[----:B------:R-:W-:Y:S01]  /*260f0*/  STL [R1+0x270], R32 ;  /* 0x0002702001007387 */ /* 0x000fe20000100800 */
[----:B------:R-:W-:-:S03]  /*26100*/  F2FP.BF16.F32.PACK_AB R31, R31, R85 ;  /* 0x000000551f1f723e */ /* 0x000fc600000010ff */
[----:B------:R-:W4:Y:S04]  /*26110*/  LDL.LU R64, [R1+0x230] ;  /* 0x0002300001407983 */ /* 0x000f280000300800 */
[----:B------:R-:W4:Y:S04]  /*26120*/  LDL.LU R65, [R1+0x22c] ;  /* 0x00022c0001417983 */ /* 0x000f280000300800 */
[----:B------:R-:W-:Y:S04]  /*26130*/  STL [R1+0x26c], R31 ;  /* 0x00026c1f01007387 */ /* 0x000fe80000100800 */
[----:B------:R-:W4:Y:S04]  /*26140*/  LDL.LU R66, [R1+0x228] ;  /* 0x0002280001427983 */ /* 0x000f280000300800 */
[----:B------:R-:W4:Y:S04]  /*26150*/  LDL.LU R67, [R1+0x224] ;  /* 0x0002240001437983 */ /* 0x000f280000300800 */
[----:B------:R-:W4:Y:S01]  /*26160*/  LDL.LU R84, [R1+0x220] ;  /* 0x0002200001547983 */ /* 0x000f220000300800 */
[----:B------:R-:W-:-:S03]  /*26170*/  F2FP.BF16.F32.PACK_AB R30, R30, R86 ;  /* 0x000000561e1e723e */ /* 0x000fc600000010ff */
[----:B------:R-:W4:Y:S04]  /*26180*/  LDL.LU R85, [R1+0x21c] ;  /* 0x00021c0001557983 */ /* 0x000f280000300800 */
[----:B------:R-:W4:Y:S01]  /*26190*/  LDL.LU R86, [R1+0x218] ;  /* 0x0002180001567983 */ /* 0x000f220000300800 */
[----:B------:R-:W-:-:S03]  /*261a0*/  F2FP.BF16.F32.PACK_AB R29, R29, R87 ;  /* 0x000000571d1d723e */ /* 0x000fc600000010ff */
[----:B------:R-:W-:Y:S04]  /*261b0*/  STL [R1+0x268], R30 ;  /* 0x0002681e01007387 */ /* 0x000fe80000100800 */
        /* <DEDUP_REMOVED lines=18> */
[----:B------:R-:W-:Y:S01]  /*262e0*/  STL [R1+0x24c], R23 ;  /* 0x00024c1701007387 */ /* 0x000fe20000100800 */
[----:B------:R-:W-:-:S03]  /*262f0*/  F2FP.BF16.F32.PACK_AB R21, R21, R93 ;  /* 0x0000005d1515723e */ /* 0x000fc600000010ff */
[----:B------:R-:W4:Y:S01]  /*26300*/  LDL.LU R93, [R1+0x1fc] ;  /* 0x0001fc00015d7983 */ /* 0x000f220000300800 */
[----:B------:R-:W-:Y:S02]  /*26310*/  F2FP.BF16.F32.PACK_AB R22, R22, R62 ;  /* 0x0000003e1616723e */ /* 0x000fe400000010ff */
[----:B------:R-:W-:Y:S02]  /*26320*/  F2FP.BF16.F32.PACK_AB R20, R20, R63 ;  /* 0x0000003f1414723e */ /* 0x000fe400000010ff */
[----:B------:R-:W-:Y:S01]  /*26330*/  F2FP.BF16.F32.PACK_AB R19, R19, R83 ;  /* 0x000000531313723e */ /* 0x000fe200000010ff */
[----:B------:R-:W-:Y:S04]  /*26340*/  STL [R1+0x248], R22 ;  /* 0x0002481601007387 */ /* 0x000fe80000100800 */
[----:B------:R-:W-:Y:S04]  /*26350*/  STL [R1+0x244], R21 ;  /* 0x0002441501007387 */ /* 0x000fe80000100800 */
[----:B------:R-:W4:Y:S04]  /*26360*/  LDL.LU R83, [R1+0x1f8] ;  /* 0x0001f80001537983 */ /* 0x000f280000300800 */
[----:B------:R-:W-:Y:S04]  /*26370*/  STL [R1+0x240], R20 ;  /* 0x0002401401007387 */ /* 0x000fe80000100800 */
[----:B------:R-:W-:Y:S01]  /*26380*/  STL [R1+0x23c], R19 ;  /* 0x00023c1301007387 */ /* 0x000fe20000100800 */
[----:B--2---:R-:W-:-:S03]  /*26390*/  F2FP.BF16.F32.PACK_AB R18, R18, R2 ;  /* 0x000000021212723e */ /* 0x004fc600000010ff */
[----:B------:R-:W2:Y:S04]  /*263a0*/  LDL.LU R2, [R1+0x1f4] ;  /* 0x0001f40001027983 */ /* 0x000ea80000300800 */
[----:B------:R-:W-:Y:S01]  /*263b0*/  STL [R1+0x238], R18 ;  /* 0x0002381201007387 */ /* 0x000fe20000100800 */
[----:B---3--:R-:W-:-:S03]  /*263c0*/  F2FP.BF16.F32.PACK_AB R17, R17, R92 ;  /* 0x0000005c1111723e */ /* 0x008fc600000010ff */
[----:B------:R-:W3:Y:S01]  /*263d0*/  LDL.LU R92, [R1+0x1f0] ;  /* 0x0001f000015c7983 */ /* 0x000ee20000300800 */
[----:B----4-:R-:W-:-:S03]  /*263e0*/  F2FP.BF16.F32.PACK_AB R16, R16, R64 ;  /* 0x000000401010723e */ /* 0x010fc600000010ff */
[----:B------:R-:W-:Y:S01]  /*263f0*/  STL [R1+0x234], R17 ;  /* 0x0002341101007387 */ /* 0x000fe20000100800 */
[----:B------:R-:W-:-:S03]  /*26400*/  F2FP.BF16.F32.PACK_AB R15, R15, R65 ;  /* 0x000000410f0f723e */ /* 0x000fc600000010ff */
        /* <DEDUP_REMOVED lines=8> */
[----:B------:R-:W4:Y:S01]  /*26490*/  LDL.LU R84, [R1+0x1e8] ;  /* 0x0001e80001547983 */ /* 0x000f220000300800 */
[----:B------:R-:W-:-:S03]  /*264a0*/  F2FP.BF16.F32.PACK_AB R10, R10, R86 ;  /* 0x000000560a0a723e */ /* 0x000fc600000010ff */
[----:B------:R-:W-:Y:S04]  /*264b0*/  STL [R1+0x220], R12 ;  /* 0x0002200c01007387 */ /* 0x000fe80000100800 */
[----:B------:R-:W-:Y:S04]  /*264c0*/  STL [R1+0x21c], R11 ;  /* 0x00021c0b01007387 */ /* 0x000fe80000100800 */
[----:B------:R-:W2:Y:S01]  /*264d0*/  LDL.LU R85, [R1+0x1e4] ;  /* 0x0001e40001557983 */ /* 0x000ea20000300800 */
[----:B------:R-:W-:-:S03]  /*264e0*/  F2FP.BF16.F32.PACK_AB R9, R9, R87 ;  /* 0x000000570909723e */ /* 0x000fc600000010ff */
        /* <DEDUP_REMOVED lines=16> */
[----:B------:R-:W2:Y:S04]  /*265f0*/  LDL.LU R91, [R1+0x1cc] ;  /* 0x0001cc00015b7983 */ /* 0x000ea80000300800 */
[----:B------:R-:W2:Y:S04]  /*26600*/  LDL.LU R3, [R1+0x1c8] ;  /* 0x0001c80001037983 */ /* 0x000ea80000300800 */
[----:B------:R0:W-:Y:S02]  /*26610*/  STL [R1+0x200], R4 ;  /* 0x0002000401007387 */ /* 0x0001e40000100800 */
[----:B0-----:R-:W0:Y:S02]  /*26620*/  LDTM.x64 R4, tmem[UR10+0x180] ;  /* 0x0001800a000479ee */ /* 0x001e240008340000 */
[----:B0-----:R-:W-:-:S02]  /*26630*/  F2FP.BF16.F32.PACK_AB R0, R67, R93 ;  /* 0x0000005d4300723e */ /* 0x001fc400000010ff */
[----:B------:R0:W2:Y:S04]  /*26640*/  LDL.LU R93, [R1+0xad4] ;  /* 0x000ad400015d7983 */ /* 0x0000a80000300800 */
[----:B------:R-:W2:Y:S04]  /*26650*/  LDL.LU R67, [R1+0x1ec] ;  /* 0x0001ec0001437983 */ /* 0x000ea80000300800 */
[----:B------:R0:W-:Y:S04]  /*26660*/  STL [R1+0x1fc], R0 ;  /* 0x0001fc0001007387 */ /* 0x0001e80000100800 */
[----:B0-----:R-:W2:Y:S01]  /*26670*/  LDL.LU R0, [R1+0x1c4] ;  /* 0x0001c40001007983 */ /* 0x001ea20000300800 */
[----:B---3--:R-:W-:-:S02]  /*26680*/  F2FP.BF16.F32.PACK_AB R64, R64, R92 ;  /* 0x0000005c4040723e */ /* 0x008fc400000010ff */
[----:B----4-:R-:W-:Y:S02]  /*26690*/  F2FP.BF16.F32.PACK_AB R62, R62, R84 ;  /* 0x000000543e3e723e */ /* 0x010fe400000010ff */
[----:B--2---:R-:W-:Y:S02]  /*266a0*/  F2FP.BF16.F32.PACK_AB R61, R61, R85 ;  /* 0x000000553d3d723e */ /* 0x004fe400000010ff */
        /* <DEDUP_REMOVED lines=8> */
[----:B------:R-:W-:Y:S01]  /*26730*/  F2FP.BF16.F32.PACK_AB R66, R65, R2 ;  /* 0x000000024142723e */ /* 0x000fe200000010ff */
[----:B------:R-:W2:Y:S01]  /*26740*/  LDL.LU R83, [R1+0xad0] ;  /* 0x000ad00001537983 */ /* 0x000ea20000300800 */
[----:B------:R-:W-:-:S03]  /*26750*/  F2FP.BF16.F32.PACK_AB R65, R63, R67 ;  /* 0x000000433f41723e */ /* 0x000fc600000010ff */
[----:B------:R0:W-:Y:S04]  /*26760*/  STL [R1+0x1f8], R93 ;  /* 0x0001f85d01007387 */ /* 0x0001e80000100800 */
[----:B0-----:R-:W3:Y:S04]  /*26770*/  LDL.LU R93, [R1+0x19c] ;  /* 0x00019c00015d7983 */ /* 0x001ee80000300800 */
[----:B------:R-:W4:Y:S04]  /*26780*/  LDL.LU R2, [R1+0x198] ;  /* 0x0001980001027983 */ /* 0x000f280000300800 */
[----:B------:R-:W-:Y:S04]  /*26790*/  STL [R1+0x1f4], R66 ;  /* 0x0001f44201007387 */ /* 0x000fe80000100800 */
[----:B------:R-:W2:Y:S04]  /*267a0*/  LDL.LU R92, [R1+0x190] ;  /* 0x00019000015c7983 */ /* 0x000ea80000300800 */
[----:B------:R0:W-:Y:S04]  /*267b0*/  STL [R1+0x1f0], R64 ;  /* 0x0001f04001007387 */ /* 0x0001e80000100800 */
[----:B------:R-:W2:Y:S04]  /*267c0*/  LDL.LU R63, [R1+0x18c] ;  /* 0x00018c00013f7983 */ /* 0x000ea80000300800 */
[----:B0-----:R-:W2:Y:S04]  /*267d0*/  LDL.LU R64, [R1+0x188] ;  /* 0x0001880001407983 */ /* 0x001ea80000300800 */
[----:B------:R0:W-:Y:S04]  /*267e0*/  STL [R1+0x1ec], R65 ;  /* 0x0001ec4101007387 */ /* 0x0001e80000100800 */
[----:B0-----:R-:W2:Y:S04]  /*267f0*/  LDL.LU R65, [R1+0x184] ;  /* 0x0001840001417983 */ /* 0x001ea80000300800 */
[----:B------:R-:W2:Y:S04]  /*26800*/  LDL.LU R66, [R1+0x180] ;  /* 0x0001800001427983 */ /* 0x000ea80000300800 */
[----:B------:R-:W2:Y:S04]  /*26810*/  LDL.LU R67, [R1+0x17c] ;  /* 0x00017c0001437983 */ /* 0x000ea80000300800 */
[----:B------:R-:W2:Y:S04]  /*26820*/  LDL.LU R84, [R1+0xacc] ;  /* 0x000acc0001547983 */ /* 0x000ea80000300800 */
[----:B------:R0:W-:Y:S04]  /*26830*/  STL [R1+0x1e8], R62 ;  /* 0x0001e83e01007387 */ /* 0x0001e80000100800 */
[----:B0-----:R-:W2:Y:S04]  /*26840*/  LDL.LU R62, [R1+0x194] ;  /* 0x00019400013e7983 */ /* 0x001ea80000300800 */
        /* <DEDUP_REMOVED lines=10> */
[----:B------:R0:W-:Y:S01]  /*268f0*/  STL [R1+0x1d8], R58 ;  /* 0x0001d83a01007387 */ /* 0x0001e20000100800 */
[----:B------:R-:W-:-:S03]  /*26900*/  F2FP.BF16.F32.PACK_AB R53, R53, R0 ;  /* 0x000000003535723e */ /* 0x000fc600000010ff */
        /* <DEDUP_REMOVED lines=10> */
[----:B------:R0:W2:Y:S04]  /*269b0*/  LDL.LU R3, [R1+0xaac] ;  /* 0x000aac0001037983 */ /* 0x0000a80000300800 */
[----:B------:R0:W-:Y:S04]  /*269c0*/  STL [R1+0x1c8], R54 ;  /* 0x0001c83601007387 */ /* 0x0001e80000100800 */
[----:B0-----:R-:W2:Y:S04]  /*269d0*/  LDL.LU R54, [R1+0x1bc] ;  /* 0x0001bc0001367983 */ /* 0x001ea80000300800 */
[----:B------:R0:W2:Y:S04]  /*269e0*/  LDL.LU R0, [R1+0xaa8] ;  /* 0x000aa80001007983 */ /* 0x0000a80000300800 */
        /* <DEDUP_REMOVED lines=26> */
[----:B------:R-:W2:Y:S04]  /*26b90*/  LDL.LU R93, [R1+0x178] ;  /* 0x00017800015d7983 */ /* 0x000ea80000300800 */
[----:B------:R-:W-:Y:S04]  /*26ba0*/  STL [R1+0x1a0], R44 ;  /* 0x0001a02c01007387 */ /* 0x000fe80000100800 */
[----:B------:R-:W-:Y:S04]  /*26bb0*/  STL [R1+0x19c], R43 ;  /* 0x00019c2b01007387 */ /* 0x000fe80000100800 */
[----:B------:R-:W3:Y:S04]  /*26bc0*/  LDL.LU R2, [R1+0x174] ;  /* 0x0001740001027983 */ /* 0x000ee80000300800 */
[----:B------:R-:W-:Y:S04]  /*26bd0*/  STL [R1+0x198], R42 ;  /* 0x0001982a01007387 */ /* 0x000fe80000100800 */
[----:B------:R-:W4:Y:S01]  /*26be0*/  LDL.LU R92, [R1+0x170] ;  /* 0x00017000015c7983 */ /* 0x000f220000300800 */
[----:B------:R-:W-:-:S02]  /*26bf0*/  F2FP.BF16.F32.PACK_AB R41, R41, R62 ;  /* 0x0000003e2929723e */ /* 0x000fc400000010ff */
[----:B------:R-:W-:-:S03]  /*26c00*/  F2FP.BF16.F32.PACK_AB R0, R35, R67 ;  /* 0x000000432300723e */ /* 0x000fc600000010ff */
[----:B------:R-:W-:Y:S04]  /*26c10*/  STL [R1+0x194], R41 ;  /* 0x0001942901007387 */ /* 0x000fe80000100800 */
[----:B------:R-:W-:Y:S04]  /*26c20*/  STL [R1+0x190], R40 ;  /* 0x0001902801007387 */ /* 0x000fe80000100800 */
[----:B------:R-:W-:Y:S04]  /*26c30*/  STL [R1+0x18c], R39 ;  /* 0x00018c2701007387 */ /* 0x000fe80000100800 */
[----:B------:R-:W-:Y:S04]  /*26c40*/  STL [R1+0x188], R38 ;  /* 0x0001882601007387 */ /* 0x000fe80000100800 */
[----:B------:R-:W-:Y:S04]  /*26c50*/  STL [R1+0x184], R37 ;  /* 0x0001842501007387 */ /* 0x000fe80000100800 */
[----:B0-----:R-:W4:Y:S04]  /*26c60*/  LDL.LU R45, [R1+0x16c] ;  /* 0x00016c00012d7983 */ /* 0x001f280000300800 */
        /* <DEDUP_REMOVED lines=20> */
[----:B0-----:R-:W4:Y:S01]  /*26db0*/  LDL.LU R0, [R1+0x120] ;  /* 0x0001200001007983 */ /* 0x001f220000300800 */
[----:B--2---:R-:W-:-:S03]  /*26dc0*/  F2FP.BF16.F32.PACK_AB R34, R34, R93 ;  /* 0x0000005d2222723e */ /* 0x004fc600000010ff */
[----:B------:R-:W2:Y:S04]  /*26dd0*/  LDL.LU R93, [R1+0x11c] ;  /* 0x00011c00015d7983 */ /* 0x000ea80000300800 */
[----:B------:R-:W-:Y:S04]  /*26de0*/  STL [R1+0x178], R34 ;  /* 0x0001782201007387 */ /* 0x000fe80000100800 */
[----:B------:R-:W2:Y:S01]  /*26df0*/  LDL.LU R64, [R1+0x118] ;  /* 0x0001180001407983 */ /* 0x000ea20000300800 */
[----:B---3--:R-:W-:-:S03]  /*26e00*/  F2FP.BF16.F32.PACK_AB R33, R33, R2 ;  /* 0x000000022121723e */ /* 0x008fc600000010ff */
[----:B------:R-:W3:Y:S04]  /*26e10*/  LDL.LU R2, [R1+0x114] ;  /* 0x0001140001027983 */ /* 0x000ee80000300800 */
[----:B------:R-:W-:Y:S01]  /*26e20*/  STL [R1+0x174], R33 ;  /* 0x0001742101007387 */ /* 0x000fe20000100800 */
[----:B----4-:R-:W-:-:S03]  /*26e30*/  F2FP.BF16.F32.PACK_AB R3, R32, R92 ;  /* 0x0000005c2003723e */ /* 0x010fc600000010ff */
[----:B------:R-:W4:Y:S04]  /*26e40*/  LDL.LU R65, [R1+0x110] ;  /* 0x0001100001417983 */ /* 0x000f280000300800 */
[----:B------:R-:W4:Y:S04]  /*26e50*/  LDL.LU R66, [R1+0x10c] ;  /* 0x00010c0001427983 */ /* 0x000f280000300800 */
[----:B------:R0:W-:Y:S04]  /*26e60*/  STL [R1+0x170], R3 ;  /* 0x0001700301007387 */ /* 0x0001e80000100800 */
[----:B------:R-:W4:Y:S04]  /*26e70*/  LDL.LU R67, [R1+0x108] ;  /* 0x0001080001437983 */ /* 0x000f280000300800 */
[----:B------:R-:W4:Y:S04]  /*26e80*/  LDL.LU R92, [R1+0x104] ;  /* 0x00010400015c7983 */ /* 0x000f280000300800 */
[----:B0-----:R-:W4:Y:S01]  /*26e90*/  LDL.LU R3, [R1+0x100] ;  /* 0x0001000001037983 */ /* 0x001f220000300800 */
[----:B------:R-:W-:-:S02]  /*26ea0*/  F2FP.BF16.F32.PACK_AB R31, R31, R45 ;  /* 0x0000002d1f1f723e */ /* 0x000fc400000010ff */
        /* <DEDUP_REMOVED lines=33> */
[----:B------:R-:W-:Y:S04]  /*270c0*/  STL [R1+0x12c], R15 ;  /* 0x00012c0f01007387 */ /* 0x000fe80000100800 */
[----:B------:R-:W-:Y:S01]  /*270d0*/  STL [R1+0x128], R14 ;  /* 0x0001280e01007387 */ /* 0x000fe20000100800 */
[----:B------:R-:W-:-:S03]  /*270e0*/  F2FP.BF16.F32.PACK_AB R12, R12, R0 ;  /* 0x000000000c0c723e */ /* 0x000fc600000010ff */
[----:B------:R-:W4:Y:S01]  /*270f0*/  LDL.LU R0, [R1+0xfc] ;  /* 0x0000fc0001007983 */ /* 0x000f220000300800 */
[----:B------:R-:W-:-:S05]  /*27100*/  F2FP.BF16.F32.PACK_AB R13, R13, R63 ;  /* 0x0000003f0d0d723e */ /* 0x000fca00000010ff */
[----:B------:R-:W-:Y:S04]  /*27110*/  STL [R1+0x124], R13 ;  /* 0x0001240d01007387 */ /* 0x000fe80000100800 */
[----:B------:R-:W-:Y:S01]  /*27120*/  STL [R1+0x120], R12 ;  /* 0x0001200c01007387 */ /* 0x000fe20000100800 */
[----:B--2---:R-:W-:-:S03]  /*27130*/  F2FP.BF16.F32.PACK_AB R11, R11, R93 ;  /* 0x0000005d0b0b723e */ /* 0x004fc600000010ff */
[----:B------:R-:W2:Y:S01]  /*27140*/  LDL.LU R93, [R1+0x1c] ;  /* 0x00001c00015d7983 */ /* 0x000ea20000300800 */
[----:B------:R-:W-:-:S03]  /*27150*/  F2FP.BF16.F32.PACK_AB R10, R10, R64 ;  /* 0x000000400a0a723e */ /* 0x000fc600000010ff */
[----:B------:R-:W-:Y:S01]  /*27160*/  STL [R1+0x11c], R11 ;  /* 0x00011c0b01007387 */ /* 0x000fe20000100800 */
[----:B---3--:R-:W-:-:S03]  /*27170*/  F2FP.BF16.F32.PACK_AB R9, R9, R2 ;  /* 0x000000020909723e */ /* 0x008fc600000010ff */
[----:B------:R-:W3:Y:S01]  /*27180*/  LDL.LU R2, [R1+0x18] ;  /* 0x0000180001027983 */ /* 0x000ee20000300800 */
[----:B----4-:R-:W-:-:S03]  /*27190*/  F2FP.BF16.F32.PACK_AB R8, R8, R65 ;  /* 0x000000410808723e */ /* 0x010fc600000010ff */
[----:B------:R-:W-:Y:S01]  /*271a0*/  STL [R1+0x118], R10 ;  /* 0x0001180a01007387 */ /* 0x000fe20000100800 */
[----:B------:R-:W-:-:S03]  /*271b0*/  F2FP.BF16.F32.PACK_AB R7, R7, R66 ;  /* 0x000000420707723e */ /* 0x000fc600000010ff */
[----:B------:R-:W-:Y:S04]  /*271c0*/  STL [R1+0x114], R9 ;  /* 0x0001140901007387 */ /* 0x000fe80000100800 */
[----:B------:R-:W-:Y:S01]  /*271d0*/  STL [R1+0x110], R8 ;  /* 0x0001100801007387 */ /* 0x000fe20000100800 */
[----:B------:R-:W-:-:S03]  /*271e0*/  F2FP.BF16.F32.PACK_AB R6, R6, R67 ;  /* 0x000000430606723e */ /* 0x000fc600000010ff */
[----:B------:R-:W-:Y:S01]  /*271f0*/  STL [R1+0x10c], R7 ;  /* 0x00010c0701007387 */ /* 0x000fe20000100800 */
[----:B------:R-:W-:-:S03]  /*27200*/  F2FP.BF16.F32.PACK_AB R5, R5, R92 ;  /* 0x0000005c0505723e */ /* 0x000fc600000010ff */
[----:B------:R-:W-:Y:S01]  /*27210*/  STL [R1+0x108], R6 ;  /* 0x0001080601007387 */ /* 0x000fe20000100800 */
[----:B------:R-:W-:-:S03]  /*27220*/  F2FP.BF16.F32.PACK_AB R4, R4, R3 ;  /* 0x000000030404723e */ /* 0x000fc600000010ff */
[----:B------:R-:W4:Y:S04]  /*27230*/  LDL.LU R3, [R1+0x10] ;  /* 0x0000100001037983 */ /* 0x000f280000300800 */
[----:B------:R-:W-:Y:S04]  /*27240*/  STL [R1+0x104], R5 ;  /* 0x0001040501007387 */ /* 0x000fe80000100800 */
[----:B------:R-:W2:Y:S04]  /*27250*/  LDL.LU R92, [R1+0x8] ;  /* 0x00000800015c7983 */ /* 0x000ea80000300800 */
[----:B------:R0:W-:Y:S02]  /*27260*/  STL [R1+0x100], R4 ;  /* 0x0001000401007387 */ /* 0x0001e40000100800 */
[----:B0-----:R-:W0:Y:S01]  /*27270*/  LDTM.x64 R4, tmem[UR10+0x1c0] ;  /* 0x0001c00a000479ee */ /* 0x001e220008340000 */
[----:B------:R-:W-:Y:S01]  /*27280*/  NOP ;  /* 0x0000000000007918 */ /* 0x000fe20000000000 */
[----:B------:R-:W0:Y:S02]  /*27290*/  LDCU.64 UR10, c[0x0][0x398] ;  /* 0x00007300ff0a77ac */ /* 0x000e240008000a00 */
[----:B0-----:R-:W-:Y:S04]  /*272a0*/  STL [R1+0xa7c], R50 ;  /* 0x000a7c3201007387 */ /* 0x001fe80000100800 */
        /* <DEDUP_REMOVED lines=15> */
[----:B------:R0:W-:Y:S02]  /*273a0*/  STL [R1+0xa3c], R66 ;  /* 0x000a3c4201007387 */ /* 0x0001e40000100800 */
[----:B0-----:R-:W-:-:S02]  /*273b0*/  F2FP.BF16.F32.PACK_AB R66, R67, R0 ;  /* 0x000000004342723e */ /* 0x001fc400000010ff */
[----:B------:R0:W2:Y:S04]  /*273c0*/  LDL.LU R0, [R1+0xaa4] ;  /* 0x000aa40001007983 */ /* 0x0000a80000300800 */
[----:B------:R0:W-:Y:S04]  /*273d0*/  STL [R1+0xfc], R66 ;  /* 0x0000fc4201007387 */ /* 0x0001e80000100800 */
[----:B0-----:R-:W3:Y:S01]  /*273e0*/  LDL.LU R66, [R1+0x400] ;  /* 0x0004000001427983 */ /* 0x001ee20000300800 */
[----:B--2---:R-:W-:-:S03]  /*273f0*/  F2FP.BF16.F32.PACK_AB R0, R11, R93 ;  /* 0x0000005d0b00723e */ /* 0x004fc600000010ff */
[----:B------:R0:W2:Y:S01]  /*27400*/  LDL.LU R93, [R1+0xaa0] ;  /* 0x000aa000015d7983 */ /* 0x0000a20000300800 */
[C---:B------:R-:W-:Y:S02]  /*27410*/  PRMT R64, R0.reuse, 0x7610, R64 ;  /* 0x0000761000407816 */ /* 0x040fe40000000040 */
[----:B------:R-:W-:Y:S02]  /*27420*/  PRMT R65, R0, 0x7632, R65 ;  /* 0x0000763200417816 */ /* 0x000fe40000000041 */
[----:B------:R0:W3:Y:S02]  /*27430*/  LDL.LU R0, [R1+0xa9c] ;  /* 0x000a9c0001007983 */ /* 0x0000e40000300800 */
[----:B---3--:R-:W-:Y:S02]  /*27440*/  F2FP.BF16.F32.PACK_AB R0, R10, R2 ;  /* 0x000000020a00723e */ /* 0x008fe400000010ff */
[----:B------:R-:W3:Y:S02]  /*27450*/  LDL.LU R2, [R1+0xa98] ;  /* 0x000a980001027983 */ /* 0x000ee40000300800 */
[----:B------:R-:W-:-:S02]  /*27460*/  PRMT R62, R0, 0x7610, R62 ;  /* 0x00007610003e7816 */ /* 0x000fc4000000003e */
[----:B------:R-:W-:Y:S02]  /*27470*/  PRMT R63, R0, 0x7632, R63 ;  /* 0x00007632003f7816 */ /* 0x000fe4000000003f */
[----:B------:R-:W2:Y:S02]  /*27480*/  LDL.LU R0, [R1+0xa94] ;  /* 0x000a940001007983 */ /* 0x000ea40000300800 */
[----:B--2---:R-:W-:Y:S02]  /*27490*/  F2FP.BF16.F32.PACK_AB R93, R9, R0 ;  /* 0x00000000095d723e */ /* 0x004fe400000010ff */
[----:B------:R0:W4:Y:S02]  /*274a0*/  LDL.LU R0, [R1+0xa90] ;  /* 0x000a900001007983 */ /* 0x0001240000300800 */
[C---:B------:R-:W-:Y:S02]  /*274b0*/  PRMT R60, R93.reuse, 0x7610, R60 ;  /* 0x000076105d3c7816 */ /* 0x040fe4000000003c */
[----:B------:R-:W-:-:S02]  /*274c0*/  PRMT R61, R93, 0x7632, R61 ;  /* 0x000076325d3d7816 */ /* 0x000fc4000000003d */
[----:B------:R-:W2:Y:S01]  /*274d0*/  LDL R93, [R1+0x404] ;  /* 0x00040400015d7983 */ /* 0x000ea20000100800 */
[----:B----4-:R-:W-:-:S03]  /*274e0*/  F2FP.BF16.F32.PACK_AB R0, R8, R3 ;  /* 0x000000030800723e */ /* 0x010fc600000010ff */
[----:B------:R-:W4:Y:S01]  /*274f0*/  LDL.LU R3, [R1+0xa8c] ;  /* 0x000a8c0001037983 */ /* 0x000f220000300800 */
[C---:B------:R-:W-:Y:S02]  /*27500*/  PRMT R58, R0.reuse, 0x7610, R58 ;  /* 0x00007610003a7816 */ /* 0x040fe4000000003a */
[----:B------:R-:W-:Y:S02]  /*27510*/  PRMT R59, R0, 0x7632, R59 ;  /* 0x00007632003b7816 */ /* 0x000fe4000000003b */
[----:B------:R0:W3:Y:S01]  /*27520*/  LDL.LU R0, [R1+0xa88] ;  /* 0x000a880001007983 */ /* 0x0000e20000300800 */
[----:B--2---:R-:W-:-:S04]  /*27530*/  ISETP.GE.AND P1, PT, R93, UR14, PT ;  /* 0x0000000e5d007c0c */ /* 0x004fc8000bf26270 */
[----:B------:R-:W-:Y:S01]  /*27540*/  ISETP.LT.AND P1, PT, R66, UR33, !P1 ;  /* 0x0000002142007c0c */ /* 0x000fe2000cf21270 */
[----:B------:R-:W2:Y:S01]  /*27550*/  LDCU UR33, c[0x0][0x398] ;  /* 0x00007300ff2177ac */ /* 0x000ea20008000800 */
[----:B------:R-:W-:Y:S02]  /*27560*/  F2FP.BF16.F32.PACK_AB R6, R6, R92 ;  /* 0x0000005c0606723e */ /* 0x000fe400000010ff */
[----:B------:R-:W2:Y:S02]  /*27570*/  LDL R92, [R1+0x408] ;  /* 0x00040800015c7983 */ /* 0x000ea40000100800 */
[C---:B------:R-:W-:Y:S02]  /*27580*/  PRMT R54, R6.reuse, 0x7610, R54 ;  /* 0x0000761006367816 */ /* 0x040fe40000000036 */
[----:B------:R-:W-:Y:S02]  /*27590*/  PRMT R55, R6, 0x7632, R55 ;  /* 0x0000763206377816 */ /* 0x000fe40000000037 */
[----:B----4-:R-:W-:-:S02]  /*275a0*/  F2FP.BF16.F32.PACK_AB R7, R7, R3 ;  /* 0x000000030707723e */ /* 0x010fc400000010ff */
[----:B------:R-:W4:Y:S01]  /*275b0*/  LDC R3, c[0x0][0x3b4] ;  /* 0x0000ed00ff037b82 */ /* 0x000f220000000800 */
[----:B---3--:R-:W-:-:S04]  /*275c0*/  F2FP.BF16.F32.PACK_AB R0, R5, R2 ;  /* 0x000000020500723e */ /* 0x008fc800000010ff */
[C---:B------:R-:W-:Y:S02]  /*275d0*/  PRMT R52, R0.reuse, 0x7610, R52 ;  /* 0x0000761000347816 */ /* 0x040fe40000000034 */
[----:B------:R-:W-:Y:S01]  /*275e0*/  PRMT R53, R0, 0x7632, R53 ;  /* 0x0000763200357816 */ /* 0x000fe20000000035 */
[----:B----4-:R-:W-:-:S05]  /*275f0*/  IMAD R0, R93, R3, RZ ;  /* 0x000000035d007224 */ /* 0x010fca00078e02ff */
[----:B------:R-:W-:Y:S01]  /*27600*/  LEA R2, P2, R0, UR12, 0x1 ;  /* 0x0000000c00027c11 */ /* 0x000fe2000f8408ff */
[----:B------:R-:W-:-:S03]  /*27610*/  IMAD R5, R3, 0x80, R0 ;  /* 0x0000008003057824 */ /* 0x000fc600078e0200 */
[----:B------:R-:W-:Y:S01]  /*27620*/  LEA.HI.X.SX32 R3, R0, UR13, 0x1, P2 ;  /* 0x0000000d00037c11 */ /* 0x000fe200090f0eff */
[----:B------:R-:W-:Y:S01]  /*27630*/  IMAD R0, R66, UR30, RZ ;  /* 0x0000001e42007c24 */ /* 0x000fe2000f8e02ff */
[C---:B------:R-:W-:Y:S02]  /*27640*/  PRMT R56, R7.reuse, 0x7610, R56 ;  /* 0x0000761007387816 */ /* 0x040fe40000000038 */
[----:B------:R-:W-:Y:S01]  /*27650*/  PRMT R57, R7, 0x7632, R57 ;  /* 0x0000763207397816 */ /* 0x000fe20000000039 */
[----:B------:R-:W-:-:S05]  /*27660*/  IMAD.WIDE R6, R0, 0x2, R2 ;  /* 0x0000000200067825 */ /* 0x000fca00078e0202 */
[----:B------:R3:W-:Y:S04]  /*27670*/  @P1 STG.E.U16 desc[UR24][R6.64], R68 ;  /* 0x0000004406001986 */ /* 0x0007e8000c101518 */
[----:B---3--:R-:W3:Y:S01]  /*27680*/  LDL.LU R7, [R1] ;  /* 0x0000000001077983 */ /* 0x008ee20000300800 */
[----:B------:R-:W-:Y:S01]  /*27690*/  ISETP.GE.AND P0, PT, R66, UR15, PT ;  /* 0x0000000f42007c0c */ /* 0x000fe2000bf06270 */
[----:B------:R-:W4:Y:S03]  /*276a0*/  LDCU.64 UR14, c[0x0][0x398] ;  /* 0x00007300ff0e77ac */ /* 0x000f260008000a00 */
[----:B--2---:R-:W-:Y:S01]  /*276b0*/  ISETP.LT.AND P0, PT, R92, UR4, !P0 ;  /* 0x000000045c007c0c */ /* 0x004fe2000c701270 */
[----:B------:R-:W2:Y:S01]  /*276c0*/  LDCU UR4, c[0x0][0x39c] ;  /* 0x00007380ff0477ac */ /* 0x000ea20008000800 */
[----:B------:R-:W-:-:S02]  /*276d0*/  PRMT R8, R68, 0x7632, R8 ;  /* 0x0000763244087816 */ /* 0x000fc40000000008 */
[----:B---3--:R-:W-:-:S04]  /*276e0*/  F2FP.BF16.F32.PACK_AB R4, R4, R7 ;  /* 0x000000070404723e */ /* 0x008fc800000010ff */
[C---:B------:R-:W-:Y:S02]  /*276f0*/  PRMT R50, R4.reuse, 0x7610, R50 ;  /* 0x0000761004327816 */ /* 0x040fe40000000032 */
[----:B------:R-:W-:Y:S02]  /*27700*/  PRMT R51, R4, 0x7632, R51 ;  /* 0x0000763204337816 */ /* 0x000fe40000000033 */
[----:B------:R-:W-:-:S04]  /*27710*/  LEA R4, P1, R5, UR12, 0x1 ;  /* 0x0000000c05047c11 */ /* 0x000fc8000f8208ff */
[----:B------:R-:W-:Y:S01]  /*27720*/  LEA.HI.X.SX32 R5, R5, UR13, 0x1, P1 ;  /* 0x0000000d05057c11 */ /* 0x000fe200088f0eff */
[----:B------:R-:W3:Y:S02]  /*27730*/  LDCU.64 UR12, c[0x0][0x398] ;  /* 0x00007300ff0c77ac */ /* 0x000ee40008000a00 */
[----:B------:R-:W-:-:S05]  /*27740*/  IMAD.WIDE R6, R0, 0x2, R4 ;  /* 0x0000000200067825 */ /* 0x000fca00078e0204 */
[----:B------:R0:W-:Y:S02]  /*27750*/  @P0 STG.E.U16 desc[UR24][R6.64], R8 ;  /* 0x0000000806000986 */ /* 0x0001e4000c101518 */
[----:B0-----:R-:W-:-:S05]  /*27760*/  VIADD R6, R66, 0x1 ;  /* 0x0000000142067836 */ /* 0x001fca0000000000 */
[----:B------:R-:W-:Y:S01]  /*27770*/  ISETP.GE.AND P0, PT, R6, UR6, PT ;  /* 0x0000000606007c0c */ /* 0x000fe2000bf06270 */
[----:B------:R-:W-:Y:S01]  /*27780*/  VIADD R0, R0, UR30 ;  /* 0x0000001e00007c36 */ /* 0x000fe20008000000 */
[----:B------:R-:W-:Y:S01]  /*27790*/  PRMT R8, R69, 0x7632, R8 ;  /* 0x0000763245087816 */ /* 0x000fe20000000008 */
[----:B------:R-:W0:Y:S01]  /*277a0*/  LDCU.64 UR6, c[0x0][0x398] ;  /* 0x00007300ff0677ac */ /* 0x000e220008000a00 */
[----:B----4-:R-:W-:Y:S02]  /*277b0*/  ISETP.LT.AND P1, PT, R93, UR14, !P0 ;  /* 0x0000000e5d007c0c */ /* 0x010fe4000c721270 */
[----:B------:R-:W-:Y:S01]  /*277c0*/  ISETP.LT.AND P0, PT, R92, UR26, !P0 ;  /* 0x0000001a5c007c0c */ /* 0x000fe2000c701270 */
[----:B------:R-:W-:Y:S01]  /*277d0*/  IMAD.WIDE R6, R0, 0x2, R2 ;  /* 0x0000000200067825 */ /* 0x000fe200078e0202 */
[----:B------:R-:W-:Y:S01]  /*277e0*/  PRMT R9, R89, 0x7610, R9 ;  /* 0x0000761059097816 */ /* 0x000fe20000000009 */
[----:B------:R-:W4:Y:S01]  /*277f0*/  LDCU UR26, c[0x0][0x398] ;  /* 0x00007300ff1a77ac */ /* 0x000f220008000800 */
[----:B------:R-:W-:-:S02]  /*27800*/  PRMT R11, R91, 0x7610, R11 ;  /* 0x000076105b0b7816 */ /* 0x000fc4000000000b */
[----:B------:R-:W-:Y:S01]  /*27810*/  PRMT R10, R91, 0x7632, R10 ;  /* 0x000076325b0a7816 */ /* 0x000fe2000000000a */
[----:B------:R-:W0:Y:S04]  /*27820*/  LDCU UR14, c[0x0][0x398] ;  /* 0x00007300ff0e77ac */ /* 0x000e280008000800 */
[----:B------:R1:W-:Y:S02]  /*27830*/  @P1 STG.E.U16 desc[UR24][R6.64], R69 ;  /* 0x0000004506001986 */ /* 0x0003e4000c101518 */
[----:B-1----:R-:W-:-:S05]  /*27840*/  IMAD.WIDE R6, R0, 0x2, R4 ;  /* 0x0000000200067825 */ /* 0x002fca00078e0204 */
[----:B------:R1:W-:Y:S02]  /*27850*/  @P0 STG.E.U16 desc[UR24][R6.64], R8 ;  /* 0x0000000806000986 */ /* 0x0003e4000c101518 */
[----:B-1----:R-:W-:-:S05]  /*27860*/  VIADD R6, R66, 0x2 ;  /* 0x0000000242067836 */ /* 0x002fca0000000000 */
[----:B--2---:R-:W-:Y:S01]  /*27870*/  ISETP.GE.AND P0, PT, R6, UR4, PT ;  /* 0x0000000406007c0c */ /* 0x004fe2000bf06270 */
[----:B------:R-:W-:Y:S01]  /*27880*/  VIADD R0, R0, UR30 ;  /* 0x0000001e00007c36 */ /* 0x000fe20008000000 */
[----:B------:R-:W1:Y:S02]  /*27890*/  LDCU UR4, c[0x0][0x39c] ;  /* 0x00007380ff0477ac */ /* 0x000e640008000800 */
[----:B------:R-:W-:Y:S02]  /*278a0*/  ISETP.LT.AND P1, PT, R93, UR20, !P0 ;  /* 0x000000145d007c0c */ /* 0x000fe4000c721270 */
[----:B---3--:R-:W-:Y:S01]  /*278b0*/  ISETP.LT.AND P0, PT, R92, UR12, !P0 ;  /* 0x0000000c5c007c0c */ /* 0x008fe2000c701270 */
[----:B------:R-:W-:Y:S01]  /*278c0*/  IMAD.WIDE R6, R0, 0x2, R2 ;  /* 0x0000000200067825 */ /* 0x000fe200078e0202 */
[----:B------:R-:W-:Y:S01]  /*278d0*/  PRMT R8, R70, 0x7632, R8 ;  /* 0x0000763246087816 */ /* 0x000fe20000000008 */
[----:B------:R-:W2:Y:S01]  /*278e0*/  LDCU UR20, c[0x0][0x398] ;  /* 0x00007300ff1477ac */ /* 0x000ea20008000800 */
[----:B------:R-:W3:Y:S07]  /*278f0*/  LDCU UR12, c[0x0][0x398] ;  /* 0x00007300ff0c77ac */ /* 0x000eee0008000800 */
[----:B------:R0:W-:Y:S02]  /*27900*/  @P1 STG.E.U16 desc[UR24][R6.64], R70 ;  /* 0x0000004606001986 */ /* 0x0001e4000c101518 */
[----:B0-----:R-:W-:-:S05]  /*27910*/  IMAD.WIDE R6, R0, 0x2, R4 ;  /* 0x0000000200067825 */ /* 0x001fca00078e0204 */
[----:B------:R0:W-:Y:S02]  /*27920*/  @P0 STG.E.U16 desc[UR24][R6.64], R8 ;  /* 0x0000000806000986 */ /* 0x0001e4000c101518 */
[----:B0-----:R-:W-:-:S05]  /*27930*/  VIADD R6, R66, 0x3 ;  /* 0x0000000342067836 */ /* 0x001fca0000000000 */
[----:B-1----:R-:W-:Y:S01]  /*27940*/  ISETP.GE.AND P0, PT, R6, UR4, PT ;  /* 0x0000000406007c0c */ /* 0x002fe2000bf06270 */
[----:B------:R-:W-:Y:S01]  /*27950*/  VIADD R0, R0, UR30 ;  /* 0x0000001e00007c36 */ /* 0x000fe20008000000 */
[----:B------:R-:W0:Y:S02]  /*27960*/  LDCU UR4, c[0x0][0x39c] ;  /* 0x00007380ff0477ac */ /* 0x000e240008000800 */
[----:B------:R-:W-:Y:S02]  /*27970*/  ISETP.LT.AND P1, PT, R93, UR6, !P0 ;  /* 0x000000065d007c0c */ /* 0x000fe4000c721270 */
[----:B------:R-:W-:Y:S01]  /*27980*/  ISETP.LT.AND P0, PT, R92, UR22, !P0 ;  /* 0x000000165c007c0c */ /* 0x000fe2000c701270 */
[C---:B------:R-:W-:Y:S01]  /*27990*/  IMAD.WIDE R6, R0.reuse, 0x2, R2 ;  /* 0x0000000200067825 */ /* 0x040fe200078e0202 */
[----:B------:R-:W-:Y:S01]  /*279a0*/  PRMT R8, R71, 0x7632, R8 ;  /* 0x0000763247087816 */ /* 0x000fe20000000008 */
[----:B------:R-:W1:Y:S01]  /*279b0*/  LDCU UR6, c[0x0][0x398] ;  /* 0x00007300ff0677ac */ /* 0x000e620008000800 */
[----:B------:R-:W0:Y:S07]  /*279c0*/  LDCU UR22, c[0x0][0x398] ;  /* 0x00007300ff1677ac */ /* 0x000e2e0008000800 */
[----:B------:R0:W-:Y:S02]  /*279d0*/  @P1 STG.E.U16 desc[UR24][R6.64], R71 ;  /* 0x0000004706001986 */ /* 0x0001e4000c101518 */
[----:B0-----:R-:W-:-:S05]  /*279e0*/  IMAD.WIDE R6, R0, 0x2, R4 ;  /* 0x0000000200067825 */ /* 0x001fca00078e0204 */
[----:B------:R0:W-:Y:S02]  /*279f0*/  @P0 STG.E.U16 desc[UR24][R6.64], R8 ;  /* 0x0000000806000986 */ /* 0x0001e4000c101518 */
[----:B0-----:R-:W-:-:S05]  /*27a00*/  VIADD R6, R66, 0x4 ;  /* 0x0000000442067836 */ /* 0x001fca0000000000 */
[----:B------:R-:W-:Y:S01]  /*27a10*/  ISETP.GE.AND P0, PT, R6, UR4, PT ;  /* 0x0000000406007c0c */ /* 0x000fe2000bf06270 */
[----:B------:R-:W-:Y:S01]  /*27a20*/  VIADD R0, R0, UR30 ;  /* 0x0000001e00007c36 */ /* 0x000fe20008000000 */
[----:B------:R-:W0:Y:S02]  /*27a30*/  LDCU UR4, c[0x0][0x39c] ;  /* 0x00007380ff0477ac */ /* 0x000e240008000800 */
[----:B------:R-:W-:Y:S02]  /*27a40*/  ISETP.LT.AND P1, PT, R93, UR28, !P0 ;  /* 0x0000001c5d007c0c */ /* 0x000fe4000c721270 */
[----:B------:R-:W-:Y:S01]  /*27a50*/  ISETP.LT.AND P0, PT, R92, UR16, !P0 ;  /* 0x000000105c007c0c */ /* 0x000fe2000c701270 */
[----:B------:R-:W-:Y:S01]  /*27a60*/  IMAD.WIDE R6, R0, 0x2, R2 ;  /* 0x0000000200067825 */ /* 0x000fe200078e0202 */
[C---:B------:R-:W-:Y:S01]  /*27a70*/  PRMT R8, R72.reuse, 0x7610, R8 ;  /* 0x0000761048087816 */ /* 0x040fe20000000008 */
[----:B------:R-:W0:Y:S01]  /*27a80*/  LDCU UR28, c[0x0][0x39c] ;  /* 0x00007380ff1c77ac */ /* 0x000e220008000800 */
[----:B------:R-:W0:Y:S07]  /*27a90*/  LDCU UR16, c[0x0][0x398] ;  /* 0x00007300ff1077ac */ /* 0x000e2e0008000800 */
[----:B------:R0:W-:Y:S02]  /*27aa0*/  @P1 STG.E.U16 desc[UR24][R6.64], R8 ;  /* 0x0000000806001986 */ /* 0x0001e4000c101518 */
[----:B0-----:R-:W-:Y:S01]  /*27ab0*/  PRMT R8, R72, 0x7632, R8 ;  /* 0x0000763248087816 */ /* 0x001fe20000000008 */
[----:B------:R-:W-:-:S05]  /*27ac0*/  IMAD.WIDE R6, R0, 0x2, R4 ;  /* 0x0000000200067825 */ /* 0x000fca00078e0204 */
[----:B------:R0:W-:Y:S02]  /*27ad0*/  @P0 STG.E.U16 desc[UR24][R6.64], R8 ;  /* 0x0000000806000986 */ /* 0x0001e4000c101518 */
[----:B0-----:R-:W-:-:S05]  /*27ae0*/  VIADD R6, R66, 0x5 ;  /* 0x0000000542067836 */ /* 0x001fca0000000000 */
[----:B------:R-:W-:Y:S01]  /*27af0*/  ISETP.GE.AND P0, PT, R6, UR4, PT ;  /* 0x0000000406007c0c */ /* 0x000fe2000bf06270 */
[----:B------:R-:W-:Y:S01]  /*27b00*/  VIADD R0, R0, UR30 ;  /* 0x0000001e00007c36 */ /* 0x000fe20008000000 */
[----:B------:R-:W0:Y:S02]  /*27b10*/  LDCU UR4, c[0x0][0x39c] ;  /* 0x00007380ff0477ac */ /* 0x000e240008000800 */
[----:B------:R-:W-:Y:S02]  /*27b20*/  ISETP.LT.AND P1, PT, R93, UR10, !P0 ;  /* 0x0000000a5d007c0c */ /* 0x000fe4000c721270 */
[----:B------:R-:W-:Y:S01]  /*27b30*/  ISETP.LT.AND P0, PT, R92, UR18, !P0 ;  /* 0x000000125c007c0c */ /* 0x000fe2000c701270 */
[C---:B------:R-:W-:Y:S01]  /*27b40*/  IMAD.WIDE R6, R0.reuse, 0x2, R2 ;  /* 0x0000000200067825 */ /* 0x040fe200078e0202 */
[C---:B------:R-:W-:Y:S01]  /*27b50*/  PRMT R8, R73.reuse, 0x7610, R8 ;  /* 0x0000761049087816 */ /* 0x040fe20000000008 */
[----:B------:R-:W2:Y:S01]  /*27b60*/  LDL.LU R92, [R1+0xa84] ;  /* 0x000a8400015c7983 */ /* 0x000ea20000300800 */
[----:B------:R-:W0:Y:S01]  /*27b70*/  LDCU UR18, c[0x0][0x39c] ;  /* 0x00007380ff1277ac */ /* 0x000e220008000800 */
[----:B------:R-:W0:Y:S06]  /*27b80*/  LDCU UR10, c[0x0][0x398] ;  /* 0x00007300ff0a77ac */ /* 0x000e2c0008000800 */
[----:B------:R0:W-:Y:S02]  /*27b90*/  @P1 STG.E.U16 desc[UR24][R6.64], R8 ;  /* 0x0000000806001986 */ /* 0x0001e4000c101518 */
[----:B0-----:R-:W-:Y:S01]  /*27ba0*/  PRMT R8, R73, 0x7632, R8 ;  /* 0x0000763249087816 */ /* 0x001fe20000000008 */
[----:B------:R-:W-:Y:S01]  /*27bb0*/  IMAD.WIDE R6, R0, 0x2, R4 ;  /* 0x0000000200067825 */ /* 0x000fe200078e0204 */
[----:B------:R-:W1:Y:S04]  /*27bc0*/  LDL.LU R73, [R1+0x408] ;  /* 0x0004080001497983 */ /* 0x000e680000300800 */
[----:B------:R0:W-:Y:S02]  /*27bd0*/  @P0 STG.E.U16 desc[UR24][R6.64], R8 ;  /* 0x0000000806000986 */ /* 0x0001e4000c101518 */
[----:B0-----:R-:W-:-:S05]  /*27be0*/  VIADD R6, R66, 0x6 ;  /* 0x0000000642067836 */ /* 0x001fca0000000000 */
[----:B------:R-:W-:Y:S01]  /*27bf0*/  ISETP.GE.AND P0, PT, R6, UR4, PT ;  /* 0x0000000406007c0c */ /* 0x000fe2000bf06270 */
[----:B------:R-:W-:Y:S01]  /*27c00*/  VIADD R0, R0, UR30 ;  /* 0x0000001e00007c36 */ /* 0x000fe20008000000 */
[----:B------:R-:W-:Y:S01]  /*27c10*/  PRMT R8, R74, 0x7610, R8 ;  /* 0x000076104a087816 */ /* 0x000fe20000000008 */
[----:B------:R-:W0:Y:S01]  /*27c20*/  LDCU UR4, c[0x0][0x39c] ;  /* 0x00007380ff0477ac */ /* 0x000e220008000800 */
[----:B------:R-:W-:Y:S01]  /*27c30*/  ISETP.LT.AND P1, PT, R93, UR32, !P0 ;  /* 0x000000205d007c0c */ /* 0x000fe2000c721270 */
[----:B------:R-:W-:Y:S01]  /*27c40*/  IMAD.WIDE R6, R0, 0x2, R2 ;  /* 0x0000000200067825 */ /* 0x000fe200078e0202 */
[----:B------:R-:W2:Y:S01]  /*27c50*/  LDL.LU R93, [R1+0xa80] ;  /* 0x000a8000015d7983 */ /* 0x000ea20000300800 */
[----:B------:R-:W0:Y:S03]  /*27c60*/  LDCU UR32, c[0x0][0x398] ;  /* 0x00007300ff2077ac */ /* 0x000e260008000800 */
[----:B------:R-:W2:Y:S04]  /*27c70*/  LDL.S16 R71, [R1+0x368] ;  /* 0x0003680001477983 */ /* 0x000ea80000100600 */
[----:B------:R-:W2:Y:S04]  /*27c80*/  LDL.LU.S16 R70, [R1+0x36a] ;  /* 0x00036a0001467983 */ /* 0x000ea80000300600 */
[----:B------:R-:W2:Y:S04]  /*27c90*/  LDL.S16 R72, [R1+0x36c] ;  /* 0x00036c0001487983 */ /* 0x000ea80000100600 */
[----:B------:R0:W-:Y:S04]  /*27ca0*/  @P1 STG.E.U16 desc[UR24][R6.64], R8 ;  /* 0x0000000806001986 */ /* 0x0001e8000c101518 */
[----:B------:R-:W2:Y:S01]  /*27cb0*/  LDL.LU.S16 R69, [R1+0x36e] ;  /* 0x00036e0001457983 */ /* 0x000ea20000300600 */
[----:B0-----:R-:W-:-:S03]  /*27cc0*/  PRMT R8, R74, 0x7632, R8 ;  /* 0x000076324a087816 */ /* 0x001fc60000000008 */
[----:B------:R-:W2:Y:S01]  /*27cd0*/  LDL.LU R74, [R1+0x404] ;  /* 0x00040400014a7983 */ /* 0x000ea20000300800 */
[----:B------:R-:W-:-:S04]  /*27ce0*/  IMAD.WIDE R6, R0, 0x2, R4 ;  /* 0x0000000200067825 */ /* 0x000fc800078e0204 */
[----:B------:R-:W-:Y:S01]  /*27cf0*/  VIADD R0, R0, UR30 ;  /* 0x0000001e00007c36 */ /* 0x000fe20008000000 */
[----:B-1----:R-:W-:Y:S01]  /*27d00*/  ISETP.LT.AND P0, PT, R73, UR6, !P0 ;  /* 0x0000000649007c0c */ /* 0x002fe2000c701270 */
[----:B------:R-:W2:-:S12]  /*27d10*/  LDCU UR6, c[0x0][0x398] ;  /* 0x00007300ff0677ac */ /* 0x000e980008000800 */
[----:B------:R0:W-:Y:S02]  /*27d20*/  @P0 STG.E.U16 desc[UR24][R6.64], R8 ;  /* 0x0000000806000986 */ /* 0x0001e4000c101518 */
[----:B0-----:R-:W-:-:S05]  /*27d30*/  VIADD R6, R66, 0x7 ;  /* 0x0000000742067836 */ /* 0x001fca0000000000 */
[----:B------:R-:W-:Y:S01]  /*27d40*/  ISETP.GE.AND P0, PT, R6, UR4, PT ;  /* 0x0000000406007c0c */ /* 0x000fe2000bf06270 */
[----:B------:R-:W0:Y:S01]  /*27d50*/  LDCU UR4, c[0x0][0x39c] ;  /* 0x00007380ff0477ac */ /* 0x000e220008000800 */
[----:B------:R-:W-:Y:S01]  /*27d60*/  PRMT R8, R75, 0x7610, R8 ;  /* 0x000076104b087816 */ /* 0x000fe20000000008 */
[----:B------:R-:W-:Y:S01]  /*27d70*/  IMAD.WIDE R6, R0, 0x2, R2 ;  /* 0x0000000200067825 */ /* 0x000fe200078e0202 */
[----:B--2---:R-:W-:Y:S01]  /*27d80*/  ISETP.LT.AND P1, PT, R74, UR6, !P0 ;  /* 0x000000064a007c0c */ /* 0x004fe2000c721270 */
[----:B------:R-:W1:Y:S01]  /*27d90*/  LDCU UR6, c[0x0][0x398] ;  /* 0x00007300ff0677ac */ /* 0x000e620008000800 */
[----:B------:R-:W-:Y:S01]  /*27da0*/  ISETP.LT.AND P0, PT, R73, UR9, !P0 ;  /* 0x0000000949007c0c */ /* 0x000fe2000c701270 */
[----:B------:R-:W2:Y:S10]  /*27db0*/  LDCU UR9, c[0x0][0x398] ;  /* 0x00007300ff0977ac */ /* 0x000eb40008000800 */
[----:B------:R0:W-:Y:S02]  /*27dc0*/  @P1 STG.E.U16 desc[UR24][R6.64], R8 ;  /* 0x0000000806001986 */ /* 0x0001e4000c101518 */
[----:B0-----:R-:W-:Y:S01]  /*27dd0*/  PRMT R8, R75, 0x7632, R8 ;  /* 0x000076324b087816 */ /* 0x001fe20000000008 */
[----:B------:R-:W-:Y:S01]  /*27de0*/  IMAD.WIDE R6, R0, 0x2, R4 ;  /* 0x0000000200067825 */ /* 0x000fe200078e0204 */
[----:B------:R-:W-:Y:S01]  /*27df0*/  PRMT R67, R92, 0x7632, R67 ;  /* 0x000076325c437816 */ /* 0x000fe20000000043 */
[----:B------:R-:W3:Y:S04]  /*27e00*/  LDL.S16 R75, [R1+0x370] ;  /* 0x00037000014b7983 */ /* 0x000ee80000100600 */
[----:B------:R0:W-:Y:S02]  /*27e10*/  @P0 STG.E.U16 desc[UR24][R6.64], R8 ;  /* 0x0000000806000986 */ /* 0x0001e4000c101518 */
[----:B0-----:R-:W-:-:S05]  /*27e20*/  VIADD R6, R66, 0x8 ;  /* 0x0000000842067836 */ /* 0x001fca0000000000 */
[----:B------:R-:W-:Y:S01]  /*27e30*/  ISETP.GE.AND P0, PT, R6, UR4, PT ;  /* 0x0000000406007c0c */ /* 0x000fe2000bf06270 */
[----:B------:R-:W-:Y:S01]  /*27e40*/  VIADD R0, R0, UR30 ;  /* 0x0000001e00007c36 */ /* 0x000fe20008000000 */
[----:B------:R-:W0:Y:S02]  /*27e50*/  LDCU UR4, c[0x0][0x39c] ;  /* 0x00007380ff0477ac */ /* 0x000e240008000800 */
[----:B-1----:R-:W-:Y:S02]  /*27e60*/  ISETP.LT.AND P1, PT, R74, UR6, !P0 ;  /* 0x000000064a007c0c */ /* 0x002fe4000c721270 */
[----:B--2---:R-:W-:Y:S01]  /*27e70*/  ISETP.LT.AND P0, PT, R73, UR9, !P0 ;  /* 0x0000000949007c0c */ /* 0x004fe2000c701270 */
[----:B------:R-:W-:Y:S01]  /*27e80*/  IMAD.WIDE R6, R0, 0x2, R2 ;  /* 0x0000000200067825 */ /* 0x000fe200078e0202 */
[C---:B------:R-:W-:Y:S01]  /*27e90*/  PRMT R8, R76.reuse, 0x7610, R8 ;  /* 0x000076104c087816 */ /* 0x040fe20000000008 */
[----:B------:R-:W1:Y:S01]  /*27ea0*/  LDCU UR6, c[0x0][0x398] ;  /* 0x00007300ff0677ac */ /* 0x000e620008000800 */
[----:B------:R-:W2:Y:S07]  /*27eb0*/  LDCU UR9, c[0x0][0x398] ;  /* 0x00007300ff0977ac */ /* 0x000eae0008000800 */
        /* <DEDUP_REMOVED lines=8> */
[----:B-1----:R-:W-:Y:S02]  /*27f40*/  ISETP.LT.AND P1, PT, R74, UR6, !P0 ;  /* 0x000000064a007c0c */ /* 0x002fe4000c721270 */
[----:B--2---:R-:W-:Y:S01]  /*27f50*/  ISETP.LT.AND P0, PT, R73, UR9, !P0 ;  /* 0x0000000949007c0c */ /* 0x004fe2000c701270 */
[C---:B------:R-:W-:Y:S01]  /*27f60*/  IMAD.WIDE R6, R0.reuse, 0x2, R2 ;  /* 0x0000000200067825 */ /* 0x040fe200078e0202 */
        /* <DEDUP_REMOVED lines=136> */
[----:B------:R-:W-:Y:S01]  /*287f0*/  PRMT R8, R87, 0x7610, R8 ;  /* 0x0000761057087816 */ /* 0x000fe20000000008 */
[----:B------:R-:W0:Y:S01]  /*28800*/  LDCU UR4, c[0x0][0x398] ;  /* 0x00007300ff0477ac */ /* 0x000e220008000800 */
[----:B-1----:R-:W-:Y:S02]  /*28810*/  ISETP.LT.AND P1, PT, R74, UR6, !P0 ;  /* 0x000000064a007c0c */ /* 0x002fe4000c721270 */
[----:B--2---:R-:W-:Y:S01]  /*28820*/  ISETP.LT.AND P0, PT, R73, UR9, !P0 ;  /* 0x0000000949007c0c */ /* 0x004fe2000c701270 */
[C---:B------:R-:W-:Y:S01]  /*28830*/  IMAD.WIDE R6, R0.reuse, 0x2, R2 ;  /* 0x0000000200067825 */ /* 0x040fe200078e0202 */
[----:B------:R-:W1:Y:S01]  /*28840*/  LDCU UR9, c[0x0][0x39c] ;  /* 0x00007380ff0977ac */ /* 0x000e620008000800 */
[----:B------:R-:W2:Y:S08]  /*28850*/  LDCU UR6, c[0x0][0x398] ;  /* 0x00007300ff0677ac */ /* 0x000eb00008000800 */
        /* <DEDUP_REMOVED lines=11> */
[----:B------:R-:W-:Y:S01]  /*28910*/  ISETP.LT.AND P3, PT, R73, UR38, !P0 ;  /* 0x0000002649007c0c */ /* 0x000fe2000c761270 */
[----:B------:R-:W0:Y:S01]  /*28920*/  LDCU UR44, c[0x0][0x39c] ;  /* 0x00007380ff2c77ac */ /* 0x000e220008000800 */
[----:B------:R-:W0:Y:S09]  /*28930*/  LDCU UR38, c[0x0][0x398] ;  /* 0x00007300ff2677ac */ /* 0x000e320008000800 */
[----:B------:R0:W-:Y:S02]  /*28940*/  @P1 STG.E.U16 desc[UR24][R6.64], R8 ;  /* 0x0000000806001986 */ /* 0x0001e4000c101518 */
[----:B0-----:R-:W-:-:S05]  /*28950*/  VIADD R6, R66, 0x15 ;  /* 0x0000001542067836 */ /* 0x001fca0000000000 */
[----:B------:R-:W-:Y:S01]  /*28960*/  ISETP.GE.AND P2, PT, R6, UR18, PT ;  /* 0x0000001206007c0c */ /* 0x000fe2000bf46270 */
[----:B------:R-:W-:Y:S01]  /*28970*/  VIADD R6, R66, 0x16 ;  /* 0x0000001642067836 */ /* 0x000fe20000000000 */
[----:B------:R-:W-:Y:S01]  /*28980*/  PRMT R8, R88, 0x7632, R8 ;  /* 0x0000763258087816 */ /* 0x000fe20000000008 */
[----:B------:R-:W0:Y:S01]  /*28990*/  LDCU UR18, c[0x0][0x398] ;  /* 0x00007300ff1277ac */ /* 0x000e220008000800 */
[----:B------:R-:W-:Y:S02]  /*289a0*/  ISETP.LT.AND P0, PT, R74, UR68, !P2 ;  /* 0x000000444a007c0c */ /* 0x000fe4000d701270 */
[----:B------:R-:W-:Y:S01]  /*289b0*/  ISETP.GE.AND P1, PT, R6, UR75, PT ;  /* 0x0000004b06007c0c */ /* 0x000fe2000bf26270 */
[C---:B------:R-:W-:Y:S01]  /*289c0*/  IMAD.WIDE R6, R0.reuse, 0x2, R4 ;  /* 0x0000000200067825 */ /* 0x040fe200078e0204 */
[----:B------:R-:W-:Y:S01]  /*289d0*/  ISETP.LT.AND P2, PT, R73, UR34, !P2 ;  /* 0x0000002249007c0c */ /* 0x000fe2000d741270 */
[----:B------:R-:W0:Y:S02]  /*289e0*/  LDCU UR68, c[0x0][0x39c] ;  /* 0x00007380ff4477ac */ /* 0x000e240008000800 */
[----:B------:R-:W-:Y:S01]  /*289f0*/  VIADD R0, R0, UR30 ;  /* 0x0000001e00007c36 */ /* 0x000fe20008000000 */
[----:B------:R1:W-:Y:S01]  /*28a00*/  @P3 STG.E.U16 desc[UR24][R6.64], R8 ;  /* 0x0000000806003986 */ /* 0x0003e2000c101518 */
[----:B------:R-:W-:Y:S01]  /*28a10*/  ISETP.LT.AND P3, PT, R74, UR67, !P1 ;  /* 0x000000434a007c0c */ /* 0x000fe2000cf61270 */
[----:B------:R-:W0:Y:S01]  /*28a20*/  LDCU UR67, c[0x0][0x39c] ;  /* 0x00007380ff4377ac */ /* 0x000e220008000800 */
[----:B------:R-:W0:Y:S01]  /*28a30*/  LDCU UR34, c[0x0][0x398] ;  /* 0x00007300ff2277ac */ /* 0x000e220008000800 */
[----:B------:R-:W0:Y:S01]  /*28a40*/  LDCU UR75, c[0x0][0x398] ;  /* 0x00007300ff4b77ac */ /* 0x000e220008000800 */
[----:B-1----:R-:W-:-:S02]  /*28a50*/  VIADD R8, R66, 0x17 ;  /* 0x0000001742087836 */ /* 0x002fc40000000000 */
[----:B------:R-:W-:-:S03]  /*28a60*/  IMAD.WIDE R6, R0, 0x2, R2 ;  /* 0x0000000200067825 */ /* 0x000fc600078e0202 */
[----:B------:R-:W-:Y:S01]  /*28a70*/  ISETP.GE.AND P5, PT, R8, UR48, PT ;  /* 0x0000003008007c0c */ /* 0x000fe2000bfa6270 */
[----:B------:R-:W-:Y:S01]  /*28a80*/  VIADD R8, R66, 0x18 ;  /* 0x0000001842087836 */ /* 0x000fe20000000000 */
[----:B------:R1:W-:Y:S01]  /*28a90*/  @P0 STG.E.U16 desc[UR24][R6.64], R9 ;  /* 0x0000000906000986 */ /* 0x0003e2000c101518 */
[----:B------:R-:W-:Y:S01]  /*28aa0*/  ISETP.LT.AND P1, PT, R73, UR43, !P1 ;  /* 0x0000002b49007c0c */ /* 0x000fe2000cf21270 */
[----:B------:R-:W0:Y:S02]  /*28ab0*/  LDCU UR43, c[0x0][0x398] ;  /* 0x00007300ff2b77ac */ /* 0x000e240008000800 */
[----:B------:R-:W-:Y:S02]  /*28ac0*/  ISETP.GE.AND P4, PT, R8, UR52, PT ;  /* 0x0000003408007c0c */ /* 0x000fe4000bf86270 */
[----:B------:R-:W-:Y:S01]  /*28ad0*/  PRMT R8, R90, 0x7610, R8 ;  /* 0x000076105a087816 */ /* 0x000fe20000000008 */
[----:B------:R-:W0:Y:S01]  /*28ae0*/  LDCU UR48, c[0x0][0x398] ;  /* 0x00007300ff3077ac */ /* 0x000e220008000800 */
[----:B-1----:R-:W-:Y:S01]  /*28af0*/  PRMT R9, R89, 0x7632, R9 ;  /* 0x0000763259097816 */ /* 0x002fe20000000009 */
[----:B------:R-:W-:Y:S01]  /*28b00*/  IMAD.WIDE R6, R0, 0x2, R4 ;  /* 0x0000000200067825 */ /* 0x000fe200078e0204 */
[----:B------:R-:W-:Y:S01]  /*28b10*/  ISETP.LT.AND P0, PT, R74, UR22, !P5 ;  /* 0x000000164a007c0c */ /* 0x000fe2000ef01270 */
[----:B------:R-:W1:Y:S02]  /*28b20*/  LDCU UR22, c[0x0][0x39c] ;  /* 0x00007380ff1677ac */ /* 0x000e640008000800 */
[----:B------:R-:W-:Y:S01]  /*28b30*/  VIADD R0, R0, UR30 ;  /* 0x0000001e00007c36 */ /* 0x000fe20008000000 */
[----:B------:R0:W-:Y:S01]  /*28b40*/  @P2 STG.E.U16 desc[UR24][R6.64], R9 ;  /* 0x0000000906002986 */ /* 0x0001e2000c101518 */
[----:B------:R-:W-:Y:S01]  /*28b50*/  ISETP.LT.AND P5, PT, R73, UR33, !P5 ;  /* 0x0000002149007c0c */ /* 0x000fe2000efa1270 */
[----:B------:R-:W1:Y:S01]  /*28b60*/  LDCU UR33, c[0x0][0x398] ;  /* 0x00007300ff2177ac */ /* 0x000e620008000800 */
[----:B------:R-:W1:Y:S01]  /*28b70*/  LDCU UR52, c[0x0][0x398] ;  /* 0x00007300ff3477ac */ /* 0x000e620008000800 */
[----:B0-----:R-:W-:Y:S01]  /*28b80*/  IMAD.WIDE R6, R0, 0x2, R2 ;  /* 0x0000000200067825 */ /* 0x001fe200078e0202 */
[----:B------:R-:W-:-:S04]  /*28b90*/  PRMT R9, R90, 0x7632, R9 ;  /* 0x000076325a097816 */ /* 0x000fc80000000009 */
[----:B------:R0:W-:Y:S01]  /*28ba0*/  @P3 STG.E.U16 desc[UR24][R6.64], R8 ;  /* 0x0000000806003986 */ /* 0x0001e2000c101518 */
[----:B------:R-:W-:Y:S01]  /*28bb0*/  ISETP.LT.AND P2, PT, R74, UR66, !P4 ;  /* 0x000000424a007c0c */ /* 0x000fe2000e741270 */
[----:B------:R-:W1:Y:S01]  /*28bc0*/  LDCU UR66, c[0x0][0x39c] ;  /* 0x00007380ff4277ac */ /* 0x000e620008000800 */
[----:B0-----:R-:W-:-:S04]  /*28bd0*/  IMAD.WIDE R6, R0, 0x2, R4 ;  /* 0x0000000200067825 */ /* 0x001fc800078e0204 */
[----:B------:R-:W-:Y:S01]  /*28be0*/  VIADD R8, R66, 0x19 ;  /* 0x0000001942087836 */ /* 0x000fe20000000000 */
[----:B------:R0:W-:Y:S01]  /*28bf0*/  @P1 STG.E.U16 desc[UR24][R6.64], R9 ;  /* 0x0000000906001986 */ /* 0x0001e2000c101518 */
[----:B------:R-:W-:-:S03]  /*28c00*/  VIADD R0, R0, UR30 ;  /* 0x0000001e00007c36 */ /* 0x000fc60008000000 */
[----:B------:R-:W-:Y:S01]  /*28c10*/  ISETP.GE.AND P3, PT, R8, UR76, PT ;  /* 0x0000004c08007c0c */ /* 0x000fe2000bf66270 */
[----:B------:R-:W1:Y:S01]  /*28c20*/  LDCU UR76, c[0x0][0x398] ;  /* 0x00007300ff4c77ac */ /* 0x000e620008000800 */
[----:B0-----:R-:W-:Y:S02]  /*28c30*/  VIADD R6, R66, 0x1a ;  /* 0x0000001a42067836 */ /* 0x001fe40000000000 */
[----:B------:R-:W-:-:S03]  /*28c40*/  IMAD.WIDE R8, R0, 0x2, R2 ;  /* 0x0000000200087825 */ /* 0x000fc600078e0202 */
[----:B------:R-:W-:Y:S01]  /*28c50*/  ISETP.GE.AND P6, PT, R6, UR35, PT ;  /* 0x0000002306007c0c */ /* 0x000fe2000bfc6270 */
[C---:B------:R-:W-:Y:S01]  /*28c60*/  IMAD.WIDE R6, R0.reuse, 0x2, R4 ;  /* 0x0000000200067825 */ /* 0x040fe200078e0204 */
[----:B------:R0:W-:Y:S01]  /*28c70*/  @P0 STG.E.U16 desc[UR24][R8.64], R11 ;  /* 0x0000000b08000986 */ /* 0x0001e2000c101518 */
[----:B------:R-:W-:Y:S01]  /*28c80*/  ISETP.LT.AND P4, PT, R73, UR77, !P4 ;  /* 0x0000004d49007c0c */ /* 0x000fe2000e781270 */
[----:B------:R-:W1:Y:S01]  /*28c90*/  LDCU UR77, c[0x0][0x398] ;  /* 0x00007300ff4d77ac */ /* 0x000e620008000800 */
[----:B------:R-:W-:Y:S01]  /*28ca0*/  VIADD R0, R0, UR30 ;  /* 0x0000001e00007c36 */ /* 0x000fe20008000000 */
[----:B------:R2:W-:Y:S01]  /*28cb0*/  @P5 STG.E.U16 desc[UR24][R6.64], R10 ;  /* 0x0000000a06005986 */ /* 0x0005e2000c101518 */
[----:B------:R-:W-:Y:S01]  /*28cc0*/  ISETP.LT.AND P1, PT, R74, UR53, !P3 ;  /* 0x000000354a007c0c */ /* 0x000fe2000df21270 */
[----:B------:R-:W1:Y:S01]  /*28cd0*/  LDCU UR53, c[0x0][0x39c] ;  /* 0x00007380ff3577ac */ /* 0x000e620008000800 */
[----:B------:R-:W1:Y:S01]  /*28ce0*/  LDCU UR35, c[0x0][0x398] ;  /* 0x00007300ff2377ac */ /* 0x000e620008000800 */
[----:B0-----:R-:W-:Y:S01]  /*28cf0*/  PRMT R9, R92, 0x7610, R9 ;  /* 0x000076105c097816 */ /* 0x001fe20000000009 */
[----:B--2---:R-:W-:-:S04]  /*28d00*/  IMAD.WIDE R6, R0, 0x2, R2 ;  /* 0x0000000200067825 */ /* 0x004fc800078e0202 */
[----:B------:R-:W-:Y:S01]  /*28d10*/  VIADD R8, R66, 0x1b ;  /* 0x0000001b42087836 */ /* 0x000fe20000000000 */
[----:B------:R0:W-:Y:S01]  /*28d20*/  @P2 STG.E.U16 desc[UR24][R6.64], R9 ;  /* 0x0000000906002986 */ /* 0x0001e2000c101518 */
[----:B------:R-:W-:Y:S01]  /*28d30*/  ISETP.LT.AND P3, PT, R73, UR32, !P3 ;  /* 0x0000002049007c0c */ /* 0x000fe2000df61270 */
[----:B------:R-:W-:Y:S01]  /*28d40*/  IMAD.WIDE R10, R0, 0x2, R4 ;  /* 0x00000002000a7825 */ /* 0x000fe200078e0204 */
[----:B------:R-:W-:Y:S01]  /*28d50*/  ISETP.LT.AND P0, PT, R74, UR20, !P6 ;  /* 0x000000144a007c0c */ /* 0x000fe2000f701270 */
[----:B------:R-:W2:Y:S01]  /*28d60*/  LDCU UR20, c[0x0][0x39c] ;  /* 0x00007380ff1477ac */ /* 0x000ea20008000800 */
[----:B------:R-:W-:Y:S01]  /*28d70*/  ISETP.GE.AND P5, PT, R8, UR59, PT ;  /* 0x0000003b08007c0c */ /* 0x000fe2000bfa6270 */
[----:B0-----:R-:W-:Y:S01]  /*28d80*/  VIADD R6, R0, UR30 ;  /* 0x0000001e00067c36 */ /* 0x001fe20008000000 */
[----:B------:R-:W-:Y:S01]  /*28d90*/  PRMT R7, R93, 0x7610, R7 ;  /* 0x000076105d077816 */ /* 0x000fe20000000007 */
[----:B------:R-:W-:Y:S01]  /*28da0*/  VIADD R0, R66, 0x1c ;  /* 0x0000001c42007836 */ /* 0x000fe20000000000 */
[----:B------:R0:W-:Y:S01]  /*28db0*/  @P4 STG.E.U16 desc[UR24][R10.64], R67 ;  /* 0x000000430a004986 */ /* 0x0001e2000c101518 */
[----:B------:R-:W-:Y:S01]  /*28dc0*/  IMAD.WIDE R8, R6, 0x2, R2 ;  /* 0x0000000206087825 */ /* 0x000fe200078e0202 */
[----:B------:R-:W-:Y:S01]  /*28dd0*/  ISETP.LT.AND P6, PT, R73, UR51, !P6 ;  /* 0x0000003349007c0c */ /* 0x000fe2000f7c1270 */
[----:B------:R-:W1:Y:S01]  /*28de0*/  LDCU UR32, c[0x0][0x398] ;  /* 0x00007300ff2077ac */ /* 0x000e620008000800 */
[----:B------:R-:W-:Y:S01]  /*28df0*/  ISETP.GE.AND P4, PT, R0, UR42, PT ;  /* 0x0000002a00007c0c */ /* 0x000fe2000bf86270 */
[----:B------:R-:W-:Y:S01]  /*28e00*/  VIADD R0, R6, UR30 ;  /* 0x0000001e06007c36 */ /* 0x000fe20008000000 */
[----:B------:R2:W-:Y:S01]  /*28e10*/  @P1 STG.E.U16 desc[UR24][R8.64], R7 ;  /* 0x0000000708001986 */ /* 0x0005e2000c101518 */
[----:B------:R-:W-:Y:S01]  /*28e20*/  ISETP.LT.AND P2, PT, R74, UR65, !P5 ;  /* 0x000000414a007c0c */ /* 0x000fe2000ef41270 */
[----:B------:R-:W1:Y:S01]  /*28e30*/  LDCU UR65, c[0x0][0x39c] ;  /* 0x00007380ff4177ac */ /* 0x000e620008000800 */
[----:B0-----:R-:W-:Y:S01]  /*28e40*/  PRMT R67, R93, 0x7632, R67 ;  /* 0x000076325d437816 */ /* 0x001fe20000000043 */
[----:B------:R-:W-:Y:S01]  /*28e50*/  VIADD R10, R66, 0x1d ;  /* 0x0000001d420a7836 */ /* 0x000fe20000000000 */
[----:B------:R-:W-:Y:S01]  /*28e60*/  PRMT R11, R71, 0x7610, R11 ;  /* 0x00007610470b7816 */ /* 0x000fe2000000000b */
[----:B------:R-:W0:Y:S01]  /*28e70*/  LDCU UR51, c[0x0][0x398] ;  /* 0x00007300ff3377ac */ /* 0x000e220008000800 */
[----:B--2---:R-:W-:Y:S01]  /*28e80*/  IMAD.WIDE R8, R6, 0x2, R4 ;  /* 0x0000000206087825 */ /* 0x004fe200078e0204 */
[----:B------:R-:W2:Y:S03]  /*28e90*/  LDCU UR59, c[0x0][0x398] ;  /* 0x00007300ff3b77ac */ /* 0x000ea60008000800 */
[----:B------:R-:W-:Y:S01]  /*28ea0*/  IMAD.WIDE R6, R0, 0x2, R2 ;  /* 0x0000000200067825 */ /* 0x000fe200078e0202 */
[----:B------:R0:W-:Y:S01]  /*28eb0*/  @P3 STG.E.U16 desc[UR24][R8.64], R67 ;  /* 0x0000004308003986 */ /* 0x0001e2000c101518 */
[----:B------:R-:W-:Y:S01]  /*28ec0*/  ISETP.GE.AND P3, PT, R10, UR74, PT ;  /* 0x0000004a0a007c0c */ /* 0x000fe2000bf66270 */
[----:B------:R-:W1:Y:S02]  /*28ed0*/  LDCU UR42, c[0x0][0x398] ;  /* 0x00007300ff2a77ac */ /* 0x000e640008000800 */
[----:B------:R2:W-:Y:S01]  /*28ee0*/  @P0 STG.E.U16 desc[UR24][R6.64], R11 ;  /* 0x0000000b06000986 */ /* 0x0005e2000c101518 */
[----:B---3--:R-:W-:Y:S01]  /*28ef0*/  ISETP.LT.AND P5, PT, R73, UR12, !P5 ;  /* 0x0000000c49007c0c */ /* 0x008fe2000efa1270 */
[----:B------:R-:W3:Y:S01]  /*28f00*/  LDCU UR12, c[0x0][0x398] ;  /* 0x00007300ff0c77ac */ /* 0x000ee20008000800 */
[----:B------:R-:W-:Y:S01]  /*28f10*/  ISETP.LT.AND P1, PT, R74, UR10, !P4 ;  /* 0x0000000a4a007c0c */ /* 0x000fe2000e721270 */
[----:B------:R-:W1:Y:S01]  /*28f20*/  LDCU UR74, c[0x0][0x398] ;  /* 0x00007300ff4a77ac */ /* 0x000e620008000800 */
[----:B0-----:R-:W-:-:S02]  /*28f30*/  PRMT R67, R70, 0x7610, R67 ;  /* 0x0000761046437816 */ /* 0x001fc40000000043 */
[----:B------:R-:W3:Y:S01]  /*28f40*/  LDL.LU.S16 R70, [R1+0x372] ;  /* 0x0003720001467983 */ /* 0x000ee20000300600 */
[----:B--2---:R-:W-:-:S04]  /*28f50*/  IMAD.WIDE R10, R0, 0x2, R4 ;  /* 0x00000002000a7825 */ /* 0x004fc800078e0204 */
[----:B------:R-:W-:Y:S01]  /*28f60*/  VIADD R6, R0, UR30 ;  /* 0x0000001e00067c36 */ /* 0x000fe20008000000 */
[----:B------:R0:W-:Y:S01]  /*28f70*/  @P6 STG.E.U16 desc[UR24][R10.64], R67 ;  /* 0x000000430a006986 */ /* 0x0001e2000c101518 */
[----:B------:R-:W-:Y:S01]  /*28f80*/  PRMT R7, R72, 0x7610, R7 ;  /* 0x0000761048077816 */ /* 0x000fe20000000007 */
[----:B------:R-:W2:Y:S02]  /*28f90*/  LDCU UR10, c[0x0][0x39c] ;  /* 0x00007380ff0a77ac */ /* 0x000ea40008000800 */
[----:B------:R-:W2:Y:S01]  /*28fa0*/  LDL.S16 R71, [R1+0x374] ;  /* 0x0003740001477983 */ /* 0x000ea20000100600 */
[----:B0-----:R-:W-:-:S03]  /*28fb0*/  PRMT R67, R69, 0x7610, R67 ;  /* 0x0000761045437816 */ /* 0x001fc60000000043 */
[----:B------:R-:W2:Y:S01]  /*28fc0*/  LDL.LU.S16 R69, [R1+0x376] ;  /* 0x0003760001457983 */ /* 0x000ea20000300600 */
[----:B------:R-:W-:Y:S02]  /*28fd0*/  VIADD R0, R66, 0x1e ;  /* 0x0000001e42007836 */ /* 0x000fe40000000000 */
[----:B------:R-:W-:Y:S01]  /*28fe0*/  IMAD.WIDE R8, R6, 0x2, R2 ;  /* 0x0000000206087825 */ /* 0x000fe200078e0202 */
[----:B------:R-:W-:Y:S01]  /*28ff0*/  ISETP.LT.AND P4, PT, R73, UR37, !P4 ;  /* 0x0000002549007c0c */ /* 0x000fe2000e781270 */
[----:B------:R-:W4:Y:S01]  /*29000*/  LDL.S16 R72, [R1+0x378] ;  /* 0x0003780001487983 */ /* 0x000f220000100600 */
[----:B------:R-:W-:Y:S01]  /*29010*/  ISETP.GE.AND P6, PT, R0, UR9, PT ;  /* 0x0000000900007c0c */ /* 0x000fe2000bfc6270 */
[----:B------:R-:W-:Y:S01]  /*29020*/  VIADD R0, R6, UR30 ;  /* 0x0000001e06007c36 */ /* 0x000fe20008000000 */
[----:B------:R-:W-:Y:S01]  /*29030*/  PRMT R11, R75, 0x7610, R11 ;  /* 0x000076104b0b7816 */ /* 0x000fe2000000000b */
[----:B------:R0:W-:Y:S01]  /*29040*/  @P2 STG.E.U16 desc[UR24][R8.64], R7 ;  /* 0x0000000708002986 */ /* 0x0001e2000c101518 */
[----:B------:R-:W-:Y:S01]  /*29050*/  VIADD R10, R66, 0x1f ;  /* 0x0000001f420a7836 */ /* 0x000fe20000000000 */
[----:B------:R-:W-:Y:S01]  /*29060*/  ISETP.LT.AND P0, PT, R74, UR57, !P3 ;  /* 0x000000394a007c0c */ /* 0x000fe2000df01270 */
[----:B------:R-:W1:Y:S01]  /*29070*/  LDCU UR57, c[0x0][0x39c] ;  /* 0x00007380ff3977ac */ /* 0x000e620008000800 */
[----:B------:R-:W1:Y:S01]  /*29080*/  LDCU UR37, c[0x0][0x398] ;  /* 0x00007300ff2577ac */ /* 0x000e620008000800 */
[----:B------:R-:W1:Y:S01]  /*29090*/  LDCU UR9, c[0x0][0x398] ;  /* 0x00007300ff0977ac */ /* 0x000e620008000800 */
[----:B0-----:R-:W-:-:S04]  /*290a0*/  IMAD.WIDE R8, R6, 0x2, R4 ;  /* 0x0000000206087825 */ /* 0x001fc800078e0204 */
[----:B------:R-:W-:Y:S01]  /*290b0*/  IMAD.WIDE R6, R0, 0x2, R2 ;  /* 0x0000000200067825 */ /* 0x000fe200078e0202 */
[----:B------:R-:W-:Y:S01]  /*290c0*/  @P5 STG.E.U16 desc[UR24][R8.64], R67 ;  /* 0x0000004308005986 */ /* 0x000fe2000c101518 */
[----:B------:R-:W-:Y:S01]  /*290d0*/  ISETP.GE.AND P5, PT, R10, UR73, PT ;  /* 0x000000490a007c0c */ /* 0x000fe2000bfa6270 */
[----:B------:R-:W0:Y:S02]  /*290e0*/  LDCU UR73, c[0x0][0x398] ;  /* 0x00007300ff4977ac */ /* 0x000e240008000800 */
[----:B------:R1:W-:Y:S02]  /*290f0*/  @P1 STG.E.U16 desc[UR24][R6.64], R11 ;  /* 0x0000000b06001986 */ /* 0x0003e4000c101518 */
[----:B-1----:R-:W-:Y:S01]  /*29100*/  IMAD.WIDE R10, R0, 0x2, R4 ;  /* 0x00000002000a7825 */ /* 0x002fe200078e0204 */
[----:B---3--:R-:W-:Y:S02]  /*29110*/  PRMT R67, R70, 0x7610, R67 ;  /* 0x0000761046437816 */ /* 0x008fe40000000043 */
[----:B------:R-:W3:Y:S04]  /*29120*/  LDL.LU.S16 R70, [R1+0x37a] ;  /* 0x00037a0001467983 */ /* 0x000ee80000300600 */
[----:B------:R2:W-:Y:S04]  /*29130*/  @P4 STG.E.U16 desc[UR24][R10.64], R67 ;  /* 0x000000430a004986 */ /* 0x0005e8000c101518 */
[----:B------:R-:W3:Y:S01]  /*29140*/  LDL.S16 R75, [R1+0x37c] ;  /* 0x00037c00014b7983 */ /* 0x000ee20000100600 */
[----:B--2---:R-:W-:-:S03]  /*29150*/  PRMT R67, R69, 0x7610, R67 ;  /* 0x0000761045437816 */ /* 0x004fc60000000043 */
[----:B------:R-:W2:Y:S01]  /*29160*/  LDL.LU.S16 R69, [R1+0x37e] ;  /* 0x00037e0001457983 */ /* 0x000ea20000300600 */
[----:B------:R-:W-:Y:S01]  /*29170*/  VIADD R6, R0, UR30 ;  /* 0x0000001e00067c36 */ /* 0x000fe20008000000 */
[----:B------:R-:W-:Y:S01]  /*29180*/  ISETP.LT.AND P3, PT, R73, UR31, !P3 ;  /* 0x0000001f49007c0c */ /* 0x000fe2000df61270 */
[----:B------:R-:W-:Y:S01]  /*29190*/  VIADD R0, R66, 0x20 ;  /* 0x0000002042007836 */ /* 0x000fe20000000000 */
[----:B------:R-:W-:Y:S01]  /*291a0*/  PRMT R7, R71, 0x7610, R7 ;  /* 0x0000761047077816 */ /* 0x000fe20000000007 */
[----:B------:R-:W-:Y:S01]  /*291b0*/  IMAD.WIDE R8, R6, 0x2, R2 ;  /* 0x0000000206087825 */ /* 0x000fe200078e0202 */
[----:B------:R-:W-:Y:S01]  /*291c0*/  ISETP.LT.AND P2, PT, R74, UR64, !P6 ;  /* 0x000000404a007c0c */ /* 0x000fe2000f741270 */
[----:B------:R-:W2:Y:S01]  /*291d0*/  LDL.S16 R71, [R1+0x380] ;  /* 0x0003800001477983 */ /* 0x000ea20000100600 */
[----:B------:R-:W-:Y:S01]  /*291e0*/  ISETP.GE.AND P4, PT, R0, UR46, PT ;  /* 0x0000002e00007c0c */ /* 0x000fe2000bf86270 */
[----:B------:R-:W-:Y:S01]  /*291f0*/  VIADD R0, R6, UR30 ;  /* 0x0000001e06007c36 */ /* 0x000fe20008000000 */
[----:B----4-:R-:W-:Y:S01]  /*29200*/  PRMT R11, R72, 0x7610, R11 ;  /* 0x00007610480b7816 */ /* 0x010fe2000000000b */
[----:B------:R1:W-:Y:S01]  /*29210*/  @P0 STG.E.U16 desc[UR24][R8.64], R7 ;  /* 0x0000000708000986 */ /* 0x0003e2000c101518 */
[C---:B------:R-:W-:Y:S01]  /*29220*/  ISETP.LT.AND P6, PT, R73.reuse, UR58, !P6 ;  /* 0x0000003a49007c0c */ /* 0x040fe2000f7c1270 */
[----:B------:R-:W-:Y:S01]  /*29230*/  VIADD R10, R66, 0x21 ;  /* 0x00000021420a7836 */ /* 0x000fe20000000000 */
[----:B------:R-:W-:Y:S01]  /*29240*/  ISETP.LT.AND P1, PT, R74, UR40, !P5 ;  /* 0x000000284a007c0c */ /* 0x000fe2000ef21270 */
[----:B------:R-:W4:Y:S01]  /*29250*/  LDCU UR64, c[0x0][0x39c] ;  /* 0x00007380ff4077ac */ /* 0x000f220008000800 */
[----:B------:R-:W0:Y:S01]  /*29260*/  LDCU UR31, c[0x0][0x398] ;  /* 0x00007300ff1f77ac */ /* 0x000e220008000800 */
[----:B-1----:R-:W-:Y:S01]  /*29270*/  IMAD.WIDE R8, R6, 0x2, R4 ;  /* 0x0000000206087825 */ /* 0x002fe200078e0204 */
[----:B------:R-:W-:Y:S01]  /*29280*/  ISETP.LT.AND P0, PT, R74, UR26, !P4 ;  /* 0x0000001a4a007c0c */ /* 0x000fe2000e701270 */
[----:B------:R-:W1:Y:S02]  /*29290*/  LDCU UR40, c[0x0][0x39c] ;  /* 0x00007380ff2877ac */ /* 0x000e640008000800 */
[----:B------:R-:W-:Y:S01]  /*292a0*/  IMAD.WIDE R6, R0, 0x2, R2 ;  /* 0x0000000200067825 */ /* 0x000fe200078e0202 */
[----:B------:R-:W-:Y:S01]  /*292b0*/  @P3 STG.E.U16 desc[UR24][R8.64], R67 ;  /* 0x0000004308003986 */ /* 0x000fe2000c101518 */
[----:B------:R-:W-:Y:S01]  /*292c0*/  ISETP.GE.AND P3, PT, R10, UR72, PT ;  /* 0x000000480a007c0c */ /* 0x000fe2000bf66270 */
[----:B------:R-:W0:Y:S02]  /*292d0*/  LDCU UR58, c[0x0][0x398] ;  /* 0x00007300ff3a77ac */ /* 0x000e240008000800 */
[----:B------:R1:W-:Y:S01]  /*292e0*/  @P2 STG.E.U16 desc[UR24][R6.64], R11 ;  /* 0x0000000b06002986 */ /* 0x0003e2000c101518 */
[C---:B------:R-:W-:Y:S01]  /*292f0*/  ISETP.LT.AND P5, PT, R73.reuse, UR63, !P5 ;  /* 0x0000003f49007c0c */ /* 0x040fe2000efa1270 */
[----:B------:R-:W0:Y:S01]  /*29300*/  LDCU UR26, c[0x0][0x39c] ;  /* 0x00007380ff1a77ac */ /* 0x000e220008000800 */
[----:B------:R-:W-:Y:S01]  /*29310*/  ISETP.LT.AND P4, PT, R73, UR49, !P4 ;  /* 0x0000003149007c0c */ /* 0x000fe2000e781270 */
[----:B------:R-:W0:Y:S01]  /*29320*/  LDCU UR46, c[0x0][0x398] ;  /* 0x00007300ff2e77ac */ /* 0x000e220008000800 */
[----:B------:R-:W0:Y:S01]  /*29330*/  LDCU UR72, c[0x0][0x398] ;  /* 0x00007300ff4877ac */ /* 0x000e220008000800 */
[----:B-1----:R-:W-:Y:S01]  /*29340*/  IMAD.WIDE R10, R0, 0x2, R4 ;  /* 0x00000002000a7825 */ /* 0x002fe200078e0204 */
[----:B---3--:R-:W-:-:S03]  /*29350*/  PRMT R67, R70, 0x7610, R67 ;  /* 0x0000761046437816 */ /* 0x008fc60000000043 */
[----:B------:R-:W-:Y:S01]  /*29360*/  VIADD R6, R0, UR30 ;  /* 0x0000001e00067c36 */ /* 0x000fe20008000000 */
[----:B------:R-:W3:Y:S01]  /*29370*/  LDL.LU.S16 R70, [R1+0x382] ;  /* 0x0003820001467983 */ /* 0x000ee20000300600 */
[----:B------:R-:W-:-:S03]  /*29380*/  PRMT R7, R75, 0x7610, R7 ;  /* 0x000076104b077816 */ /* 0x000fc60000000007 */
[----:B------:R2:W-:Y:S01]  /*29390*/  @P6 STG.E.U16 desc[UR24][R10.64], R67 ;  /* 0x000000430a006986 */ /* 0x0005e2000c101518 */
[----:B------:R-:W-:Y:S01]  /*293a0*/  ISETP.LT.AND P2, PT, R74, UR45, !P3 ;  /* 0x0000002d4a007c0c */ /* 0x000fe2000df41270 */
[----:B------:R-:W-:Y:S01]  /*293b0*/  VIADD R0, R66, 0x22 ;  /* 0x0000002242007836 */ /* 0x000fe20000000000 */
[----:B------:R-:W1:Y:S01]  /*293c0*/  LDCU UR45, c[0x0][0x39c] ;  /* 0x00007380ff2d77ac */ /* 0x000e620008000800 */
[----:B------:R-:W4:Y:S01]  /*293d0*/  LDL.S16 R72, [R1+0x384] ;  /* 0x0003840001487983 */ /* 0x000f220000100600 */
[----:B------:R-:W0:Y:S01]  /*293e0*/  LDCU UR63, c[0x0][0x398] ;  /* 0x00007300ff3f77ac */ /* 0x000e220008000800 */
[----:B------:R-:W0:Y:S01]  /*293f0*/  LDCU UR49, c[0x0][0x398] ;  /* 0x00007300ff3177ac */ /* 0x000e220008000800 */
[----:B--2---:R-:W-:Y:S02]  /*29400*/  PRMT R67, R69, 0x7610, R67 ;  /* 0x0000761045437816 */ /* 0x004fe40000000043 */
[----:B------:R-:W2:Y:S01]  /*29410*/  LDL.LU.S16 R69, [R1+0x386] ;  /* 0x0003860001457983 */ /* 0x000ea20000300600 */
[----:B------:R-:W-:Y:S01]  /*29420*/  IMAD.WIDE R8, R6, 0x2, R2 ;  /* 0x0000000206087825 */ /* 0x000fe200078e0202 */
[----:B------:R-:W-:Y:S01]  /*29430*/  ISETP.GE.AND P6, PT, R0, UR41, PT ;  /* 0x0000002900007c0c */ /* 0x000fe2000bfc6270 */
[----:B------:R-:W0:Y:S01]  /*29440*/  LDCU UR41, c[0x0][0x398] ;  /* 0x00007300ff2977ac */ /* 0x000e220008000800 */
[----:B------:R-:W4:Y:S01]  /*29450*/  LDL.S16 R75, [R1+0x388] ;  /* 0x00038800014b7983 */ /* 0x000f220000100600 */
[----:B------:R-:W-:-:S03]  /*29460*/  VIADD R0, R6, UR30 ;  /* 0x0000001e06007c36 */ /* 0x000fc60008000000 */
[----:B------:R1:W-:Y:S01]  /*29470*/  @P1 STG.E.U16 desc[UR24][R8.64], R7 ;  /* 0x0000000708001986 */ /* 0x0003e2000c101518 */
[----:B------:R-:W-:Y:S01]  /*29480*/  VIADD R10, R66, 0x23 ;  /* 0x00000023420a7836 */ /* 0x000fe20000000000 */
[----:B------:R-:W-:Y:S01]  /*29490*/  PRMT R11, R71, 0x7610, R11 ;  /* 0x00007610470b7816 */ /* 0x000fe2000000000b */
[----:B-1----:R-:W-:-:S04]  /*294a0*/  IMAD.WIDE R8, R6, 0x2, R4 ;  /* 0x0000000206087825 */ /* 0x002fc800078e0204 */
[----:B------:R-:W-:Y:S01]  /*294b0*/  IMAD.WIDE R6, R0, 0x2, R2 ;  /* 0x0000000200067825 */ /* 0x000fe200078e0202 */
[----:B------:R-:W-:Y:S01]  /*294c0*/  @P5 STG.E.U16 desc[UR24][R8.64], R67 ;  /* 0x0000004308005986 */ /* 0x000fe2000c101518 */
[----:B------:R-:W-:Y:S01]  /*294d0*/  ISETP.GE.AND P5, PT, R10, UR71, PT ;  /* 0x000000470a007c0c */ /* 0x000fe2000bfa6270 */
[----:B------:R-:W1:Y:S02]  /*294e0*/  LDCU UR71, c[0x0][0x398] ;  /* 0x00007300ff4777ac */ /* 0x000e640008000800 */
[----:B------:R0:W-:Y:S02]  /*294f0*/  @P0 STG.E.U16 desc[UR24][R6.64], R11 ;  /* 0x0000000b06000986 */ /* 0x0001e4000c101518 */
[----:B0-----:R-:W-:Y:S01]  /*29500*/  IMAD.WIDE R10, R0, 0x2, R4 ;  /* 0x00000002000a7825 */ /* 0x001fe200078e0204 */
        /* <DEDUP_REMOVED lines=9> */
[----:B----4-:R-:W-:Y:S01]  /*295a0*/  PRMT R7, R72, 0x7610, R7 ;  /* 0x0000761048077816 */ /* 0x010fe20000000007 */
[----:B------:R-:W-:Y:S01]  /*295b0*/  IMAD.WIDE R8, R6, 0x2, R2 ;  /* 0x0000000206087825 */ /* 0x000fe200078e0202 */
[----:B------:R-:W-:Y:S01]  /*295c0*/  ISETP.LT.AND P1, PT, R74, UR16, !P6 ;  /* 0x000000104a007c0c */ /* 0x000fe2000f721270 */
[----:B------:R-:W4:Y:S01]  /*295d0*/  LDL.S16 R72, [R1+0x390] ;  /* 0x0003900001487983 */ /* 0x000f220000100600 */
[----:B------:R-:W-:Y:S01]  /*295e0*/  ISETP.GE.AND P4, PT, R0, UR56, PT ;  /* 0x0000003800007c0c */ /* 0x000fe2000bf86270 */
[----:B------:R-:W-:Y:S01]  /*295f0*/  VIADD R0, R6, UR30 ;  /* 0x0000001e06007c36 */ /* 0x000fe20008000000 */
[----:B------:R-:W-:Y:S01]  /*29600*/  PRMT R11, R75, 0x7610, R11 ;  /* 0x000076104b0b7816 */ /* 0x000fe2000000000b */
[----:B------:R0:W-:Y:S01]  /*29610*/  @P2 STG.E.U16 desc[UR24][R8.64], R7 ;  /* 0x0000000708002986 */ /* 0x0001e2000c101518 */
[C---:B------:R-:W-:Y:S01]  /*29620*/  ISETP.LT.AND P6, PT, R73.reuse, UR4, !P6 ;  /* 0x0000000449007c0c */ /* 0x040fe2000f7c1270 */
[----:B------:R-:W-:Y:S01]  /*29630*/  VIADD R10, R66, 0x25 ;  /* 0x00000025420a7836 */ /* 0x000fe20000000000 */
[----:B------:R-:W-:Y:S01]  /*29640*/  ISETP.LT.AND P0, PT, R74, UR36, !P5 ;  /* 0x000000244a007c0c */ /* 0x000fe2000ef01270 */
[----:B------:R-:W1:Y:S01]  /*29650*/  LDCU UR16, c[0x0][0x39c] ;  /* 0x00007380ff1077ac */ /* 0x000e620008000800 */
[----:B------:R-:W1:Y:S01]  /*29660*/  LDCU UR39, c[0x0][0x398] ;  /* 0x00007300ff2777ac */ /* 0x000e620008000800 */
[----:B0-----:R-:W-:Y:S01]  /*29670*/  IMAD.WIDE R8, R6, 0x2, R4 ;  /* 0x0000000206087825 */ /* 0x001fe200078e0204 */
[----:B------:R-:W-:Y:S01]  /*29680*/  ISETP.LT.AND P2, PT, R74, UR50, !P4 ;  /* 0x000000324a007c0c */ /* 0x000fe2000e741270 */
[----:B------:R-:W0:Y:S02]  /*29690*/  LDCU UR36, c[0x0][0x39c] ;  /* 0x00007380ff2477ac */ /* 0x000e240008000800 */
        /* <DEDUP_REMOVED lines=19> */
[----:B------:R-:W3:Y:S01]  /*297d0*/  LDL.S16 R75, [R1+0x394] ;  /* 0x00039400014b7983 */ /* 0x000ee20000100600 */
[----:B------:R-:W0:Y:S01]  /*297e0*/  LDCU UR55, c[0x0][0x398] ;  /* 0x00007300ff3777ac */ /* 0x000e220008000800 */
[----:B------:R-:W0:Y:S01]  /*297f0*/  LDCU UR61, c[0x0][0x398] ;  /* 0x00007300ff3d77ac */ /* 0x000e220008000800 */
[----:B--2---:R-:W-:Y:S02]  /*29800*/  PRMT R67, R69, 0x7610, R67 ;  /* 0x0000761045437816 */ /* 0x004fe40000000043 */
[----:B------:R-:W2:Y:S01]  /*29810*/  LDL.LU.S16 R69, [R1+0x396] ;  /* 0x0003960001457983 */ /* 0x000ea20000300600 */
[----:B------:R-:W-:Y:S01]  /*29820*/  IMAD.WIDE R8, R6, 0x2, R2 ;  /* 0x0000000206087825 */ /* 0x000fe200078e0202 */
[----:B------:R-:W-:Y:S01]  /*29830*/  ISETP.GE.AND P6, PT, R0, UR62, PT ;  /* 0x0000003e00007c0c */ /* 0x000fe2000bfc6270 */
[----:B------:R-:W0:Y:S01]  /*29840*/  LDCU UR62, c[0x0][0x398] ;  /* 0x00007300ff3e77ac */ /* 0x000e220008000800 */
[----:B------:R-:W2:Y:S01]  /*29850*/  LDL.S16 R71, [R1+0x398] ;  /* 0x0003980001477983 */ /* 0x000ea20000100600 */
[----:B------:R-:W-:-:S03]  /*29860*/  VIADD R0, R6, UR30 ;  /* 0x0000001e06007c36 */ /* 0x000fc60008000000 */
[----:B------:R1:W-:Y:S01]  /*29870*/  @P0 STG.E.U16 desc[UR24][R8.64], R7 ;  /* 0x0000000708000986 */ /* 0x0003e2000c101518 */
[----:B------:R-:W-:Y:S01]  /*29880*/  VIADD R10, R66, 0x27 ;  /* 0x00000027420a7836 */ /* 0x000fe20000000000 */
[----:B----4-:R-:W-:Y:S01]  /*29890*/  PRMT R11, R72, 0x7610, R11 ;  /* 0x00007610480b7816 */ /* 0x010fe2000000000b */
[----:B-1----:R-:W-:-:S04]  /*298a0*/  IMAD.WIDE R8, R6, 0x2, R4 ;  /* 0x0000000206087825 */ /* 0x002fc800078e0204 */
[----:B------:R-:W-:Y:S01]  /*298b0*/  IMAD.WIDE R6, R0, 0x2, R2 ;  /* 0x0000000200067825 */ /* 0x000fe200078e0202 */
[----:B------:R-:W-:Y:S01]  /*298c0*/  @P5 STG.E.U16 desc[UR24][R8.64], R67 ;  /* 0x0000004308005986 */ /* 0x000fe2000c101518 */
[----:B------:R-:W-:Y:S01]  /*298d0*/  ISETP.GE.AND P5, PT, R10, UR69, PT ;  /* 0x000000450a007c0c */ /* 0x000fe2000bfa6270 */
[----:B------:R-:W1:Y:S02]  /*298e0*/  LDCU UR69, c[0x0][0x398] ;  /* 0x00007300ff4577ac */ /* 0x000e640008000800 */
[----:B------:R4:W-:Y:S02]  /*298f0*/  @P2 STG.E.U16 desc[UR24][R6.64], R11 ;  /* 0x0000000b06002986 */ /* 0x0009e4000c101518 */
[----:B----4-:R-:W-:Y:S01]  /*29900*/  IMAD.WIDE R10, R0, 0x2, R4 ;  /* 0x00000002000a7825 */ /* 0x010fe200078e0204 */
[----:B---3--:R-:W-:Y:S02]  /*29910*/  PRMT R67, R70, 0x7610, R67 ;  /* 0x0000761046437816 */ /* 0x008fe40000000043 */
[----:B------:R-:W3:Y:S04]  /*29920*/  LDL.LU.S16 R70, [R1+0x39a] ;  /* 0x00039a0001467983 */ /* 0x000ee80000300600 */
[----:B------:R2:W-:Y:S04]  /*29930*/  @P4 STG.E.U16 desc[UR24][R10.64], R67 ;  /* 0x000000430a004986 */ /* 0x0005e8000c101518 */
[----:B------:R-:W4:Y:S01]  /*29940*/  LDL.S16 R72, [R1+0x39c] ;  /* 0x00039c0001487983 */ /* 0x000f220000100600 */
        /* <DEDUP_REMOVED lines=35> */
[----:B----4-:R-:W-:-:S03]  /*29b80*/  PRMT R7, R72, 0x7610, R7 ;  /* 0x0000761048077816 */ /* 0x010fc60000000007 */
        /* <DEDUP_REMOVED lines=646> */
[----:B--2---:R-:W-:Y:S01]  /*2c3f0*/  PRMT R67, R69, 0x7610, R67 ;  /* 0x0000761045437816 */ /* 0x004fe20000000043 */
[----:B------:R-:W-:Y:S01]  /*2c400*/  IMAD.WIDE R8, R6, 0x2, R2 ;  /* 0x0000000206087825 */ /* 0x000fe200078e0202 */
[----:B------:R-:W2:Y:S01]  /*2c410*/  LDL.LU.S16 R69, [R1+0x246] ;  /* 0x0002460001457983 */ /* 0x000ea20000300600 */
[----:B------:R-:W-:Y:S01]  /*2c420*/  ISETP.GE.AND P6, PT, R0, UR48, PT ;  /* 0x0000003000007c0c */ /* 0x000fe2000bfc6270 */
[----:B------:R-:W0:Y:S01]  /*2c430*/  LDCU UR67, c[0x0][0x39c] ;  /* 0x00007380ff4377ac */ /* 0x000e220008000800 */
[----:B------:R-:W-:Y:S01]  /*2c440*/  VIADD R0, R6, UR30 ;  /* 0x0000001e06007c36 */ /* 0x000fe20008000000 */
[----:B------:R1:W-:Y:S01]  /*2c450*/  @P1 STG.E.U16 desc[UR24][R8.64], R7 ;  /* 0x0000000708001986 */ /* 0x0003e2000c101518 */
[----:B------:R-:W-:Y:S01]  /*2c460*/  VIADD R10, R66, 0x53 ;  /* 0x00000053420a7836 */ /* 0x000fe20000000000 */
[----:B------:R-:W-:Y:S01]  /*2c470*/  PRMT R11, R71, 0x7610, R11 ;  /* 0x00007610470b7816 */ /* 0x000fe2000000000b */
[----:B------:R-:W0:Y:S01]  /*2c480*/  LDCU UR48, c[0x0][0x398] ;  /* 0x00007300ff3077ac */ /* 0x000e220008000800 */
[----:B------:R-:W4:Y:S01]  /*2c490*/  LDL.S16 R75, [R1+0x248] ;  /* 0x00024800014b7983 */ /* 0x000f220000100600 */
        /* <DEDUP_REMOVED lines=188> */
[----:B------:R-:W-:Y:S01]  /*2d060*/  VIADD R0, R6, UR30 ;  /* 0x0000001e06007c36 */ /* 0x000fe20008000000 */
[----:B----4-:R-:W-:-:S02]  /*2d070*/  PRMT R11, R71, 0x7610, R11 ;  /* 0x00007610470b7816 */ /* 0x010fc4000000000b */
[----:B------:R4:W-:Y:S01]  /*2d080*/  @P1 STG.E.U16 desc[UR24][R8.64], R7 ;  /* 0x0000000708001986 */ /* 0x0009e2000c101518 */
[----:B------:R-:W-:-:S03]  /*2d090*/  VIADD R10, R66, 0x5f ;  /* 0x0000005f420a7836 */ /* 0x000fc60000000000 */
[----:B------:R-:W2:Y:S01]  /*2d0a0*/  LDL.LU.S16 R71, [R1+0x27a] ;  /* 0x00027a0001477983 */ /* 0x000ea20000300600 */
[----:B----4-:R-:W-:-:S04]  /*2d0b0*/  IMAD.WIDE R8, R6, 0x2, R4 ;  /* 0x0000000206087825 */ /* 0x010fc800078e0204 */
[----:B------:R-:W-:Y:S01]  /*2d0c0*/  IMAD.WIDE R6, R0, 0x2, R2 ;  /* 0x0000000200067825 */ /* 0x000fe200078e0202 */
[----:B------:R-:W-:Y:S01]  /*2d0d0*/  @P5 STG.E.U16 desc[UR24][R8.64], R67 ;  /* 0x0000004308005986 */ /* 0x000fe2000c101518 */
[----:B------:R-:W-:Y:S01]  /*2d0e0*/  ISETP.GE.AND P5, PT, R10, UR56, PT ;  /* 0x000000380a007c0c */ /* 0x000fe2000bfa6270 */
[----:B------:R-:W4:Y:S02]  /*2d0f0*/  LDCU UR56, c[0x0][0x398] ;  /* 0x00007300ff3877ac */ /* 0x000f240008000800 */
[----:B------:R0:W-:Y:S02]  /*2d100*/  @P0 STG.E.U16 desc[UR24][R6.64], R11 ;  /* 0x0000000b06000986 */ /* 0x0001e4000c101518 */
[----:B0-----:R-:W-:Y:S01]  /*2d110*/  IMAD.WIDE R10, R0, 0x2, R4 ;  /* 0x00000002000a7825 */ /* 0x001fe200078e0204 */
[----:B---3--:R-:W-:Y:S02]  /*2d120*/  PRMT R67, R70, 0x7610, R67 ;  /* 0x0000761046437816 */ /* 0x008fe40000000043 */
[----:B------:R-:W3:Y:S04]  /*2d130*/  LDL.S16 R70, [R1+0x27c] ;  /* 0x00027c0001467983 */ /* 0x000ee80000100600 */
[----:B------:R2:W-:Y:S02]  /*2d140*/  @P4 STG.E.U16 desc[UR24][R10.64], R67 ;  /* 0x000000430a004986 */ /* 0x0005e4000c101518 */
[----:B--2---:R-:W-:-:S02]  /*2d150*/  PRMT R67, R69, 0x7610, R67 ;  /* 0x0000761045437816 */ /* 0x004fc40000000043 */
[----:B------:R-:W2:Y:S01]  /*2d160*/  LDL.LU.S16 R69, [R1+0x27e] ;  /* 0x00027e0001457983 */ /* 0x000ea20000300600 */
[----:B------:R-:W-:Y:S01]  /*2d170*/  VIADD R6, R0, UR30 ;  /* 0x0000001e00067c36 */ /* 0x000fe20008000000 */
[----:B------:R-:W-:Y:S02]  /*2d180*/  ISETP.LT.AND P3, PT, R73, UR4, !P3 ;  /* 0x0000000449007c0c */ /* 0x000fe4000df61270 */
[----:B------:R-:W-:Y:S01]  /*2d190*/  PRMT R7, R72, 0x7610, R7 ;  /* 0x0000761048077816 */ /* 0x000fe20000000007 */
[----:B------:R-:W-:Y:S01]  /*2d1a0*/  IMAD.WIDE R8, R6, 0x2, R2 ;  /* 0x0000000206087825 */ /* 0x000fe200078e0202 */
[----:B------:R-:W4:Y:S01]  /*2d1b0*/  LDL.S16 R72, [R1+0x280] ;  /* 0x0002800001487983 */ /* 0x000f220000100600 */
[----:B------:R-:W-:Y:S01]  /*2d1c0*/  ISETP.LT.AND P1, PT, R74, UR36, !P6 ;  /* 0x000000244a007c0c */ /* 0x000fe2000f721270 */
[----:B------:R-:W0:Y:S01]  /*2d1d0*/  LDCU UR36, c[0x0][0x39c] ;  /* 0x00007380ff2477ac */ /* 0x000e220008000800 */
[C---:B------:R-:W-:Y:S01]  /*2d1e0*/  VIADD R0, R66.reuse, 0x60 ;  /* 0x0000006042007836 */ /* 0x040fe20000000000 */
[----:B------:R1:W-:Y:S01]  /*2d1f0*/  @P2 STG.E.U16 desc[UR24][R8.64], R7 ;  /* 0x0000000708002986 */ /* 0x0003e2000c101518 */
[----:B------:R-:W-:Y:S01]  /*2d200*/  PRMT R11, R75, 0x7610, R11 ;  /* 0x000076104b0b7816 */ /* 0x000fe2000000000b */
[----:B------:R-:W-:Y:S01]  /*2d210*/  VIADD R10, R66, 0x61 ;  /* 0x00000061420a7836 */ /* 0x000fe20000000000 */
[----:B------:R-:W-:Y:S01]  /*2d220*/  ISETP.LT.AND P0, PT, R74, UR50, !P5 ;  /* 0x000000324a007c0c */ /* 0x000fe2000ef01270 */
[----:B------:R-:W0:Y:S01]  /*2d230*/  LDCU UR50, c[0x0][0x39c] ;  /* 0x00007380ff3277ac */ /* 0x000e220008000800 */
[----:B------:R-:W-:Y:S01]  /*2d240*/  ISETP.GE.AND P4, PT, R0, UR70, PT ;  /* 0x0000004600007c0c */ /* 0x000fe2000bf86270 */
[C---:B------:R-:W-:Y:S01]  /*2d250*/  VIADD R0, R6.reuse, UR30 ;  /* 0x0000001e06007c36 */ /* 0x040fe20008000000 */
[----:B------:R-:W0:Y:S01]  /*2d260*/  LDCU UR4, c[0x0][0x398] ;  /* 0x00007300ff0477ac */ /* 0x000e220008000800 */
[----:B-1----:R-:W-:Y:S01]  /*2d270*/  IMAD.WIDE R8, R6, 0x2, R4 ;  /* 0x0000000206087825 */ /* 0x002fe200078e0204 */
[C---:B------:R-:W-:Y:S01]  /*2d280*/  ISETP.LT.AND P6, PT, R73.reuse, UR55, !P6 ;  /* 0x0000003749007c0c */ /* 0x040fe2000f7c1270 */
[----:B------:R-:W1:Y:S02]  /*2d290*/  LDCU UR55, c[0x0][0x398] ;  /* 0x00007300ff3777ac */ /* 0x000e640008000800 */
[----:B------:R-:W-:Y:S01]  /*2d2a0*/  IMAD.WIDE R6, R0, 0x2, R2 ;  /* 0x0000000200067825 */ /* 0x000fe200078e0202 */
[----:B------:R0:W-:Y:S01]  /*2d2b0*/  @P3 STG.E.U16 desc[UR24][R8.64], R67 ;  /* 0x0000004308003986 */ /* 0x0001e2000c101518 */
[----:B------:R-:W-:Y:S01]  /*2d2c0*/  ISETP.GE.AND P3, PT, R10, UR62, PT ;  /* 0x0000003e0a007c0c */ /* 0x000fe2000bf66270 */
[----:B------:R-:W1:Y:S02]  /*2d2d0*/  LDCU UR70, c[0x0][0x398] ;  /* 0x00007300ff4677ac */ /* 0x000e640008000800 */
[----:B------:R0:W-:Y:S01]  /*2d2e0*/  @P1 STG.E.U16 desc[UR24][R6.64], R11 ;  /* 0x0000000b06001986 */ /* 0x0001e2000c101518 */
[----:B------:R-:W-:Y:S01]  /*2d2f0*/  ISETP.LT.AND P5, PT, R73, UR61, !P5 ;  /* 0x0000003d49007c0c */ /* 0x000fe2000efa1270 */
[----:B------:R-:W1:Y:S01]  /*2d300*/  LDCU UR61, c[0x0][0x398] ;  /* 0x00007300ff3d77ac */ /* 0x000e620008000800 */
[----:B------:R-:W-:Y:S01]  /*2d310*/  ISETP.LT.AND P2, PT, R74, UR14, !P4 ;  /* 0x0000000e4a007c0c */ /* 0x000fe2000e741270 */
[----:B------:R-:W1:Y:S01]  /*2d320*/  LDCU UR62, c[0x0][0x398] ;  /* 0x00007300ff3e77ac */ /* 0x000e620008000800 */
[----:B0-----:R-:W-:-:S02]  /*2d330*/  PRMT R67, R71, 0x7610, R67 ;  /* 0x0000761047437816 */ /* 0x001fc40000000043 */
[----:B------:R-:W4:Y:S01]  /*2d340*/  LDL.LU.S16 R71, [R1+0x282] ;  /* 0x0002820001477983 */ /* 0x000f220000300600 */
[----:B------:R-:W-:Y:S01]  /*2d350*/  IMAD.WIDE R10, R0, 0x2, R4 ;  /* 0x00000002000a7825 */ /* 0x000fe200078e0204 */
[----:B---3--:R-:W-:Y:S02]  /*2d360*/  PRMT R7, R70, 0x7610, R7 ;  /* 0x0000761046077816 */ /* 0x008fe40000000007 */
[----:B------:R-:W3:Y:S01]  /*2d370*/  LDL.S16 R76, [R1+0x284] ;  /* 0x00028400014c7983 */ /* 0x000ee20000100600 */
[----:B------:R-:W-:Y:S01]  /*2d380*/  VIADD R6, R0, UR30 ;  /* 0x0000001e00067c36 */ /* 0x000fe20008000000 */
[----:B------:R-:W-:Y:S01]  /*2d390*/  ISETP.LT.AND P1, PT, R74, UR54, !P3 ;  /* 0x000000364a007c0c */ /* 0x000fe2000df21270 */
[----:B------:R-:W0:Y:S01]  /*2d3a0*/  LDCU UR14, c[0x0][0x39c] ;  /* 0x00007380ff0e77ac */ /* 0x000e220008000800 */
[----:B------:R-:W3:Y:S04]  /*2d3b0*/  LDL.LU.S16 R70, [R1+0x286] ;  /* 0x0002860001467983 */ /* 0x000ee80000300600 */
[----:B------:R2:W-:Y:S01]  /*2d3c0*/  @P6 STG.E.U16 desc[UR24][R10.64], R67 ;  /* 0x000000430a006986 */ /* 0x0005e2000c101518 */
[----:B------:R-:W-:Y:S01]  /*2d3d0*/  VIADD R0, R66, 0x62 ;  /* 0x0000006242007836 */ /* 0x000fe20000000000 */
[C---:B------:R-:W-:Y:S01]  /*2d3e0*/  ISETP.LT.AND P4, PT, R73.reuse, UR6, !P4 ;  /* 0x0000000649007c0c */ /* 0x040fe2000e781270 */
[----:B------:R-:W-:Y:S01]  /*2d3f0*/  IMAD.WIDE R8, R6, 0x2, R2 ;  /* 0x0000000206087825 */ /* 0x000fe200078e0202 */
[----:B------:R-:W3:Y:S01]  /*2d400*/  LDL.S16 R75, [R1+0x288] ;  /* 0x00028800014b7983 */ /* 0x000ee20000100600 */
[----:B------:R-:W-:Y:S01]  /*2d410*/  ISETP.LT.AND P3, PT, R73, UR28, !P3 ;  /* 0x0000001c49007c0c */ /* 0x000fe2000df61270 */
[----:B------:R-:W0:Y:S01]  /*2d420*/  LDCU UR54, c[0x0][0x39c] ;  /* 0x00007380ff3677ac */ /* 0x000e220008000800 */
[----:B--2---:R-:W-:-:S02]  /*2d430*/  PRMT R67, R69, 0x7610, R67 ;  /* 0x0000761045437816 */ /* 0x004fc40000000043 */
[----:B------:R-:W-:Y:S01]  /*2d440*/  ISETP.GE.AND P6, PT, R0, UR69, PT ;  /* 0x0000004500007c0c */ /* 0x000fe2000bfc6270 */
[----:B------:R-:W2:Y:S01]  /*2d450*/  LDL.LU.S16 R69, [R1+0x28a] ;  /* 0x00028a0001457983 */ /* 0x000ea20000300600 */
[----:B------:R-:W-:Y:S01]  /*2d460*/  VIADD R0, R6, UR30 ;  /* 0x0000001e06007c36 */ /* 0x000fe20008000000 */
[----:B------:R-:W0:Y:S01]  /*2d470*/  LDCU UR6, c[0x0][0x398] ;  /* 0x00007300ff0677ac */ /* 0x000e220008000800 */
[----:B----4-:R-:W-:Y:S01]  /*2d480*/  PRMT R11, R72, 0x7610, R11 ;  /* 0x00007610480b7816 */ /* 0x010fe2000000000b */
[----:B------:R4:W-:Y:S01]  /*2d490*/  @P0 STG.E.U16 desc[UR24][R8.64], R7 ;  /* 0x0000000708000986 */ /* 0x0009e2000c101518 */
[----:B------:R-:W-:Y:S01]  /*2d4a0*/  VIADD R10, R66, 0x63 ;  /* 0x00000063420a7836 */ /* 0x000fe20000000000 */
[----:B------:R-:W0:Y:S02]  /*2d4b0*/  LDCU UR28, c[0x0][0x398] ;  /* 0x00007300ff1c77ac */ /* 0x000e240008000800 */
[----:B------:R-:W2:Y:S01]  /*2d4c0*/  LDL.S16 R72, [R1+0x28c] ;  /* 0x00028c0001487983 */ /* 0x000ea20000100600 */
[----:B------:R-:W0:Y:S01]  /*2d4d0*/  LDCU UR69, c[0x0][0x398] ;  /* 0x00007300ff4577ac */ /* 0x000e220008000800 */
[----:B----4-:R-:W-:-:S04]  /*2d4e0*/  IMAD.WIDE R8, R6, 0x2, R4 ;  /* 0x0000000206087825 */ /* 0x010fc800078e0204 */
[----:B------:R-:W-:Y:S01]  /*2d4f0*/  IMAD.WIDE R6, R0, 0x2, R2 ;  /* 0x0000000200067825 */ /* 0x000fe200078e0202 */
[----:B------:R-:W-:Y:S01]  /*2d500*/  @P5 STG.E.U16 desc[UR24][R8.64], R67 ;  /* 0x0000004308005986 */ /* 0x000fe2000c101518 */
[----:B------:R-:W-:Y:S01]  /*2d510*/  ISETP.GE.AND P5, PT, R10, UR44, PT ;  /* 0x0000002c0a007c0c */ /* 0x000fe2000bfa6270 */
[----:B------:R-:W4:Y:S02]  /*2d520*/  LDCU UR44, c[0x0][0x398] ;  /* 0x00007300ff2c77ac */ /* 0x000f240008000800 */
[----:B------:R0:W-:Y:S02]  /*2d530*/  @P2 STG.E.U16 desc[UR24][R6.64], R11 ;  /* 0x0000000b06002986 */ /* 0x0001e4000c101518 */
[C---:B0-----:R-:W-:Y:S01]  /*2d540*/  VIADD R6, R0.reuse, UR30 ;  /* 0x0000001e00067c36 */ /* 0x041fe20008000000 */
[----:B------:R-:W-:Y:S01]  /*2d550*/  PRMT R67, R71, 0x7610, R67 ;  /* 0x0000761047437816 */ /* 0x000fe20000000043 */
[----:B------:R-:W-:Y:S01]  /*2d560*/  IMAD.WIDE R10, R0, 0x2, R4 ;  /* 0x00000002000a7825 */ /* 0x000fe200078e0204 */
[----:B------:R-:W4:Y:S03]  /*2d570*/  LDL.LU.S16 R71, [R1+0x28e] ;  /* 0x00028e0001477983 */ /* 0x000f260000300600 */
[----:B------:R-:W-:Y:S01]  /*2d580*/  IMAD.WIDE R8, R6, 0x2, R2 ;  /* 0x0000000206087825 */ /* 0x000fe200078e0202 */
[----:B------:R-:W-:Y:S01]  /*2d590*/  @P4 STG.E.U16 desc[UR24][R10.64], R67 ;  /* 0x000000430a004986 */ /* 0x000fe2000c101518 */
[----:B---3--:R-:W-:-:S02]  /*2d5a0*/  PRMT R0, R76, 0x7610, R0 ;  /* 0x000076104c007816 */ /* 0x008fc40000000000 */
[----:B------:R-:W-:-:S03]  /*2d5b0*/  PRMT R68, R70, 0x7610, R68 ;  /* 0x0000761046447816 */ /* 0x000fc60000000044 */
[----:B------:R0:W-:Y:S04]  /*2d5c0*/  @P1 STG.E.U16 desc[UR24][R8.64], R0 ;  /* 0x0000000008001986 */ /* 0x0001e8000c101518 */
[----:B------:R-:W3:Y:S01]  /*2d5d0*/  LDL.S16 R70, [R1+0x290] ;  /* 0x0002900001467983 */ /* 0x000ee20000100600 */
[----:B0-----:R-:W-:-:S05]  /*2d5e0*/  IMAD.WIDE R8, R6, 0x2, R4 ;  /* 0x0000000206087825 */ /* 0x001fca00078e0204 */
[----:B------:R2:W-:Y:S02]  /*2d5f0*/  @P3 STG.E.U16 desc[UR24][R8.64], R68 ;  /* 0x0000004408003986 */ /* 0x0005e4000c101518 */
[----:B--2---:R-:W-:Y:S02]  /*2d600*/  PRMT R68, R69, 0x7610, R68 ;  /* 0x0000761045447816 */ /* 0x004fe40000000044 */
[----:B------:R-:W2:Y:S01]  /*2d610*/  LDL.LU.S16 R69, [R1+0x292] ;  /* 0x0002920001457983 */ /* 0x000ea20000300600 */
[----:B------:R-:W-:Y:S01]  /*2d620*/  ISETP.LT.AND P0, PT, R74, UR60, !P6 ;  /* 0x0000003c4a007c0c */ /* 0x000fe2000f701270 */
[----:B------:R-:W-:Y:S02]  /*2d630*/  VIADD R7, R66, 0x64 ;  /* 0x0000006442077836 */ /* 0x000fe40000000000 */
[----:B------:R-:W-:Y:S01]  /*2d640*/  VIADD R0, R6, UR30 ;  /* 0x0000001e06007c36 */ /* 0x000fe20008000000 */
[----:B------:R-:W-:Y:S01]  /*2d650*/  PRMT R67, R75, 0x7610, R67 ;  /* 0x000076104b437816 */ /* 0x000fe20000000043 */
[----:B------:R-:W-:Y:S01]  /*2d660*/  VIADD R10, R66, 0x65 ;  /* 0x00000065420a7836 */ /* 0x000fe20000000000 */
[----:B------:R-:W-:Y:S01]  /*2d670*/  ISETP.GE.AND P4, PT, R7, UR68, PT ;  /* 0x0000004407007c0c */ /* 0x000fe2000bf86270 */
[----:B------:R-:W-:Y:S01]  /*2d680*/  IMAD.WIDE R6, R0, 0x2, R2 ;  /* 0x0000000200067825 */ /* 0x000fe200078e0202 */
[C---:B------:R-:W-:Y:S01]  /*2d690*/  ISETP.LT.AND P6, PT, R73.reuse, UR47, !P6 ;  /* 0x0000002f49007c0c */ /* 0x040fe2000f7c1270 */
[----:B------:R-:W2:Y:S01]  /*2d6a0*/  LDL.S16 R76, [R1+0x294] ;  /* 0x00029400014c7983 */ /* 0x000ea20000100600 */
[----:B------:R-:W-:Y:S01]  /*2d6b0*/  ISETP.LT.AND P2, PT, R74, UR38, !P5 ;  /* 0x000000264a007c0c */ /* 0x000fe2000ef41270 */
[----:B------:R-:W-:Y:S01]  /*2d6c0*/  VIADD R11, R66, 0x66 ;  /* 0x00000066420b7836 */ /* 0x000fe20000000000 */
[----:B------:R-:W-:Y:S01]  /*2d6d0*/  ISETP.GE.AND P1, PT, R10, UR67, PT ;  /* 0x000000430a007c0c */ /* 0x000fe2000bf26270 */
[----:B------:R0:W-:Y:S01]  /*2d6e0*/  @P0 STG.E.U16 desc[UR24][R6.64], R67 ;  /* 0x0000004306000986 */ /* 0x0001e2000c101518 */
[----:B------:R-:W-:Y:S01]  /*2d6f0*/  ISETP.LT.AND P5, PT, R73, UR18, !P5 ;  /* 0x0000001249007c0c */ /* 0x000fe2000efa1270 */
[----:B------:R-:W1:Y:S01]  /*2d700*/  LDCU UR60, c[0x0][0x39c] ;  /* 0x00007380ff3c77ac */ /* 0x000e620008000800 */
[----:B------:R-:W-:Y:S01]  /*2d710*/  ISETP.GE.AND P3, PT, R11, UR22, PT ;  /* 0x000000160b007c0c */ /* 0x000fe2000bf66270 */
[----:B------:R-:W-:Y:S01]  /*2d720*/  IMAD.WIDE R10, R0, 0x2, R4 ;  /* 0x00000002000a7825 */ /* 0x000fe200078e0204 */
[----:B------:R-:W1:Y:S01]  /*2d730*/  LDCU UR38, c[0x0][0x39c] ;  /* 0x00007380ff2677ac */ /* 0x000e620008000800 */
[----:B------:R-:W1:Y:S01]  /*2d740*/  LDCU UR67, c[0x0][0x39c] ;  /* 0x00007380ff4377ac */ /* 0x000e620008000800 */
[----:B0-----:R-:W-:Y:S01]  /*2d750*/  PRMT R67, R72, 0x7610, R67 ;  /* 0x0000761048437816 */ /* 0x001fe20000000043 */
[----:B------:R-:W-:Y:S01]  /*2d760*/  VIADD R6, R0, UR30 ;  /* 0x0000001e00067c36 */ /* 0x000fe20008000000 */
[----:B------:R-:W2:Y:S01]  /*2d770*/  LDL.LU.S16 R72, [R1+0x296] ;  /* 0x0002960001487983 */ /* 0x000ea20000300600 */
[----:B------:R-:W-:Y:S01]  /*2d780*/  VIADD R7, R66, 0x67 ;  /* 0x0000006742077836 */ /* 0x000fe20000000000 */
[----:B------:R-:W0:Y:S01]  /*2d790*/  LDCU UR47, c[0x0][0x398] ;  /* 0x00007300ff2f77ac */ /* 0x000e220008000800 */
[----:B------:R-:W-:Y:S01]  /*2d7a0*/  IMAD.WIDE R8, R6, 0x2, R2 ;  /* 0x0000000206087825 */ /* 0x000fe200078e0202 */
[----:B------:R4:W-:Y:S01]  /*2d7b0*/  @P6 STG.E.U16 desc[UR24][R10.64], R68 ;  /* 0x000000440a006986 */ /* 0x0009e2000c101518 */
[----:B------:R-:W0:Y:S02]  /*2d7c0*/  LDCU UR18, c[0x0][0x398] ;  /* 0x00007300ff1277ac */ /* 0x000e240008000800 */
[----:B------:R-:W-:Y:S01]  /*2d7d0*/  VIADD R0, R66, 0x68 ;  /* 0x0000006842007836 */ /* 0x000fe20000000000 */
[----:B------:R1:W-:Y:S01]  /*2d7e0*/  @P2 STG.E.U16 desc[UR24][R8.64], R67 ;  /* 0x0000004308002986 */ /* 0x0003e2000c101518 */
[----:B------:R-:W-:Y:S01]  /*2d7f0*/  ISETP.LT.AND P2, PT, R74, UR34, !P4 ;  /* 0x000000224a007c0c */ /* 0x000fe2000e741270 */
[----:B------:R-:W0:Y:S02]  /*2d800*/  LDCU UR34, c[0x0][0x39c] ;  /* 0x00007380ff2277ac */ /* 0x000e240008000800 */
[----:B------:R-:W2:Y:S01]  /*2d810*/  LDL.S16 R75, [R1+0x298] ;  /* 0x00029800014b7983 */ /* 0x000ea20000100600 */
[----:B------:R-:W0:Y:S01]  /*2d820*/  LDCU UR68, c[0x0][0x398] ;  /* 0x00007300ff4477ac */ /* 0x000e220008000800 */
[----:B----4-:R-:W-:-:S02]  /*2d830*/  PRMT R11, R71, 0x7610, R11 ;  /* 0x00007610470b7816 */ /* 0x010fc4000000000b */
[----:B------:R-:W4:Y:S01]  /*2d840*/  LDL.LU.S16 R71, [R1+0x29a] ;  /* 0x00029a0001477983 */ /* 0x000f220000300600 */
[----:B------:R-:W-:Y:S01]  /*2d850*/  ISETP.GE.AND P6, PT, R0, UR53, PT ;  /* 0x0000003500007c0c */ /* 0x000fe2000bfc6270 */
[C---:B------:R-:W-:Y:S01]  /*2d860*/  VIADD R0, R6.reuse, UR30 ;  /* 0x0000001e06007c36 */ /* 0x040fe20008000000 */
[----:B------:R-:W-:Y:S01]  /*2d870*/  ISETP.GE.AND P0, PT, R7, UR66, PT ;  /* 0x0000004207007c0c */ /* 0x000fe2000bf06270 */
[----:B-1----:R-:W-:Y:S01]  /*2d880*/  IMAD.WIDE R8, R6, 0x2, R4 ;  /* 0x0000000206087825 */ /* 0x002fe200078e0204 */
[----:B------:R-:W1:Y:S03]  /*2d890*/  LDCU UR22, c[0x0][0x398] ;  /* 0x00007300ff1677ac */ /* 0x000e660008000800 */
[----:B------:R-:W-:Y:S01]  /*2d8a0*/  IMAD.WIDE R6, R0, 0x2, R2 ;  /* 0x0000000200067825 */ /* 0x000fe200078e0202 */
[----:B------:R0:W-:Y:S01]  /*2d8b0*/  @P5 STG.E.U16 desc[UR24][R8.64], R11 ;  /* 0x0000000b08005986 */ /* 0x0001e2000c101518 */
[----:B---3--:R-:W-:Y:S01]  /*2d8c0*/  PRMT R10, R70, 0x7610, R10 ;  /* 0x00007610460a7816 */ /* 0x008fe2000000000a */
[----:B------:R-:W3:Y:S02]  /*2d8d0*/  LDCU UR66, c[0x0][0x398] ;  /* 0x00007300ff4277ac */ /* 0x000ee40008000800 */
[----:B------:R-:W3:Y:S01]  /*2d8e0*/  LDL.S16 R70, [R1+0x29c] ;  /* 0x00029c0001467983 */ /* 0x000ee20000100600 */
[----:B------:R-:W-:-:S02]  /*2d8f0*/  ISETP.LT.AND P4, PT, R73, UR75, !P4 ;  /* 0x0000004b49007c0c */ /* 0x000fc4000e781270 */
[----:B------:R-:W-:Y:S01]  /*2d900*/  ISETP.LT.AND P5, PT, R74, UR43, !P1 ;  /* 0x0000002b4a007c0c */ /* 0x000fe2000cfa1270 */
[----:B------:R2:W-:Y:S01]  /*2d910*/  @P2 STG.E.U16 desc[UR24][R6.64], R10 ;  /* 0x0000000a06002986 */ /* 0x0005e2000c101518 */
[----:B0-----:R-:W-:Y:S01]  /*2d920*/  VIADD R8, R66, 0x69 ;  /* 0x0000006942087836 */ /* 0x001fe20000000000 */
[----:B------:R-:W0:Y:S01]  /*2d930*/  LDCU UR53, c[0x0][0x398] ;  /* 0x00007300ff3577ac */ /* 0x000e220008000800 */
[----:B------:R-:W0:Y:S01]  /*2d940*/  LDCU UR75, c[0x0][0x39c] ;  /* 0x00007380ff4b77ac */ /* 0x000e220008000800 */
[----:B------:R-:W0:Y:S01]  /*2d950*/  LDCU UR43, c[0x0][0x398] ;  /* 0x00007300ff2b77ac */ /* 0x000e220008000800 */
[----:B--2---:R-:W-:Y:S02]  /*2d960*/  PRMT R7, R69, 0x7610, R7 ;  /* 0x0000761045077816 */ /* 0x004fe40000000007 */
[----:B------:R-:W2:Y:S01]  /*2d970*/  LDL.LU.S16 R69, [R1+0x29e] ;  /* 0x00029e0001457983 */ /* 0x000ea20000300600 */
[C---:B------:R-:W-:Y:S01]  /*2d980*/  VIADD R6, R0.reuse, UR30 ;  /* 0x0000001e00067c36 */ /* 0x040fe20008000000 */
[C---:B------:R-:W-:Y:S01]  /*2d990*/  ISETP.LT.AND P1, PT, R73.reuse, UR48, !P1 ;  /* 0x0000003049007c0c */ /* 0x040fe2000cf21270 */
[----:B------:R-:W-:Y:S01]  /*2d9a0*/  IMAD.WIDE R10, R0, 0x2, R4 ;  /* 0x00000002000a7825 */ /* 0x000fe200078e0204 */
[----:B------:R-:W-:Y:S01]  /*2d9b0*/  ISETP.GE.AND P2, PT, R8, UR20, PT ;  /* 0x0000001408007c0c */ /* 0x000fe2000bf46270 */
[----:B------:R-:W0:Y:S02]  /*2d9c0*/  LDCU UR20, c[0x0][0x39c] ;  /* 0x00007380ff1477ac */ /* 0x000e240008000800 */
[----:B------:R-:W-:Y:S01]  /*2d9d0*/  IMAD.WIDE R8, R6, 0x2, R2 ;  /* 0x0000000206087825 */ /* 0x000fe200078e0202 */
[----:B------:R-:W-:Y:S01]  /*2d9e0*/  PRMT R0, R76, 0x7610, R0 ;  /* 0x000076104c007816 */ /* 0x000fe20000000000 */
[----:B------:R-:W-:Y:S01]  /*2d9f0*/  @P4 STG.E.U16 desc[UR24][R10.64], R7 ;  /* 0x000000070a004986 */ /* 0x000fe2000c101518 */
[----:B------:R-:W-:Y:S01]  /*2da00*/  ISETP.LT.AND P4, PT, R74, UR33, !P3 ;  /* 0x000000214a007c0c */ /* 0x000fe2000df81270 */
[----:B------:R-:W0:Y:S02]  /*2da10*/  LDCU UR48, c[0x0][0x398] ;  /* 0x00007300ff3077ac */ /* 0x000e240008000800 */
[----:B------:R0:W-:Y:S01]  /*2da20*/  @P5 STG.E.U16 desc[UR24][R8.64], R0 ;  /* 0x0000000008005986 */ /* 0x0001e2000c101518 */
[----:B------:R-:W-:Y:S01]  /*2da30*/  ISETP.LT.AND P3, PT, R73, UR52, !P3 ;  /* 0x0000003449007c0c */ /* 0x000fe2000df61270 */
[----:B------:R-:W1:Y:S01]  /*2da40*/  LDCU UR33, c[0x0][0x398] ;  /* 0x00007300ff2177ac */ /* 0x000e620008000800 */
[----:B------:R-:W1:Y:S01]  /*2da50*/  LDCU UR52, c[0x0][0x398] ;  /* 0x00007300ff3477ac */ /* 0x000e620008000800 */
[----:B------:R-:W-:-:S02]  /*2da60*/  PRMT R67, R72, 0x7610, R67 ;  /* 0x0000761048437816 */ /* 0x000fc40000000043 */
[----:B------:R-:W2:Y:S01]  /*2da70*/  LDL.S16 R72, [R1+0x2a0] ;  /* 0x0002a00001487983 */ /* 0x000ea20000100600 */
[----:B0-----:R-:W-:-:S04]  /*2da80*/  IMAD.WIDE R8, R6, 0x2, R4 ;  /* 0x0000000206087825 */ /* 0x001fc800078e0204 */
[----:B------:R-:W-:Y:S01]  /*2da90*/  VIADD R0, R6, UR30 ;  /* 0x0000001e06007c36 */ /* 0x000fe20008000000 */
[----:B------:R4:W-:Y:S01]  /*2daa0*/  @P1 STG.E.U16 desc[UR24][R8.64], R67 ;  /* 0x0000004308001986 */ /* 0x0009e2000c101518 */
[----:B------:R-:W-:Y:S02]  /*2dab0*/  VIADD R10, R66, 0x6a ;  /* 0x0000006a420a7836 */ /* 0x000fe40000000000 */
[----:B------:R-:W-:Y:S01]  /*2dac0*/  IMAD.WIDE R6, R0, 0x2, R2 ;  /* 0x0000000200067825 */ /* 0x000fe200078e0202 */
[----:B------:R-:W-:Y:S02]  /*2dad0*/  PRMT R11, R75, 0x7610, R11 ;  /* 0x000076104b0b7816 */ /* 0x000fe4000000000b */
[----:B------:R-:W-:Y:S01]  /*2dae0*/  ISETP.GE.AND P5, PT, R10, UR65, PT ;  /* 0x000000410a007c0c */ /* 0x000fe2000bfa6270 */
[----:B------:R-:W0:Y:S01]  /*2daf0*/  LDCU UR65, c[0x0][0x39c] ;  /* 0x00007380ff4177ac */ /* 0x000e220008000800 */
[----:B----4-:R-:W-:Y:S02]  /*2db00*/  PRMT R67, R71, 0x7610, R67 ;  /* 0x0000761047437816 */ /* 0x010fe40000000043 */
[----:B------:R-:W4:Y:S04]  /*2db10*/  LDL.LU.S16 R71, [R1+0x2a2] ;  /* 0x0002a20001477983 */ /* 0x000f280000300600 */
[----:B------:R0:W-:Y:S04]  /*2db20*/  @P4 STG.E.U16 desc[UR24][R6.64], R11 ;  /* 0x0000000b06004986 */ /* 0x0001e8000c101518 */
[----:B------:R-:W4:Y:S01]  /*2db30*/  LDL.S16 R76, [R1+0x2a4] ;  /* 0x0002a400014c7983 */ /* 0x000f220000100600 */
[----:B0-----:R-:W-:-:S02]  /*2db40*/  VIADD R6, R0, UR30 ;  /* 0x0000001e00067c36 */ /* 0x001fc40008000000 */
[----:B------:R-:W-:-:S05]  /*2db50*/  IMAD.WIDE R10, R0, 0x2, R4 ;  /* 0x00000002000a7825 */ /* 0x000fca00078e0204 */
[----:B------:R2:W-:Y:S01]  /*2db60*/  @P3 STG.E.U16 desc[UR24][R10.64], R67 ;  /* 0x000000430a003986 */ /* 0x0005e2000c101518 */
[----:B---3--:R-:W-:-:S03]  /*2db70*/  PRMT R0, R70, 0x7610, R0 ;  /* 0x0000761046007816 */ /* 0x008fc60000000000 */
[----:B------:R-:W3:Y:S04]  /*2db80*/  LDL.LU.S16 R70, [R1+0x2a6] ;  /* 0x0002a60001467983 */ /* 0x000ee80000300600 */
[----:B------:R-:W3:Y:S01]  /*2db90*/  LDL.S16 R75, [R1+0x2a8] ;  /* 0x0002a800014b7983 */ /* 0x000ee20000100600 */
[----:B--2---:R-:W-:-:S03]  /*2dba0*/  PRMT R67, R69, 0x7610, R67 ;  /* 0x0000761045437816 */ /* 0x004fc60000000043 */
[----:B------:R-:W2:Y:S01]  /*2dbb0*/  LDL.LU.S16 R69, [R1+0x2aa] ;  /* 0x0002aa0001457983 */ /* 0x000ea20000300600 */
[----:B------:R-:W-:Y:S01]  /*2dbc0*/  ISETP.LT.AND P4, PT, R74, UR77, !P0 ;  /* 0x0000004d4a007c0c */ /* 0x000fe2000c781270 */
[----:B------:R-:W-:Y:S01]  /*2dbd0*/  IMAD.WIDE R8, R6, 0x2, R2 ;  /* 0x0000000206087825 */ /* 0x000fe200078e0202 */
[----:B------:R-:W-:Y:S02]  /*2dbe0*/  ISETP.LT.AND P0, PT, R73, UR76, !P0 ;  /* 0x0000004c49007c0c */ /* 0x000fe4000c701270 */
[----:B------:R-:W-:Y:S01]  /*2dbf0*/  ISETP.LT.AND P3, PT, R74, UR32, !P6 ;  /* 0x000000204a007c0c */ /* 0x000fe2000f761270 */
[----:B------:R-:W-:-:S08]  /*2dc00*/  VIADD R7, R66, 0x6b ;  /* 0x0000006b42077836 */ /* 0x000fd00000000000 */
[----:B------:R0:W-:Y:S01]  /*2dc10*/  @P4 STG.E.U16 desc[UR24][R8.64], R0 ;  /* 0x0000000008004986 */ /* 0x0001e2000c101518 */
[----:B------:R-:W-:Y:S01]  /*2dc20*/  ISETP.GE.AND P1, PT, R7, UR10, PT ;  /* 0x0000000a07007c0c */ /* 0x000fe2000bf26270 */
[----:B------:R-:W-:Y:S01]  /*2dc30*/  VIADD R10, R66, 0x6c ;  /* 0x0000006c420a7836 */ /* 0x000fe20000000000 */
[----:B------:R-:W-:Y:S01]  /*2dc40*/  ISETP.LT.AND P6, PT, R73, UR35, !P6 ;  /* 0x0000002349007c0c */ /* 0x000fe2000f7c1270 */
[----:B------:R-:W1:Y:S01]  /*2dc50*/  LDCU UR35, c[0x0][0x39c] ;  /* 0x00007380ff2377ac */ /* 0x000e620008000800 */
[----:B------:R-:W1:Y:S01]  /*2dc60*/  LDCU UR32, c[0x0][0x398] ;  /* 0x00007300ff2077ac */ /* 0x000e620008000800 */
[----:B0-----:R-:W-:Y:S01]  /*2dc70*/  VIADD R0, R6, UR30 ;  /* 0x0000001e06007c36 */ /* 0x001fe20008000000 */
[----:B------:R-:W-:Y:S01]  /*2dc80*/  PRMT R11, R72, 0x7610, R11 ;  /* 0x00007610480b7816 */ /* 0x000fe2000000000b */
[----:B------:R-:W-:Y:S01]  /*2dc90*/  IMAD.WIDE R8, R6, 0x2, R4 ;  /* 0x0000000206087825 */ /* 0x000fe200078e0204 */
[----:B------:R-:W2:Y:S01]  /*2dca0*/  LDL.S16 R72, [R1+0x2ac] ;  /* 0x0002ac0001487983 */ /* 0x000ea20000100600 */
[----:B------:R-:W0:Y:S02]  /*2dcb0*/  LDCU UR10, c[0x0][0x398] ;  /* 0x00007300ff0a77ac */ /* 0x000e240008000800 */
[----:B------:R-:W-:Y:S01]  /*2dcc0*/  IMAD.WIDE R6, R0, 0x2, R2 ;  /* 0x0000000200067825 */ /* 0x000fe200078e0202 */
[----:B------:R4:W-:Y:S04]  /*2dcd0*/  @P0 STG.E.U16 desc[UR24][R8.64], R67 ;  /* 0x0000004308000986 */ /* 0x0009e8000c101518 */
[----:B------:R0:W-:Y:S01]  /*2dce0*/  @P3 STG.E.U16 desc[UR24][R6.64], R11 ;  /* 0x0000000b06003986 */ /* 0x0001e2000c101518 */
[----:B------:R-:W-:Y:S01]  /*2dcf0*/  ISETP.LT.AND P3, PT, R74, UR51, !P2 ;  /* 0x000000334a007c0c */ /* 0x000fe2000d761270 */
[----:B------:R-:W1:Y:S01]  /*2dd00*/  LDCU UR51, c[0x0][0x398] ;  /* 0x00007300ff3377ac */ /* 0x000e620008000800 */
[----:B------:R-:W-:-:S02]  /*2dd10*/  ISETP.GE.AND P4, PT, R10, UR57, PT ;  /* 0x000000390a007c0c */ /* 0x000fc4000bf86270 */
[----:B------:R-:W-:Y:S01]  /*2dd20*/  ISETP.LT.AND P2, PT, R73, UR59, !P2 ;  /* 0x0000003b49007c0c */ /* 0x000fe2000d741270 */
[----:B------:R-:W1:Y:S01]  /*2dd30*/  LDCU UR57, c[0x0][0x398] ;  /* 0x00007300ff3977ac */ /* 0x000e620008000800 */
[----:B----4-:R-:W-:Y:S01]  /*2dd40*/  PRMT R67, R71, 0x7610, R67 ;  /* 0x0000761047437816 */ /* 0x010fe20000000043 */
[----:B------:R-:W4:Y:S01]  /*2dd50*/  LDCU UR59, c[0x0][0x398] ;  /* 0x00007300ff3b77ac */ /* 0x000f220008000800 */
[----:B------:R-:W4:Y:S01]  /*2dd60*/  LDL.LU.S16 R71, [R1+0x2ae] ;  /* 0x0002ae0001477983 */ /* 0x000f220000300600 */
[C---:B0-----:R-:W-:Y:S02]  /*2dd70*/  VIADD R6, R0.reuse, UR30 ;  /* 0x0000001e00067c36 */ /* 0x041fe40008000000 */
[----:B------:R-:W-:Y:S01]  /*2dd80*/  IMAD.WIDE R10, R0, 0x2, R4 ;  /* 0x00000002000a7825 */ /* 0x000fe200078e0204 */
[----:B------:R-:W-:-:S03]  /*2dd90*/  PRMT R0, R76, 0x7610, R0 ;  /* 0x000076104c007816 */ /* 0x000fc60000000000 */
[C---:B------:R-:W-:Y:S01]  /*2dda0*/  IMAD.WIDE R8, R6.reuse, 0x2, R2 ;  /* 0x0000000206087825 */ /* 0x040fe200078e0202 */
[----:B------:R-:W-:Y:S04]  /*2ddb0*/  @P6 STG.E.U16 desc[UR24][R10.64], R67 ;  /* 0x000000430a006986 */ /* 0x000fe8000c101518 */
[----:B------:R0:W-:Y:S02]  /*2ddc0*/  @P3 STG.E.U16 desc[UR24][R8.64], R0 ;  /* 0x0000000008003986 */ /* 0x0001e4000c101518 */
[----:B0-----:R-:W-:Y:S01]  /*2ddd0*/  IMAD.WIDE R8, R6, 0x2, R4 ;  /* 0x0000000206087825 */ /* 0x001fe200078e0204 */
[----:B---3--:R-:W-:Y:S02]  /*2dde0*/  PRMT R67, R70, 0x7610, R67 ;  /* 0x0000761046437816 */ /* 0x008fe40000000043 */
[----:B------:R-:W3:Y:S04]  /*2ddf0*/  LDL.S16 R70, [R1+0x2b0] ;  /* 0x0002b00001467983 */ /* 0x000ee80000100600 */
[----:B------:R2:W-:Y:S02]  /*2de00*/  @P2 STG.E.U16 desc[UR24][R8.64], R67 ;  /* 0x0000004308002986 */ /* 0x0005e4000c101518 */
[----:B--2---:R-:W-:-:S02]  /*2de10*/  PRMT R67, R69, 0x7610, R67 ;  /* 0x0000761045437816 */ /* 0x004fc40000000043 */
[----:B------:R-:W2:Y:S01]  /*2de20*/  LDL.LU.S16 R69, [R1+0x2b2] ;  /* 0x0002b20001457983 */ /* 0x000ea20000300600 */
[----:B------:R-:W-:Y:S01]  /*2de30*/  ISETP.LT.AND P6, PT, R74, UR12, !P5 ;  /* 0x0000000c4a007c0c */ /* 0x000fe2000efc1270 */
[----:B------:R-:W-:Y:S01]  /*2de40*/  VIADD R7, R66, 0x6d ;  /* 0x0000006d42077836 */ /* 0x000fe20000000000 */
[----:B------:R-:W-:Y:S01]  /*2de50*/  PRMT R11, R75, 0x7610, R11 ;  /* 0x000076104b0b7816 */ /* 0x000fe2000000000b */
[----:B------:R-:W-:Y:S01]  /*2de60*/  VIADD R0, R6, UR30 ;  /* 0x0000001e06007c36 */ /* 0x000fe20008000000 */
[----:B------:R-:W2:Y:S01]  /*2de70*/  LDL.S16 R76, [R1+0x2b4] ;  /* 0x0002b400014c7983 */ /* 0x000ea20000100600 */
[----:B------:R-:W-:Y:S01]  /*2de80*/  VIADD R10, R66, 0x6e ;  /* 0x0000006e420a7836 */ /* 0x000fe20000000000 */
[----:B------:R-:W-:Y:S01]  /*2de90*/  ISETP.GE.AND P0, PT, R7, UR64, PT ;  /* 0x0000004007007c0c */ /* 0x000fe2000bf06270 */
[----:B------:R-:W-:Y:S01]  /*2dea0*/  IMAD.WIDE R6, R0, 0x2, R2 ;  /* 0x0000000200067825 */ /* 0x000fe200078e0202 */
[----:B------:R-:W-:Y:S01]  /*2deb0*/  ISETP.LT.AND P5, PT, R73, UR42, !P5 ;  /* 0x0000002a49007c0c */ /* 0x000fe2000efa1270 */
[----:B------:R-:W0:Y:S01]  /*2dec0*/  LDCU UR12, c[0x0][0x39c] ;  /* 0x00007380ff0c77ac */ /* 0x000e220008000800 */
[----:B------:R-:W-:-:S03]  /*2ded0*/  ISETP.GE.AND P3, PT, R10, UR40, PT ;  /* 0x000000280a007c0c */ /* 0x000fc6000bf66270 */
[----:B------:R1:W-:Y:S01]  /*2dee0*/  @P6 STG.E.U16 desc[UR24][R6.64], R11 ;  /* 0x0000000b06006986 */ /* 0x0003e2000c101518 */
[----:B------:R-:W-:Y:S01]  /*2def0*/  ISETP.LT.AND P6, PT, R74, UR37, !P1 ;  /* 0x000000254a007c0c */ /* 0x000fe2000cfc1270 */
[----:B------:R-:W0:Y:S01]  /*2df00*/  LDCU UR37, c[0x0][0x39c] ;  /* 0x00007380ff2577ac */ /* 0x000e220008000800 */
[----:B------:R-:W0:Y:S01]  /*2df10*/  LDCU UR64, c[0x0][0x398] ;  /* 0x00007300ff4077ac */ /* 0x000e220008000800 */
[----:B------:R-:W0:Y:S01]  /*2df20*/  LDCU UR40, c[0x0][0x398] ;  /* 0x00007300ff2877ac */ /* 0x000e220008000800 */
[C---:B-1----:R-:W-:Y:S02]  /*2df30*/  VIADD R6, R0.reuse, UR30 ;  /* 0x0000001e00067c36 */ /* 0x042fe40008000000 */
[----:B------:R-:W-:Y:S01]  /*2df40*/  IMAD.WIDE R10, R0, 0x2, R4 ;  /* 0x00000002000a7825 */ /* 0x000fe200078e0204 */
[----:B------:R-:W-:Y:S01]  /*2df50*/  PRMT R0, R72, 0x7610, R0 ;  /* 0x0000761048007816 */ /* 0x000fe20000000000 */
[----:B------:R-:W1:Y:S01]  /*2df60*/  LDCU UR42, c[0x0][0x398] ;  /* 0x00007300ff2a77ac */ /* 0x000e620008000800 */
[----:B------:R-:W2:Y:S01]  /*2df70*/  LDL.LU.S16 R72, [R1+0x2b6] ;  /* 0x0002b60001487983 */ /* 0x000ea20000300600 */
[----:B------:R-:W-:-:S03]  /*2df80*/  ISETP.LT.AND P1, PT, R73, UR74, !P1 ;  /* 0x0000004a49007c0c */ /* 0x000fc6000cf21270 */
[----:B------:R4:W-:Y:S01]  /*2df90*/  @P5 STG.E.U16 desc[UR24][R10.64], R67 ;  /* 0x000000430a005986 */ /* 0x0009e2000c101518 */
[----:B------:R-:W-:-:S03]  /*2dfa0*/  IMAD.WIDE R8, R6, 0x2, R2 ;  /* 0x0000000206087825 */ /* 0x000fc600078e0202 */
[----:B------:R-:W2:Y:S01]  /*2dfb0*/  LDL.S16 R75, [R1+0x2b8] ;  /* 0x0002b800014b7983 */ /* 0x000ea20000100600 */
[----:B----4-:R-:W-:-:S03]  /*2dfc0*/  PRMT R67, R71, 0x7610, R67 ;  /* 0x0000761047437816 */ /* 0x010fc60000000043 */
[----:B------:R-:W4:Y:S04]  /*2dfd0*/  LDL.LU.S16 R71, [R1+0x2ba] ;  /* 0x0002ba0001477983 */ /* 0x000f280000300600 */
[----:B------:R0:W-:Y:S02]  /*2dfe0*/  @P6 STG.E.U16 desc[UR24][R8.64], R0 ;  /* 0x0000000008006986 */ /* 0x0001e4000c101518 */
[----:B0-----:R-:W-:-:S05]  /*2dff0*/  IMAD.WIDE R8, R6, 0x2, R4 ;  /* 0x0000000206087825 */ /* 0x001fca00078e0204 */
[----:B------:R2:W-:Y:S01]  /*2e000*/  @P1 STG.E.U16 desc[UR24][R8.64], R67 ;  /* 0x0000004308001986 */ /* 0x0005e2000c101518 */
[----:B---3--:R-:W-:-:S03]  /*2e010*/  PRMT R11, R70, 0x7610, R11 ;  /* 0x00007610460b7816 */ /* 0x008fc6000000000b */
[----:B------:R-:W3:Y:S01]  /*2e020*/  LDL.S16 R70, [R1+0x2bc] ;  /* 0x0002bc0001467983 */ /* 0x000ee20000100600 */
[----:B--2---:R-:W-:-:S03]  /*2e030*/  PRMT R67, R69, 0x7610, R67 ;  /* 0x0000761045437816 */ /* 0x004fc60000000043 */
[----:B------:R-:W2:Y:S01]  /*2e040*/  LDL.LU.S16 R69, [R1+0x2be] ;  /* 0x0002be0001457983 */ /* 0x000ea20000300600 */
[----:B------:R-:W-:Y:S01]  /*2e050*/  ISETP.LT.AND P5, PT, R74, UR31, !P4 ;  /* 0x0000001f4a007c0c */ /* 0x000fe2000e7a1270 */
[----:B------:R-:W-:Y:S02]  /*2e060*/  VIADD R7, R66, 0x6f ;  /* 0x0000006f42077836 */ /* 0x000fe40000000000 */
[----:B------:R-:W-:Y:S01]  /*2e070*/  VIADD R0, R6, UR30 ;  /* 0x0000001e06007c36 */ /* 0x000fe20008000000 */
[----:B------:R-:W-:Y:S01]  /*2e080*/  ISETP.LT.AND P4, PT, R73, UR9, !P4 ;  /* 0x0000000949007c0c */ /* 0x000fe2000e781270 */
[----:B------:R-:W-:Y:S01]  /*2e090*/  VIADD R10, R66, 0x70 ;  /* 0x00000070420a7836 */ /* 0x000fe20000000000 */
[----:B------:R-:W-:Y:S01]  /*2e0a0*/  ISETP.GE.AND P2, PT, R7, UR26, PT ;  /* 0x0000001a07007c0c */ /* 0x000fe2000bf46270 */
[----:B------:R-:W-:Y:S01]  /*2e0b0*/  IMAD.WIDE R6, R0, 0x2, R2 ;  /* 0x0000000200067825 */ /* 0x000fe200078e0202 */
[----:B------:R-:W0:Y:S02]  /*2e0c0*/  LDCU UR26, c[0x0][0x398] ;  /* 0x00007300ff1a77ac */ /* 0x000e240008000800 */
[----:B------:R-:W-:Y:S01]  /*2e0d0*/  ISETP.GE.AND P6, PT, R10, UR45, PT ;  /* 0x0000002d0a007c0c */ /* 0x000fe2000bfc6270 */
[----:B------:R-:W0:Y:S02]  /*2e0e0*/  LDCU UR45, c[0x0][0x39c] ;  /* 0x00007380ff2d77ac */ /* 0x000e240008000800 */
[----:B------:R1:W-:Y:S01]  /*2e0f0*/  @P5 STG.E.U16 desc[UR24][R6.64], R11 ;  /* 0x0000000b06005986 */ /* 0x0003e2000c101518 */
[----:B------:R-:W-:-:S02]  /*2e100*/  ISETP.LT.AND P5, PT, R74, UR58, !P0 ;  /* 0x0000003a4a007c0c */ /* 0x000fc4000c7a1270 */
[----:B------:R-:W-:Y:S01]  /*2e110*/  ISETP.LT.AND P0, PT, R73, UR73, !P0 ;  /* 0x0000004949007c0c */ /* 0x000fe2000c701270 */
[----:B------:R-:W0:Y:S01]  /*2e120*/  LDCU UR58, c[0x0][0x39c] ;  /* 0x00007380ff3a77ac */ /* 0x000e220008000800 */
[----:B------:R-:W0:Y:S01]  /*2e130*/  LDCU UR31, c[0x0][0x398] ;  /* 0x00007300ff1f77ac */ /* 0x000e220008000800 */
[C---:B-1----:R-:W-:Y:S01]  /*2e140*/  IMAD.WIDE R10, R0.reuse, 0x2, R4 ;  /* 0x00000002000a7825 */ /* 0x042fe200078e0204 */
[----:B------:R-:W1:Y:S03]  /*2e150*/  LDCU UR9, c[0x0][0x398] ;  /* 0x00007300ff0977ac */ /* 0x000e660008000800 */
[----:B------:R-:W-:Y:S01]  /*2e160*/  VIADD R6, R0, UR30 ;  /* 0x0000001e00067c36 */ /* 0x000fe20008000000 */
[----:B------:R-:W-:Y:S01]  /*2e170*/  PRMT R0, R76, 0x7610, R0 ;  /* 0x000076104c007816 */ /* 0x000fe20000000000 */
[----:B------:R0:W-:Y:S02]  /*2e180*/  @P4 STG.E.U16 desc[UR24][R10.64], R67 ;  /* 0x000000430a004986 */ /* 0x0001e4000c101518 */
[----:B------:R-:W-:Y:S01]  /*2e190*/  IMAD.WIDE R8, R6, 0x2, R2 ;  /* 0x0000000206087825 */ /* 0x000fe200078e0202 */
[----:B------:R-:W-:Y:S01]  /*2e1a0*/  ISETP.LT.AND P4, PT, R74, UR63, !P3 ;  /* 0x0000003f4a007c0c */ /* 0x000fe2000df81270 */
[----:B------:R-:W1:Y:S02]  /*2e1b0*/  LDCU UR63, c[0x0][0x398] ;  /* 0x00007300ff3f77ac */ /* 0x000e640008000800 */
[----:B------:R-:W-:Y:S01]  /*2e1c0*/  VIADD R7, R66, 0x71 ;  /* 0x0000007142077836 */ /* 0x000fe20000000000 */
[----:B------:R4:W-:Y:S01]  /*2e1d0*/  @P5 STG.E.U16 desc[UR24][R8.64], R0 ;  /* 0x0000000008005986 */ /* 0x0009e2000c101518 */
[----:B0-----:R-:W-:-:S03]  /*2e1e0*/  PRMT R67, R72, 0x7610, R67 ;  /* 0x0000761048437816 */ /* 0x001fc60000000043 */
[----:B------:R-:W2:Y:S01]  /*2e1f0*/  LDL.S16 R72, [R1+0x2c0] ;  /* 0x0002c00001487983 */ /* 0x000ea20000100600 */
[----:B------:R-:W-:Y:S01]  /*2e200*/  ISETP.GE.AND P1, PT, R7, UR16, PT ;  /* 0x0000001007007c0c */ /* 0x000fe2000bf26270 */
[----:B------:R-:W-:Y:S01]  /*2e210*/  VIADD R10, R66, 0x72 ;  /* 0x00000072420a7836 */ /* 0x000fe20000000000 */
[----:B------:R-:W-:Y:S01]  /*2e220*/  PRMT R11, R75, 0x7610, R11 ;  /* 0x000076104b0b7816 */ /* 0x000fe2000000000b */
[----:B------:R-:W0:Y:S01]  /*2e230*/  LDCU UR16, c[0x0][0x398] ;  /* 0x00007300ff1077ac */ /* 0x000e220008000800 */
[----:B----4-:R-:W-:-:S04]  /*2e240*/  IMAD.WIDE R8, R6, 0x2, R4 ;  /* 0x0000000206087825 */ /* 0x010fc800078e0204 */
[----:B------:R-:W-:Y:S01]  /*2e250*/  VIADD R0, R6, UR30 ;  /* 0x0000001e06007c36 */ /* 0x000fe20008000000 */
[----:B------:R4:W-:Y:S01]  /*2e260*/  @P0 STG.E.U16 desc[UR24][R8.64], R67 ;  /* 0x0000004308000986 */ /* 0x0009e2000c101518 */
[----:B------:R-:W-:Y:S01]  /*2e270*/  ISETP.LT.AND P3, PT, R73, UR46, !P3 ;  /* 0x0000002e49007c0c */ /* 0x000fe2000df61270 */
[----:B------:R-:W0:Y:S01]  /*2e280*/  LDCU UR46, c[0x0][0x39c] ;  /* 0x00007380ff2e77ac */ /* 0x000e220008000800 */
[----:B------:R-:W-:Y:S01]  /*2e290*/  IMAD.WIDE R6, R0, 0x2, R2 ;  /* 0x0000000200067825 */ /* 0x000fe200078e0202 */
[----:B------:R-:W-:Y:S01]  /*2e2a0*/  ISETP.GE.AND P5, PT, R10, UR36, PT ;  /* 0x000000240a007c0c */ /* 0x000fe2000bfa6270 */
[----:B------:R-:W0:Y:S03]  /*2e2b0*/  LDCU UR36, c[0x0][0x398] ;  /* 0x00007300ff2477ac */ /* 0x000e260008000800 */
[----:B------:R1:W-:Y:S01]  /*2e2c0*/  @P4 STG.E.U16 desc[UR24][R6.64], R11 ;  /* 0x0000000b06004986 */ /* 0x0003e2000c101518 */
[----:B----4-:R-:W-:-:S03]  /*2e2d0*/  PRMT R67, R71, 0x7610, R67 ;  /* 0x0000761047437816 */ /* 0x010fc60000000043 */
[----:B------:R-:W4:Y:S04]  /*2e2e0*/  LDL.LU.S16 R71, [R1+0x2c2] ;  /* 0x0002c20001477983 */ /* 0x000f280000300600 */
[----:B------:R-:W4:Y:S01]  /*2e2f0*/  LDL.S16 R76, [R1+0x2c4] ;  /* 0x0002c400014c7983 */ /* 0x000f220000100600 */
[C---:B-1----:R-:W-:Y:S02]  /*2e300*/  VIADD R6, R0.reuse, UR30 ;  /* 0x0000001e00067c36 */ /* 0x042fe40008000000 */
        /* <DEDUP_REMOVED lines=9> */
[----:B------:R-:W-:Y:S01]  /*2e3a0*/  ISETP.LT.AND P2, PT, R73, UR72, !P2 ;  /* 0x0000004849007c0c */ /* 0x000fe2000d741270 */
[----:B------:R-:W1:Y:S01]  /*2e3b0*/  LDCU UR49, c[0x0][0x398] ;  /* 0x00007300ff3177ac */ /* 0x000e620008000800 */
[----:B------:R-:W-:Y:S01]  /*2e3c0*/  ISETP.LT.AND P3, PT, R74, UR39, !P6 ;  /* 0x000000274a007c0c */ /* 0x000fe2000f761270 */
[----:B------:R-:W-:-:S08]  /*2e3d0*/  VIADD R7, R66, 0x73 ;  /* 0x0000007342077836 */ /* 0x000fd00000000000 */
[----:B------:R0:W-:Y:S01]  /*2e3e0*/  @P4 STG.E.U16 desc[UR24][R8.64], R0 ;  /* 0x0000000008004986 */ /* 0x0001e2000c101518 */
[----:B------:R-:W-:Y:S01]  /*2e3f0*/  ISETP.GE.AND P0, PT, R7, UR50, PT ;  /* 0x0000003207007c0c */ /* 0x000fe2000bf06270 */
[----:B------:R-:W-:Y:S01]  /*2e400*/  VIADD R10, R66, 0x74 ;  /* 0x00000074420a7836 */ /* 0x000fe20000000000 */
[----:B------:R-:W-:Y:S01]  /*2e410*/  ISETP.LT.AND P6, PT, R73, UR41, !P6 ;  /* 0x0000002949007c0c */ /* 0x000fe2000f7c1270 */
[----:B------:R-:W1:Y:S01]  /*2e420*/  LDCU UR39, c[0x0][0x39c] ;  /* 0x00007380ff2777ac */ /* 0x000e620008000800 */
[C---:B0-----:R-:W-:Y:S02]  /*2e430*/  VIADD R0, R6.reuse, UR30 ;  /* 0x0000001e06007c36 */ /* 0x041fe40008000000 */
[----:B------:R-:W-:Y:S01]  /*2e440*/  IMAD.WIDE R8, R6, 0x2, R4 ;  /* 0x0000000206087825 */ /* 0x000fe200078e0204 */
[----:B------:R-:W-:Y:S01]  /*2e450*/  ISETP.GE.AND P4, PT, R10, UR14, PT ;  /* 0x0000000e0a007c0c */ /* 0x000fe2000bf86270 */
[----:B------:R-:W0:Y:S02]  /*2e460*/  LDCU UR50, c[0x0][0x398] ;  /* 0x00007300ff3277ac */ /* 0x000e240008000800 */
[----:B------:R-:W-:Y:S01]  /*2e470*/  IMAD.WIDE R6, R0, 0x2, R2 ;  /* 0x0000000200067825 */ /* 0x000fe200078e0202 */
[----:B------:R-:W-:Y:S01]  /*2e480*/  @P2 STG.E.U16 desc[UR24][R8.64], R67 ;  /* 0x0000004308002986 */ /* 0x000fe2000c101518 */
[----:B------:R-:W0:Y:S01]  /*2e490*/  LDCU UR14, c[0x0][0x398] ;  /* 0x00007300ff0e77ac */ /* 0x000e220008000800 */
[----:B------:R-:W0:Y:S01]  /*2e4a0*/  LDCU UR41, c[0x0][0x398] ;  /* 0x00007300ff2977ac */ /* 0x000e220008000800 */
[----:B------:R-:W-:-:S02]  /*2e4b0*/  PRMT R11, R72, 0x7610, R11 ;  /* 0x00007610480b7816 */ /* 0x000fc4000000000b */
[----:B------:R-:W2:Y:S04]  /*2e4c0*/  LDL.S16 R72, [R1+0x2cc] ;  /* 0x0002cc0001487983 */ /* 0x000ea80000100600 */
[----:B------:R0:W-:Y:S01]  /*2e4d0*/  @P3 STG.E.U16 desc[UR24][R6.64], R11 ;  /* 0x0000000b06003986 */ /* 0x0001e2000c101518 */
[----:B------:R-:W-:Y:S01]  /*2e4e0*/  ISETP.LT.AND P3, PT, R74, UR4, !P1 ;  /* 0x000000044a007c0c */ /* 0x000fe2000cf61270 */
[----:B------:R-:W1:Y:S01]  /*2e4f0*/  LDCU UR4, c[0x0][0x39c] ;  /* 0x00007380ff0477ac */ /* 0x000e620008000800 */
[----:B------:R-:W-:Y:S01]  /*2e500*/  ISETP.LT.AND P1, PT, R73, UR71, !P1 ;  /* 0x0000004749007c0c */ /* 0x000fe2000cf21270 */
[C---:B0-----:R-:W-:Y:S02]  /*2e510*/  VIADD R6, R0.reuse, UR30 ;  /* 0x0000001e00067c36 */ /* 0x041fe40008000000 */
[----:B------:R-:W-:Y:S01]  /*2e520*/  IMAD.WIDE R10, R0, 0x2, R4 ;  /* 0x00000002000a7825 */ /* 0x000fe200078e0204 */
[----:B----4-:R-:W-:-:S02]  /*2e530*/  PRMT R67, R71, 0x7610, R67 ;  /* 0x0000761047437816 */ /* 0x010fc40000000043 */
[----:B------:R-:W4:Y:S01]  /*2e540*/  LDL.LU.S16 R71, [R1+0x2ce] ;  /* 0x0002ce0001477983 */ /* 0x000f220000300600 */
[----:B------:R-:W-:Y:S01]  /*2e550*/  IMAD.WIDE R8, R6, 0x2, R2 ;  /* 0x0000000206087825 */ /* 0x000fe200078e0202 */
[----:B------:R-:W-:Y:S02]  /*2e560*/  PRMT R0, R76, 0x7610, R0 ;  /* 0x000076104c007816 */ /* 0x000fe40000000000 */
[----:B------:R-:W-:Y:S04]  /*2e570*/  @P6 STG.E.U16 desc[UR24][R10.64], R67 ;  /* 0x000000430a006986 */ /* 0x000fe8000c101518 */
[----:B------:R0:W-:Y:S02]  /*2e580*/  @P3 STG.E.U16 desc[UR24][R8.64], R0 ;  /* 0x0000000008003986 */ /* 0x0001e4000c101518 */
[----:B0-----:R-:W-:Y:S01]  /*2e590*/  IMAD.WIDE R8, R6, 0x2, R4 ;  /* 0x0000000206087825 */ /* 0x001fe200078e0204 */
[----:B---3--:R-:W-:-:S02]  /*2e5a0*/  PRMT R67, R70, 0x7610, R67 ;  /* 0x0000761046437816 */ /* 0x008fc40000000043 */
[----:B------:R-:W3:Y:S04]  /*2e5b0*/  LDL.S16 R70, [R1+0x2d0] ;  /* 0x0002d00001467983 */ /* 0x000ee80000100600 */
[----:B------:R2:W-:Y:S02]  /*2e5c0*/  @P1 STG.E.U16 desc[UR24][R8.64], R67 ;  /* 0x0000004308001986 */ /* 0x0005e4000c101518 */
[----:B--2---:R-:W-:Y:S02]  /*2e5d0*/  PRMT R67, R69, 0x7610, R67 ;  /* 0x0000761045437816 */ /* 0x004fe40000000043 */
        /* <DEDUP_REMOVED lines=19> */
[----:B------:R-:W-:Y:S01]  /*2e710*/  ISETP.LT.AND P0, PT, R73, UR70, !P0 ;  /* 0x0000004649007c0c */ /* 0x000fe2000c701270 */
[----:B------:R-:W1:Y:S03]  /*2e720*/  LDCU UR61, c[0x0][0x398] ;  /* 0x00007300ff3d77ac */ /* 0x000e660008000800 */
[----:B------:R4:W-:Y:S01]  /*2e730*/  @P5 STG.E.U16 desc[UR24][R10.64], R67 ;  /* 0x000000430a005986 */ /* 0x0009e2000c101518 */
[----:B------:R-:W-:-:S03]  /*2e740*/  PRMT R0, R72, 0x7610, R0 ;  /* 0x0000761048007816 */ /* 0x000fc60000000000 */
[----:B------:R-:W2:Y:S01]  /*2e750*/  LDL.LU.S16 R72, [R1+0x2d6] ;  /* 0x0002d60001487983 */ /* 0x000ea20000300600 */
[----:B------:R-:W-:-:S03]  /*2e760*/  IMAD.WIDE R8, R6, 0x2, R2 ;  /* 0x0000000206087825 */ /* 0x000fc600078e0202 */
[----:B------:R-:W2:Y:S04]  /*2e770*/  LDL.S16 R75, [R1+0x2d8] ;  /* 0x0002d800014b7983 */ /* 0x000ea80000100600 */
[----:B------:R0:W-:Y:S01]  /*2e780*/  @P6 STG.E.U16 desc[UR24][R8.64], R0 ;  /* 0x0000000008006986 */ /* 0x0001e2000c101518 */
[----:B----4-:R-:W-:-:S03]  /*2e790*/  PRMT R67, R71, 0x7610, R67 ;  /* 0x0000761047437816 */ /* 0x010fc60000000043 */
[----:B------:R-:W4:Y:S01]  /*2e7a0*/  LDL.LU.S16 R71, [R1+0x2da] ;  /* 0x0002da0001477983 */ /* 0x000f220000300600 */
        /* <DEDUP_REMOVED lines=37> */
[----:B-1----:R-:W-:-:S04]  /*2ea00*/  IMAD.WIDE R8, R6, 0x2, R4 ;  /* 0x0000000206087825 */ /* 0x002fc800078e0204 */
[----:B------:R-:W-:Y:S01]  /*2ea10*/  VIADD R0, R6, UR30 ;  /* 0x0000001e06007c36 */ /* 0x000fe20008000000 */
[----:B------:R4:W-:Y:S01]  /*2ea20*/  @P2 STG.E.U16 desc[UR24][R8.64], R67 ;  /* 0x0000004308002986 */ /* 0x0009e2000c101518 */
[----:B------:R-:W-:Y:S01]  /*2ea30*/  ISETP.LT.AND P3, PT, R73, UR44, !P3 ;  /* 0x0000002c49007c0c */ /* 0x000fe2000df61270 */
[----:B------:R-:W1:Y:S01]  /*2ea40*/  LDCU UR44, c[0x0][0x398] ;  /* 0x00007300ff2c77ac */ /* 0x000e620008000800 */
        /* <DEDUP_REMOVED lines=17> */
[C---:B------:R-:W-:Y:S01]  /*2eb60*/  ISETP.LT.AND P1, PT, R73.reuse, UR68, !P1 ;  /* 0x0000004449007c0c */ /* 0x040fe2000cf21270 */
[----:B------:R-:W1:Y:S01]  /*2eb70*/  LDCU UR18, c[0x0][0x398] ;  /* 0x00007300ff1277ac */ /* 0x000e620008000800 */
[----:B------:R-:W-:Y:S01]  /*2eb80*/  ISETP.LT.AND P3, PT, R74, UR22, !P6 ;  /* 0x000000164a007c0c */ /* 0x000fe2000f761270 */
[C---:B------:R-:W-:Y:S01]  /*2eb90*/  VIADD R7, R66.reuse, 0x7b ;  /* 0x0000007b42077836 */ /* 0x040fe20000000000 */
[----:B------:R-:W-:Y:S01]  /*2eba0*/  ISETP.LT.AND P6, PT, R73, UR66, !P6 ;  /* 0x0000004249007c0c */ /* 0x000fe2000f7c1270 */
[----:B------:R-:W-:Y:S01]  /*2ebb0*/  VIADD R10, R66, 0x7c ;  /* 0x0000007c420a7836 */ /* 0x000fe20000000000 */
[----:B------:R-:W0:Y:S05]  /*2ebc0*/  LDCU UR22, c[0x0][0x398] ;  /* 0x00007300ff1677ac */ /* 0x000e2a0008000800 */
[----:B------:R1:W-:Y:S01]  /*2ebd0*/  @P4 STG.E.U16 desc[UR24][R8.64], R0 ;  /* 0x0000000008004986 */ /* 0x0003e2000c101518 */
[----:B------:R-:W-:Y:S01]  /*2ebe0*/  ISETP.GE.AND P2, PT, R7, UR65, PT ;  /* 0x0000004107007c0c */ /* 0x000fe2000bf46270 */
[----:B------:R-:W0:Y:S01]  /*2ebf0*/  LDCU UR65, c[0x0][0x39c] ;  /* 0x00007380ff4177ac */ /* 0x000e220008000800 */
[----:B------:R-:W0:Y:S01]  /*2ec00*/  LDCU UR66, c[0x0][0x398] ;  /* 0x00007300ff4277ac */ /* 0x000e220008000800 */
[----:B-1----:R-:W-:-:S02]  /*2ec10*/  VIADD R0, R6, UR30 ;  /* 0x0000001e06007c36 */ /* 0x002fc40008000000 */
[----:B------:R-:W-:-:S04]  /*2ec20*/  IMAD.WIDE R8, R6, 0x2, R4 ;  /* 0x0000000206087825 */ /* 0x000fc800078e0204 */
[----:B------:R-:W-:Y:S01]  /*2ec30*/  IMAD.WIDE R6, R0, 0x2, R2 ;  /* 0x0000000200067825 */ /* 0x000fe200078e0202 */
[----:B------:R-:W-:Y:S01]  /*2ec40*/  @P1 STG.E.U16 desc[UR24][R8.64], R67 ;  /* 0x0000004308001986 */ /* 0x000fe2000c101518 */
[----:B------:R-:W-:Y:S01]  /*2ec50*/  ISETP.LT.AND P1, PT, R74, UR53, !P0 ;  /* 0x000000354a007c0c */ /* 0x000fe2000c721270 */
[----:B------:R-:W1:Y:S01]  /*2ec60*/  LDCU UR53, c[0x0][0x39c] ;  /* 0x00007380ff3577ac */ /* 0x000e620008000800 */
[----:B------:R-:W-:Y:S02]  /*2ec70*/  PRMT R11, R72, 0x7610, R11 ;  /* 0x00007610480b7816 */ /* 0x000fe4000000000b */
[----:B------:R-:W2:Y:S01]  /*2ec80*/  LDL.S16 R72, [R1+0x2ec] ;  /* 0x0002ec0001487983 */ /* 0x000ea20000100600 */
[----:B------:R-:W-:-:S03]  /*2ec90*/  ISETP.GE.AND P4, PT, R10, UR75, PT ;  /* 0x0000004b0a007c0c */ /* 0x000fc6000bf86270 */
[----:B------:R0:W-:Y:S01]  /*2eca0*/  @P3 STG.E.U16 desc[UR24][R6.64], R11 ;  /* 0x0000000b06003986 */ /* 0x0001e2000c101518 */
[----:B------:R-:W-:Y:S01]  /*2ecb0*/  ISETP.LT.AND P0, PT, R73, UR43, !P0 ;  /* 0x0000002b49007c0c */ /* 0x000fe2000c701270 */
[----:B------:R-:W1:Y:S01]  /*2ecc0*/  LDCU UR43, c[0x0][0x398] ;  /* 0x00007300ff2b77ac */ /* 0x000e620008000800 */
[C---:B0-----:R-:W-:Y:S02]  /*2ecd0*/  VIADD R6, R0.reuse, UR30 ;  /* 0x0000001e00067c36 */ /* 0x041fe40008000000 */
[----:B------:R-:W-:Y:S01]  /*2ece0*/  IMAD.WIDE R10, R0, 0x2, R4 ;  /* 0x00000002000a7825 */ /* 0x000fe200078e0204 */
[----:B----4-:R-:W-:Y:S02]  /*2ecf0*/  PRMT R67, R71, 0x7610, R67 ;  /* 0x0000761047437816 */ /* 0x010fe40000000043 */
[----:B------:R-:W4:Y:S01]  /*2ed00*/  LDL.LU.S16 R71, [R1+0x2ee] ;  /* 0x0002ee0001477983 */ /* 0x000f220000300600 */
[----:B------:R-:W-:Y:S01]  /*2ed10*/  IMAD.WIDE R8, R6, 0x2, R2 ;  /* 0x0000000206087825 */ /* 0x000fe200078e0202 */
[----:B------:R-:W-:-:S02]  /*2ed20*/  PRMT R0, R76, 0x7610, R0 ;  /* 0x000076104c007816 */ /* 0x000fc40000000000 */
        /* <DEDUP_REMOVED lines=29> */
[----:B------:R-:W-:Y:S01]  /*2ef00*/  VIADD R7, R66, 0x7f ;  /* 0x0000007f42077836 */ /* 0x000fe20000000000 */
[----:B------:R-:W0:Y:S01]  /*2ef10*/  LDCU UR52, c[0x0][0x39c] ;  /* 0x00007380ff3477ac */ /* 0x000e220008000800 */
[----:B------:R-:W-:-:S02]  /*2ef20*/  PRMT R0, R72, 0x7610, R0 ;  /* 0x0000761048007816 */ /* 0x000fc40000000000 */
        /* <DEDUP_REMOVED lines=13> */
[----:B------:R-:W-:Y:S01]  /*2f000*/  VIADD R0, R6, UR30 ;  /* 0x0000001e06007c36 */ /* 0x000fe20008000000 */
[----:B------:R-:W-:Y:S01]  /*2f010*/  ISETP.GE.AND P0, PT, R7, UR37, PT ;  /* 0x0000002507007c0c */ /* 0x000fe2000bf06270 */
[----:B------:R-:W-:Y:S01]  /*2f020*/  VIADD R10, R66, 0x80 ;  /* 0x00000080420a7836 */ /* 0x000fe20000000000 */
[C---:B------:R-:W-:Y:S01]  /*2f030*/  ISETP.LT.AND P4, PT, R73.reuse, UR57, !P4 ;  /* 0x0000003949007c0c */ /* 0x040fe2000e781270 */
[----:B------:R-:W-:Y:S01]  /*2f040*/  IMAD.WIDE R6, R0, 0x2, R2 ;  /* 0x0000000200067825 */ /* 0x000fe200078e0202 */
[----:B------:R-:W0:Y:S02]  /*2f050*/  LDCU UR37, c[0x0][0x398] ;  /* 0x00007300ff2577ac */ /* 0x000e240008000800 */
[----:B------:R-:W-:Y:S01]  /*2f060*/  ISETP.GE.AND P6, PT, R10, UR45, PT ;  /* 0x0000002d0a007c0c */ /* 0x000fe2000bfc6270 */
[----:B------:R-:W0:Y:S04]  /*2f070*/  LDCU UR32, c[0x0][0x398] ;  /* 0x00007300ff2077ac */ /* 0x000e280008000800 */
[----:B------:R1:W-:Y:S01]  /*2f080*/  @P5 STG.E.U16 desc[UR24][R6.64], R11 ;  /* 0x0000000b06005986 */ /* 0x0003e2000c101518 */
[----:B------:R-:W-:Y:S01]  /*2f090*/  ISETP.LT.AND P5, PT, R74, UR51, !P3 ;  /* 0x000000334a007c0c */ /* 0x000fe2000dfa1270 */
[----:B------:R-:W0:Y:S01]  /*2f0a0*/  LDCU UR45, c[0x0][0x398] ;  /* 0x00007300ff2d77ac */ /* 0x000e220008000800 */
[----:B------:R-:W-:Y:S01]  /*2f0b0*/  ISETP.LT.AND P3, PT, R73, UR64, !P3 ;  /* 0x0000004049007c0c */ /* 0x000fe2000df61270 */
[----:B------:R-:W0:Y:S01]  /*2f0c0*/  LDCU UR51, c[0x0][0x398] ;  /* 0x00007300ff3377ac */ /* 0x000e220008000800 */
[----:B------:R-:W0:Y:S01]  /*2f0d0*/  LDCU UR57, c[0x0][0x398] ;  /* 0x00007300ff3977ac */ /* 0x000e220008000800 */
[----:B-1----:R-:W-:-:S04]  /*2f0e0*/  IMAD.WIDE R10, R0, 0x2, R4 ;  /* 0x00000002000a7825 */ /* 0x002fc800078e0204 */
[----:B------:R-:W-:Y:S01]  /*2f0f0*/  VIADD R6, R0, UR30 ;  /* 0x0000001e00067c36 */ /* 0x000fe20008000000 */
[----:B------:R-:W-:Y:S01]  /*2f100*/  PRMT R0, R76, 0x7610, R0 ;  /* 0x000076104c007816 */ /* 0x000fe20000000000 */
[----:B------:R1:W-:Y:S02]  /*2f110*/  @P4 STG.E.U16 desc[UR24][R10.64], R67 ;  /* 0x000000430a004986 */ /* 0x0003e4000c101518 */
[----:B------:R-:W-:Y:S01]  /*2f120*/  IMAD.WIDE R8, R6, 0x2, R2 ;  /* 0x0000000206087825 */ /* 0x000fe200078e0202 */
[----:B------:R-:W-:Y:S01]  /*2f130*/  ISETP.LT.AND P4, PT, R74, UR40, !P1 ;  /* 0x000000284a007c0c */ /* 0x000fe2000cf81270 */
[----:B------:R-:W0:Y:S02]  /*2f140*/  LDCU UR40, c[0x0][0x398] ;  /* 0x00007300ff2877ac */ /* 0x000e240008000800 */
[----:B------:R-:W-:Y:S01]  /*2f150*/  VIADD R7, R66, 0x81 ;  /* 0x0000008142077836 */ /* 0x000fe20000000000 */
[----:B------:R0:W-:Y:S01]  /*2f160*/  @P5 STG.E.U16 desc[UR24][R8.64], R0 ;  /* 0x0000000008005986 */ /* 0x0001e2000c101518 */
[----:B-1----:R-:W-:-:S03]  /*2f170*/  PRMT R67, R72, 0x7610, R67 ;  /* 0x0000761048437816 */ /* 0x002fc60000000043 */
[----:B------:R-:W2:Y:S01]  /*2f180*/  LDL.S16 R72, [R1+0x100] ;  /* 0x0001000001487983 */ /* 0x000ea20000100600 */
[----:B------:R-:W-:Y:S01]  /*2f190*/  ISETP.GE.AND P2, PT, R7, UR58, PT ;  /* 0x0000003a07007c0c */ /* 0x000fe2000bf46270 */
[----:B------:R-:W-:Y:S01]  /*2f1a0*/  VIADD R10, R66, 0x82 ;  /* 0x00000082420a7836 */ /* 0x000fe20000000000 */
[----:B------:R-:W-:Y:S01]  /*2f1b0*/  PRMT R11, R75, 0x7610, R11 ;  /* 0x000076104b0b7816 */ /* 0x000fe2000000000b */
[----:B------:R-:W1:Y:S01]  /*2f1c0*/  LDCU UR58, c[0x0][0x398] ;  /* 0x00007300ff3a77ac */ /* 0x000e620008000800 */
[----:B0-----:R-:W-:-:S04]  /*2f1d0*/  IMAD.WIDE R8, R6, 0x2, R4 ;  /* 0x0000000206087825 */ /* 0x001fc800078e0204 */
[----:B------:R-:W-:Y:S01]  /*2f1e0*/  VIADD R0, R6, UR30 ;  /* 0x0000001e06007c36 */ /* 0x000fe20008000000 */
[----:B------:R4:W-:Y:S01]  /*2f1f0*/  @P3 STG.E.U16 desc[UR24][R8.64], R67 ;  /* 0x0000004308003986 */ /* 0x0009e2000c101518 */
[----:B------:R-:W-:Y:S01]  /*2f200*/  ISETP.LT.AND P1, PT, R73, UR42, !P1 ;  /* 0x0000002a49007c0c */ /* 0x000fe2000cf21270 */
[----:B------:R-:W0:Y:S01]  /*2f210*/  LDCU UR42, c[0x0][0x398] ;  /* 0x00007300ff2a77ac */ /* 0x000e220008000800 */
[----:B------:R-:W-:Y:S01]  /*2f220*/  IMAD.WIDE R6, R0, 0x2, R2 ;  /* 0x0000000200067825 */ /* 0x000fe200078e0202 */
[----:B------:R-:W-:Y:S02]  /*2f230*/  ISETP.GE.AND P5, PT, R10, UR46, PT ;  /* 0x0000002e0a007c0c */ /* 0x000fe4000bfa6270 */
[----:B----4-:R-:W-:Y:S02]  /*2f240*/  PRMT R67, R71, 0x7610, R67 ;  /* 0x0000761047437816 */ /* 0x010fe40000000043 */
[----:B------:R4:W-:Y:S01]  /*2f250*/  @P4 STG.E.U16 desc[UR24][R6.64], R11 ;  /* 0x0000000b06004986 */ /* 0x0009e2000c101518 */
[----:B------:R-:W-:Y:S01]  /*2f260*/  ISETP.LT.AND P3, PT, R74, UR26, !P0 ;  /* 0x0000001a4a007c0c */ /* 0x000fe2000c761270 */
[----:B------:R-:W0:Y:S02]  /*2f270*/  LDCU UR46, c[0x0][0x39c] ;  /* 0x00007380ff2e77ac */ /* 0x000e240008000800 */
[----:B------:R-:W2:Y:S01]  /*2f280*/  LDL.LU.S16 R71, [R1+0x102] ;  /* 0x0001020001477983 */ /* 0x000ea20000300600 */
[----:B------:R-:W0:Y:S03]  /*2f290*/  LDCU UR26, c[0x0][0x398] ;  /* 0x00007300ff1a77ac */ /* 0x000e260008000800 */
[----:B------:R-:W2:Y:S01]  /*2f2a0*/  LDL.S16 R76, [R1+0x104] ;  /* 0x00010400014c7983 */ /* 0x000ea20000100600 */
[----:B----4-:R-:W-:-:S02]  /*2f2b0*/  VIADD R6, R0, UR30 ;  /* 0x0000001e00067c36 */ /* 0x010fc40008000000 */
[----:B------:R-:W-:-:S05]  /*2f2c0*/  IMAD.WIDE R10, R0, 0x2, R4 ;  /* 0x00000002000a7825 */ /* 0x000fca00078e0204 */
[----:B------:R2:W-:Y:S01]  /*2f2d0*/  @P1 STG.E.U16 desc[UR24][R10.64], R67 ;  /* 0x000000430a001986 */ /* 0x0005e2000c101518 */
[----:B---3--:R-:W-:-:S03]  /*2f2e0*/  PRMT R0, R70, 0x7610, R0 ;  /* 0x0000761046007816 */ /* 0x008fc60000000000 */
[----:B------:R-:W3:Y:S04]  /*2f2f0*/  LDL.LU.S16 R70, [R1+0x106] ;  /* 0x0001060001467983 */ /* 0x000ee80000300600 */
[----:B------:R-:W4:Y:S01]  /*2f300*/  LDL.S16 R75, [R1+0x108] ;  /* 0x00010800014b7983 */ /* 0x000f220000100600 */
[----:B--2---:R-:W-:-:S03]  /*2f310*/  PRMT R67, R69, 0x7610, R67 ;  /* 0x0000761045437816 */ /* 0x004fc60000000043 */
[----:B------:R-:W2:Y:S01]  /*2f320*/  LDL.LU.S16 R69, [R1+0x10a] ;  /* 0x00010a0001457983 */ /* 0x000ea20000300600 */
[----:B------:R-:W-:Y:S01]  /*2f330*/  IMAD.WIDE R8, R6, 0x2, R2 ;  /* 0x0000000206087825 */ /* 0x000fe200078e0202 */
[----:B------:R-:W-:Y:S01]  /*2f340*/  ISETP.LT.AND P0, PT, R73, UR31, !P0 ;  /* 0x0000001f49007c0c */ /* 0x000fe2000c701270 */
[----:B------:R-:W0:Y:S01]  /*2f350*/  LDCU UR31, c[0x0][0x398] ;  /* 0x00007300ff1f77ac */ /* 0x000e220008000800 */
[----:B------:R-:W-:Y:S01]  /*2f360*/  ISETP.LT.AND P1, PT, R74, UR9, !P6 ;  /* 0x000000094a007c0c */ /* 0x000fe2000f721270 */
[C---:B------:R-:W-:Y:S01]  /*2f370*/  VIADD R7, R66.reuse, 0x83 ;  /* 0x0000008342077836 */ /* 0x040fe20000000000 */
[----:B------:R1:W-:Y:S01]  /*2f380*/  @P3 STG.E.U16 desc[UR24][R8.64], R0 ;  /* 0x0000000008003986 */ /* 0x0003e2000c101518 */
[----:B------:R-:W-:Y:S01]  /*2f390*/  VIADD R10, R66, 0x84 ;  /* 0x00000084420a7836 */ /* 0x000fe20000000000 */
[----:B------:R-:W0:Y:S02]  /*2f3a0*/  LDCU UR9, c[0x0][0x398] ;  /* 0x00007300ff0977ac */ /* 0x000e240008000800 */
[----:B------:R-:W-:Y:S01]  /*2f3b0*/  ISETP.GE.AND P4, PT, R7, UR39, PT ;  /* 0x0000002707007c0c */ /* 0x000fe2000bf86270 */
[----:B-1----:R-:W-:-:S02]  /*2f3c0*/  VIADD R0, R6, UR30 ;  /* 0x0000001e06007c36 */ /* 0x002fc40008000000 */
[----:B------:R-:W-:Y:S01]  /*2f3d0*/  IMAD.WIDE R8, R6, 0x2, R4 ;  /* 0x0000000206087825 */ /* 0x000fe200078e0204 */
[C---:B------:R-:W-:Y:S01]  /*2f3e0*/  ISETP.LT.AND P6, PT, R73.reuse, UR16, !P6 ;  /* 0x0000001049007c0c */ /* 0x040fe2000f7c1270 */
[----:B------:R-:W1:Y:S02]  /*2f3f0*/  LDCU UR39, c[0x0][0x39c] ;  /* 0x00007380ff2777ac */ /* 0x000e640008000800 */
[----:B------:R-:W-:Y:S01]  /*2f400*/  IMAD.WIDE R6, R0, 0x2, R2 ;  /* 0x0000000200067825 */ /* 0x000fe200078e0202 */
[----:B------:R-:W-:Y:S01]  /*2f410*/  @P0 STG.E.U16 desc[UR24][R8.64], R67 ;  /* 0x0000004308000986 */ /* 0x000fe2000c101518 */
[----:B------:R-:W-:Y:S01]  /*2f420*/  ISETP.GE.AND P3, PT, R10, UR4, PT ;  /* 0x000000040a007c0c */ /* 0x000fe2000bf66270 */
[----:B------:R-:W0:Y:S01]  /*2f430*/  LDCU UR16, c[0x0][0x39c] ;  /* 0x00007380ff1077ac */ /* 0x000e220008000800 */
[----:B------:R-:W0:Y:S01]  /*2f440*/  LDCU UR4, c[0x0][0x398] ;  /* 0x00007300ff0477ac */ /* 0x000e220008000800 */
[----:B------:R-:W-:Y:S02]  /*2f450*/  PRMT R11, R72, 0x7610, R11 ;  /* 0x00007610480b7816 */ /* 0x000fe4000000000b */
[----:B------:R-:W4:Y:S04]  /*2f460*/  LDL.S16 R72, [R1+0x10c] ;  /* 0x00010c0001487983 */ /* 0x000f280000100600 */
[----:B------:R0:W-:Y:S01]  /*2f470*/  @P1 STG.E.U16 desc[UR24][R6.64], R11 ;  /* 0x0000000b06001986 */ /* 0x0001e2000c101518 */
[----:B------:R-:W-:Y:S01]  /*2f480*/  ISETP.LT.AND P1, PT, R74, UR59, !P2 ;  /* 0x0000003b4a007c0c */ /* 0x000fe2000d721270 */
[----:B------:R-:W1:Y:S01]  /*2f490*/  LDCU UR59, c[0x0][0x39c] ;  /* 0x00007380ff3b77ac */ /* 0x000e620008000800 */
[----:B------:R-:W-:Y:S01]  /*2f4a0*/  ISETP.LT.AND P2, PT, R73, UR36, !P2 ;  /* 0x0000002449007c0c */ /* 0x000fe2000d741270 */
[----:B------:R-:W1:Y:S01]  /*2f4b0*/  LDCU UR36, c[0x0][0x39c] ;  /* 0x00007380ff2477ac */ /* 0x000e620008000800 */
[----:B0-----:R-:W-:-:S02]  /*2f4c0*/  VIADD R6, R0, UR30 ;  /* 0x0000001e00067c36 */ /* 0x001fc40008000000 */
[----:B------:R-:W-:-:S04]  /*2f4d0*/  IMAD.WIDE R10, R0, 0x2, R4 ;  /* 0x00000002000a7825 */ /* 0x000fc800078e0204 */
[----:B------:R-:W-:Y:S01]  /*2f4e0*/  IMAD.WIDE R8, R6, 0x2, R2 ;  /* 0x0000000206087825 */ /* 0x000fe200078e0202 */
[----:B------:R-:W-:Y:S02]  /*2f4f0*/  PRMT R67, R71, 0x7610, R67 ;  /* 0x0000761047437816 */ /* 0x000fe40000000043 */
[----:B------:R-:W4:Y:S01]  /*2f500*/  LDL.LU.S16 R71, [R1+0x10e] ;  /* 0x00010e0001477983 */ /* 0x000f220000300600 */
[----:B------:R-:W-:-:S03]  /*2f510*/  PRMT R0, R76, 0x7610, R0 ;  /* 0x000076104c007816 */ /* 0x000fc60000000000 */
        /* <DEDUP_REMOVED lines=10> */
[----:B----4-:R-:W-:Y:S01]  /*2f5c0*/  PRMT R11, R75, 0x7610, R11 ;  /* 0x000076104b0b7816 */ /* 0x010fe2000000000b */
[----:B------:R-:W-:Y:S01]  /*2f5d0*/  VIADD R0, R6, UR30 ;  /* 0x0000001e06007c36 */ /* 0x000fe20008000000 */
[----:B------:R-:W4:Y:S01]  /*2f5e0*/  LDL.S16 R76, [R1+0x114] ;  /* 0x00011400014c7983 */ /* 0x000f220000100600 */
        /* <DEDUP_REMOVED lines=10> */
[C---:B-1----:R-:W-:Y:S02]  /*2f690*/  VIADD R6, R0.reuse, UR30 ;  /* 0x0000001e00067c36 */ /* 0x042fe40008000000 */
[----:B------:R-:W-:Y:S01]  /*2f6a0*/  IMAD.WIDE R10, R0, 0x2, R4 ;  /* 0x00000002000a7825 */ /* 0x000fe200078e0204 */
[----:B------:R-:W-:Y:S01]  /*2f6b0*/  ISETP.LT.AND P4, PT, R73, UR41, !P4 ;  /* 0x0000002949007c0c */ /* 0x000fe2000e781270 */
[----:B------:R-:W1:Y:S03]  /*2f6c0*/  LDCU UR14, c[0x0][0x398] ;  /* 0x00007300ff0e77ac */ /* 0x000e660008000800 */
[----:B------:R0:W-:Y:S01]  /*2f6d0*/  @P5 STG.E.U16 desc[UR24][R10.64], R67 ;  /* 0x000000430a005986 */ /* 0x0001e2000c101518 */
[----:B------:R-:W-:Y:S01]  /*2f6e0*/  IMAD.WIDE R8, R6, 0x2, R2 ;  /* 0x0000000206087825 */ /* 0x000fe200078e0202 */
[----:B------:R-:W0:Y:S01]  /*2f6f0*/  LDCU UR41, c[0x0][0x398] ;  /* 0x00007300ff2977ac */ /* 0x000e220008000800 */
[----:B------:R-:W-:-:S02]  /*2f700*/  PRMT R0, R72, 0x7610, R0 ;  /* 0x0000761048007816 */ /* 0x000fc40000000000 */
[----:B------:R-:W4:Y:S04]  /*2f710*/  LDL.LU.S16 R72, [R1+0x116] ;  /* 0x0001160001487983 */ /* 0x000f280000300600 */
[----:B------:R-:W4:Y:S04]  /*2f720*/  LDL.S16 R75, [R1+0x118] ;  /* 0x00011800014b7983 */ /* 0x000f280000100600 */
[----:B------:R0:W-:Y:S02]  /*2f730*/  @P6 STG.E.U16 desc[UR24][R8.64], R0 ;  /* 0x0000000008006986 */ /* 0x0001e4000c101518 */
[----:B0-----:R-:W-:-:S02]  /*2f740*/  PRMT R67, R71, 0x7610, R67 ;  /* 0x0000761047437816 */ /* 0x001fc40000000043 */
[----:B------:R-:W4:Y:S01]  /*2f750*/  LDL.LU.S16 R71, [R1+0x11a] ;  /* 0x00011a0001477983 */ /* 0x000f220000300600 */
[----:B------:R-:W-:-:S05]  /*2f760*/  IMAD.WIDE R8, R6, 0x2, R4 ;  /* 0x0000000206087825 */ /* 0x000fca00078e0204 */
        /* <DEDUP_REMOVED lines=20> */
[----:B-1----:R-:W-:-:S04]  /*2f8b0*/  IMAD.WIDE R10, R0, 0x2, R4 ;  /* 0x00000002000a7825 */ /* 0x002fc800078e0204 */
[----:B------:R-:W-:Y:S01]  /*2f8c0*/  VIADD R6, R0, UR30 ;  /* 0x0000001e00067c36 */ /* 0x000fe20008000000 */
[----:B----4-:R-:W-:Y:S01]  /*2f8d0*/  PRMT R0, R76, 0x7610, R0 ;  /* 0x000076104c007816 */ /* 0x010fe20000000000 */
[----:B------:R1:W-:Y:S02]  /*2f8e0*/  @P3 STG.E.U16 desc[UR24][R10.64], R67 ;  /* 0x000000430a003986 */ /* 0x0003e4000c101518 */
[----:B------:R-:W-:Y:S01]  /*2f8f0*/  IMAD.WIDE R8, R6, 0x2, R2 ;  /* 0x0000000206087825 */ /* 0x000fe200078e0202 */
[----:B------:R-:W-:Y:S01]  /*2f900*/  ISETP.LT.AND P3, PT, R74, UR6, !P1 ;  /* 0x000000064a007c0c */ /* 0x000fe2000cf61270 */
[----:B------:R-:W4:Y:S02]  /*2f910*/  LDCU UR6, c[0x0][0x398] ;  /* 0x00007300ff0677ac */ /* 0x000f240008000800 */
[----:B------:R-:W-:Y:S01]  /*2f920*/  VIADD R7, R66, 0x89 ;  /* 0x0000008942077836 */ /* 0x000fe20000000000 */
[----:B------:R0:W-:Y:S01]  /*2f930*/  @P5 STG.E.U16 desc[UR24][R8.64], R0 ;  /* 0x0000000008005986 */ /* 0x0001e2000c101518 */
[----:B-1----:R-:W-:-:S03]  /*2f940*/  PRMT R67, R72, 0x7610, R67 ;  /* 0x0000761048437816 */ /* 0x002fc60000000043 */
[----:B------:R-:W4:Y:S01]  /*2f950*/  LDL.S16 R72, [R1+0x120] ;  /* 0x0001200001487983 */ /* 0x000f220000100600 */
[----:B------:R-:W-:Y:S01]  /*2f960*/  ISETP.GE.AND P4, PT, R7, UR65, PT ;  /* 0x0000004107007c0c */ /* 0x000fe2000bf86270 */
[----:B0-----:R-:W-:-:S04]  /*2f970*/  IMAD.WIDE R8, R6, 0x2, R4 ;  /* 0x0000000206087825 */ /* 0x001fc800078e0204 */
[----:B------:R-:W-:Y:S01]  /*2f980*/  VIADD R0, R6, UR30 ;  /* 0x0000001e06007c36 */ /* 0x000fe20008000000 */
[----:B------:R-:W-:Y:S01]  /*2f990*/  PRMT R11, R75, 0x7610, R11 ;  /* 0x000076104b0b7816 */ /* 0x000fe2000000000b */
[----:B------:R-:W-:Y:S01]  /*2f9a0*/  VIADD R10, R66, 0x8a ;  /* 0x0000008a420a7836 */ /* 0x000fe20000000000 */
[----:B------:R0:W-:Y:S01]  /*2f9b0*/  @P0 STG.E.U16 desc[UR24][R8.64], R67 ;  /* 0x0000004308000986 */ /* 0x0001e2000c101518 */
[----:B------:R-:W-:Y:S01]  /*2f9c0*/  IMAD.WIDE R6, R0, 0x2, R2 ;  /* 0x0000000200067825 */ /* 0x000fe200078e0202 */
[----:B------:R-:W-:Y:S02]  /*2f9d0*/  ISETP.LT.AND P1, PT, R73, UR63, !P1 ;  /* 0x0000003f49007c0c */ /* 0x000fe4000cf21270 */
[----:B------:R-:W-:Y:S02]  /*2f9e0*/  ISETP.GE.AND P5, PT, R10, UR67, PT ;  /* 0x000000430a007c0c */ /* 0x000fe4000bfa6270 */
[----:B------:R1:W-:Y:S01]  /*2f9f0*/  @P3 STG.E.U16 desc[UR24][R6.64], R11 ;  /* 0x0000000b06003986 */ /* 0x0003e2000c101518 */
[----:B0-----:R-:W-:-:S03]  /*2fa00*/  PRMT R67, R71, 0x7610, R67 ;  /* 0x0000761047437816 */ /* 0x001fc60000000043 */
[----:B------:R-:W4:Y:S01]  /*2fa10*/  LDL.LU.S16 R71, [R1+0x122] ;  /* 0x0001220001477983 */ /* 0x000f220000300600 */
[----:B-1----:R-:W-:-:S03]  /*2fa20*/  VIADD R6, R0, UR30 ;  /* 0x0000001e00067c36 */ /* 0x002fc60008000000 */
[----:B------:R-:W4:Y:S01]  /*2fa30*/  LDL.S16 R76, [R1+0x124] ;  /* 0x00012400014c7983 */ /* 0x000f220000100600 */
        /* <DEDUP_REMOVED lines=10> */
[----:B------:R-:W0:Y:S01]  /*2fae0*/  LDCU UR28, c[0x0][0x398] ;  /* 0x00007300ff1c77ac */ /* 0x000e220008000800 */
[----:B------:R-:W-:Y:S01]  /*2faf0*/  ISETP.LT.AND P1, PT, R74, UR20, !P6 ;  /* 0x000000144a007c0c */ /* 0x000fe2000f721270 */
[C---:B------:R-:W-:Y:S01]  /*2fb00*/  VIADD R7, R66.reuse, 0x8b ;  /* 0x0000008b42077836 */ /* 0x040fe20000000000 */
[----:B------:R-:W-:Y:S01]  /*2fb10*/  ISETP.LT.AND P6, PT, R73, UR44, !P6 ;  /* 0x0000002c49007c0c */ /* 0x000fe2000f7c1270 */
[----:B------:R-:W-:Y:S01]  /*2fb20*/  VIADD R10, R66, 0x8c ;  /* 0x0000008c420a7836 */ /* 0x000fe20000000000 */
[----:B------:R-:W1:Y:S05]  /*2fb30*/  LDCU UR20, c[0x0][0x39c] ;  /* 0x00007380ff1477ac */ /* 0x000e6a0008000800 */
[----:B------:R0:W-:Y:S01]  /*2fb40*/  @P3 STG.E.U16 desc[UR24][R8.64], R0 ;  /* 0x0000000008003986 */ /* 0x0001e2000c101518 */
[----:B------:R-:W-:Y:S01]  /*2fb50*/  ISETP.GE.AND P0, PT, R7, UR53, PT ;  /* 0x0000003507007c0c */ /* 0x000fe2000bf06270 */
[----:B------:R-:W1:Y:S01]  /*2fb60*/  LDCU UR44, c[0x0][0x39c] ;  /* 0x00007380ff2c77ac */ /* 0x000e620008000800 */
[----:B------:R-:W1:Y:S01]  /*2fb70*/  LDCU UR34, c[0x0][0x398] ;  /* 0x00007300ff2277ac */ /* 0x000e620008000800 */
[----:B0-----:R-:W-:-:S02]  /*2fb80*/  VIADD R0, R6, UR30 ;  /* 0x0000001e06007c36 */ /* 0x001fc40008000000 */
[----:B------:R-:W-:Y:S01]  /*2fb90*/  IMAD.WIDE R8, R6, 0x2, R4 ;  /* 0x0000000206087825 */ /* 0x000fe200078e0204 */
[----:B------:R-:W-:Y:S01]  /*2fba0*/  ISETP.GE.AND P3, PT, R10, UR33, PT ;  /* 0x000000210a007c0c */ /* 0x000fe2000bf66270 */
[----:B------:R-:W0:Y:S02]  /*2fbb0*/  LDCU UR53, c[0x0][0x398] ;  /* 0x00007300ff3577ac */ /* 0x000e240008000800 */
[----:B------:R-:W-:Y:S01]  /*2fbc0*/  IMAD.WIDE R6, R0, 0x2, R2 ;  /* 0x0000000200067825 */ /* 0x000fe200078e0202 */
[----:B------:R-:W-:Y:S01]  /*2fbd0*/  @P2 STG.E.U16 desc[UR24][R8.64], R67 ;  /* 0x0000004308002986 */ /* 0x000fe2000c101518 */
[----:B------:R-:W-:Y:S01]  /*2fbe0*/  ISETP.LT.AND P2, PT, R74, UR18, !P4 ;  /* 0x000000124a007c0c */ /* 0x000fe2000e741270 */
[----:B------:R-:W0:Y:S01]  /*2fbf0*/  LDCU UR18, c[0x0][0x39c] ;  /* 0x00007380ff1277ac */ /* 0x000e220008000800 */
[----:B----4-:R-:W-:Y:S01]  /*2fc00*/  PRMT R11, R72, 0x7610, R11 ;  /* 0x00007610480b7816 */ /* 0x010fe2000000000b */
[----:B------:R-:W4:Y:S01]  /*2fc10*/  LDCU UR33, c[0x0][0x398] ;  /* 0x00007300ff2177ac */ /* 0x000f220008000800 */
[----:B------:R-:W4:Y:S01]  /*2fc20*/  LDL.S16 R72, [R1+0x12c] ;  /* 0x00012c0001487983 */ /* 0x000f220000100600 */
[----:B------:R-:W-:Y:S01]  /*2fc30*/  ISETP.LT.AND P4, PT, R73, UR22, !P4 ;  /* 0x0000001649007c0c */ /* 0x000fe2000e781270 */
[----:B------:R-:W0:Y:S02]  /*2fc40*/  LDCU UR22, c[0x0][0x398] ;  /* 0x00007300ff1677ac */ /* 0x000e240008000800 */
[----:B------:R1:W-:Y:S02]  /*2fc50*/  @P1 STG.E.U16 desc[UR24][R6.64], R11 ;  /* 0x0000000b06001986 */ /* 0x0003e4000c101518 */
[----:B-1----:R-:W-:-:S02]  /*2fc60*/  VIADD R6, R0, UR30 ;  /* 0x0000001e00067c36 */ /* 0x002fc40008000000 */
[----:B------:R-:W-:-:S04]  /*2fc70*/  IMAD.WIDE R10, R0, 0x2, R4 ;  /* 0x00000002000a7825 */ /* 0x000fc800078e0204 */
[----:B------:R-:W-:Y:S01]  /*2fc80*/  IMAD.WIDE R8, R6, 0x2, R2 ;  /* 0x0000000206087825 */ /* 0x000fe200078e0202 */
[----:B------:R-:W-:Y:S02]  /*2fc90*/  PRMT R67, R71, 0x7610, R67 ;  /* 0x0000761047437816 */ /* 0x000fe40000000043 */
[----:B------:R-:W4:Y:S01]  /*2fca0*/  LDL.LU.S16 R71, [R1+0x12e] ;  /* 0x00012e0001477983 */ /* 0x000f220000300600 */
[----:B------:R-:W-:-:S03]  /*2fcb0*/  PRMT R0, R76, 0x7610, R0 ;  /* 0x000076104c007816 */ /* 0x000fc60000000000 */
[----:B------:R-:W-:Y:S04]  /*2fcc0*/  @P6 STG.E.U16 desc[UR24][R10.64], R67 ;  /* 0x000000430a006986 */ /* 0x000fe8000c101518 */
[----:B------:R1:W-:Y:S02]  /*2fcd0*/  @P2 STG.E.U16 desc[UR24][R8.64], R0 ;  /* 0x0000000008002986 */ /* 0x0003e4000c101518 */
[----:B-1----:R-:W-:Y:S01]  /*2fce0*/  IMAD.WIDE R8, R6, 0x2, R4 ;  /* 0x0000000206087825 */ /* 0x002fe200078e0204 */
[----:B---3--:R-:W-:Y:S02]  /*2fcf0*/  PRMT R67, R70, 0x7610, R67 ;  /* 0x0000761046437816 */ /* 0x008fe40000000043 */
[----:B------:R-:W3:Y:S04]  /*2fd00*/  LDL.S16 R70, [R1+0x130] ;  /* 0x0001300001467983 */ /* 0x000ee80000100600 */
[----:B------:R2:W-:Y:S02]  /*2fd10*/  @P4 STG.E.U16 desc[UR24][R8.64], R67 ;  /* 0x0000004308004986 */ /* 0x0005e4000c101518 */
[----:B--2---:R-:W-:-:S02]  /*2fd20*/  PRMT R67, R69, 0x7610, R67 ;  /* 0x0000761045437816 */ /* 0x004fc40000000043 */
        /* <DEDUP_REMOVED lines=8> */
[----:B------:R-:W-:Y:S01]  /*2fdb0*/  ISETP.LT.AND P5, PT, R73, UR35, !P5 ;  /* 0x0000002349007c0c */ /* 0x000fe2000efa1270 */
[----:B------:R-:W2:Y:S01]  /*2fdc0*/  LDL.S16 R76, [R1+0x134] ;  /* 0x00013400014c7983 */ /* 0x000ea20000100600 */
[----:B------:R-:W-:Y:S01]  /*2fdd0*/  ISETP.GE.AND P2, PT, R10, UR52, PT ;  /* 0x000000340a007c0c */ /* 0x000fe2000bf46270 */
[----:B------:R-:W1:Y:S02]  /*2fde0*/  LDCU UR10, c[0x0][0x398] ;  /* 0x00007300ff0a77ac */ /* 0x000e640008000800 */
[----:B------:R0:W-:Y:S01]  /*2fdf0*/  @P6 STG.E.U16 desc[UR24][R6.64], R11 ;  /* 0x0000000b06006986 */ /* 0x0001e2000c101518 */
[----:B------:R-:W-:Y:S01]  /*2fe00*/  ISETP.LT.AND P6, PT, R74, UR43, !P0 ;  /* 0x0000002b4a007c0c */ /* 0x000fe2000c7c1270 */
[----:B------:R-:W1:Y:S01]  /*2fe10*/  LDCU UR35, c[0x0][0x398] ;  /* 0x00007300ff2377ac */ /* 0x000e620008000800 */
[----:B------:R-:W1:Y:S01]  /*2fe20*/  LDCU UR52, c[0x0][0x39c] ;  /* 0x00007380ff3477ac */ /* 0x000e620008000800 */
[----:B0-----:R-:W-:-:S02]  /*2fe30*/  VIADD R6, R0, UR30 ;  /* 0x0000001e00067c36 */ /* 0x001fc40008000000 */
[----:B------:R-:W-:Y:S01]  /*2fe40*/  IMAD.WIDE R10, R0, 0x2, R4 ;  /* 0x00000002000a7825 */ /* 0x000fe200078e0204 */
[----:B------:R-:W-:Y:S01]  /*2fe50*/  ISETP.LT.AND P0, PT, R73, UR12, !P0 ;  /* 0x0000000c49007c0c */ /* 0x000fe2000c701270 */
[----:B------:R-:W0:Y:S03]  /*2fe60*/  LDCU UR43, c[0x0][0x398] ;  /* 0x00007300ff2b77ac */ /* 0x000e260008000800 */
[----:B------:R0:W-:Y:S01]  /*2fe70*/  @P5 STG.E.U16 desc[UR24][R10.64], R67 ;  /* 0x000000430a005986 */ /* 0x0001e2000c101518 */
[----:B------:R-:W-:Y:S01]  /*2fe80*/  IMAD.WIDE R8, R6, 0x2, R2 ;  /* 0x0000000206087825 */ /* 0x000fe200078e0202 */
[----:B------:R-:W0:Y:S01]  /*2fe90*/  LDCU UR12, c[0x0][0x398] ;  /* 0x00007300ff0c77ac */ /* 0x000e220008000800 */
[----:B----4-:R-:W-:Y:S02]  /*2fea0*/  PRMT R0, R72, 0x7610, R0 ;  /* 0x0000761048007816 */ /* 0x010fe40000000000 */
        /* <DEDUP_REMOVED lines=30> */
[----:B------:R4:W-:Y:S01]  /*30090*/  @P3 STG.E.U16 desc[UR24][R10.64], R67 ;  /* 0x000000430a003986 */ /* 0x0009e2000c101518 */
[----:B------:R-:W-:Y:S01]  /*300a0*/  VIADD R7, R66, 0x91 ;  /* 0x0000009142077836 */ /* 0x000fe20000000000 */
[----:B------:R-:W0:Y:S01]  /*300b0*/  LDCU UR32, c[0x0][0x398] ;  /* 0x00007300ff2077ac */ /* 0x000e220008000800 */
[----:B------:R-:W-:Y:S01]  /*300c0*/  IMAD.WIDE R8, R6, 0x2, R2 ;  /* 0x0000000206087825 */ /* 0x000fe200078e0202 */
[----:B------:R-:W-:-:S04]  /*300d0*/  ISETP.LT.AND P3, PT, R74, UR51, !P2 ;  /* 0x000000334a007c0c */ /* 0x000fc8000d761270 */
[----:B------:R0:W-:Y:S01]  /*300e0*/  @P5 STG.E.U16 desc[UR24][R8.64], R0 ;  /* 0x0000000008005986 */ /* 0x0001e2000c101518 */
[----:B----4-:R-:W-:Y:S01]  /*300f0*/  PRMT R67, R72, 0x7610, R67 ;  /* 0x0000761048437816 */ /* 0x010fe20000000043 */
[----:B------:R-:W-:Y:S02]  /*30100*/  VIADD R10, R66, 0x92 ;  /* 0x00000092420a7836 */ /* 0x000fe40000000000 */
[----:B------:R-:W4:Y:S01]  /*30110*/  LDL.S16 R72, [R1+0x140] ;  /* 0x0001400001487983 */ /* 0x000f220000100600 */
[----:B------:R-:W-:Y:S01]  /*30120*/  ISETP.GE.AND P0, PT, R7, UR16, PT ;  /* 0x0000001007007c0c */ /* 0x000fe2000bf06270 */
[----:B------:R-:W1:Y:S01]  /*30130*/  LDCU UR16, c[0x0][0x398] ;  /* 0x00007300ff1077ac */ /* 0x000e620008000800 */
[C---:B0-----:R-:W-:Y:S01]  /*30140*/  IMAD.WIDE R8, R6.reuse, 0x2, R4 ;  /* 0x0000000206087825 */ /* 0x041fe200078e0204 */
[----:B------:R-:W-:Y:S01]  /*30150*/  PRMT R11, R75, 0x7610, R11 ;  /* 0x000076104b0b7816 */ /* 0x000fe2000000000b */
[----:B------:R-:W0:Y:S02]  /*30160*/  LDCU UR51, c[0x0][0x39c] ;  /* 0x00007380ff3377ac */ /* 0x000e240008000800 */
        /* <DEDUP_REMOVED lines=8> */
[----:B-1----:R-:W-:-:S03]  /*301f0*/  PRMT R67, R71, 0x7610, R67 ;  /* 0x0000761047437816 */ /* 0x002fc60000000043 */
[----:B------:R-:W4:Y:S04]  /*30200*/  LDL.LU.S16 R71, [R1+0x142] ;  /* 0x0001420001477983 */ /* 0x000f280000300600 */
[----:B------:R-:W4:Y:S01]  /*30210*/  LDL.S16 R76, [R1+0x144] ;  /* 0x00014400014c7983 */ /* 0x000f220000100600 */
[C---:B0-----:R-:W-:Y:S02]  /*30220*/  VIADD R6, R0.reuse, UR30 ;  /* 0x0000001e00067c36 */ /* 0x041fe40008000000 */
        /* <DEDUP_REMOVED lines=20> */
[----:B------:R-:W1:Y:S01]  /*30370*/  LDCU UR26, c[0x0][0x398] ;  /* 0x00007300ff1a77ac */ /* 0x000e620008000800 */
[----:B0-----:R-:W-:-:S02]  /*30380*/  VIADD R0, R6, UR30 ;  /* 0x0000001e06007c36 */ /* 0x001fc40008000000 */
[----:B------:R-:W-:-:S04]  /*30390*/  IMAD.WIDE R8, R6, 0x2, R4 ;  /* 0x0000000206087825 */ /* 0x000fc800078e0204 */
[----:B------:R-:W-:Y:S01]  /*303a0*/  IMAD.WIDE R6, R0, 0x2, R2 ;  /* 0x0000000200067825 */ /* 0x000fe200078e0202 */
[----:B------:R-:W-:Y:S01]  /*303b0*/  @P4 STG.E.U16 desc[UR24][R8.64], R67 ;  /* 0x0000004308004986 */ /* 0x000fe2000c101518 */
[----:B------:R-:W-:Y:S01]  /*303c0*/  ISETP.LT.AND P4, PT, R74, UR31, !P0 ;  /* 0x0000001f4a007c0c */ /* 0x000fe2000c781270 */
[----:B------:R-:W0:Y:S01]  /*303d0*/  LDCU UR31, c[0x0][0x398] ;  /* 0x00007300ff1f77ac */ /* 0x000e220008000800 */
[----:B----4-:R-:W-:Y:S02]  /*303e0*/  PRMT R11, R72, 0x7610, R11 ;  /* 0x00007610480b7816 */ /* 0x010fe4000000000b */
[----:B------:R-:W4:Y:S01]  /*303f0*/  LDL.S16 R72, [R1+0x14c] ;  /* 0x00014c0001487983 */ /* 0x000f220000100600 */
[----:B------:R-:W-:Y:S01]  /*30400*/  ISETP.GE.AND P3, PT, R10, UR47, PT ;  /* 0x0000002f0a007c0c */ /* 0x000fe2000bf66270 */
[----:B------:R-:W0:Y:S02]  /*30410*/  LDCU UR47, c[0x0][0x39c] ;  /* 0x00007380ff2f77ac */ /* 0x000e240008000800 */
[----:B------:R1:W-:Y:S01]  /*30420*/  @P2 STG.E.U16 desc[UR24][R6.64], R11 ;  /* 0x0000000b06002986 */ /* 0x0003e2000c101518 */
[----:B------:R-:W-:Y:S01]  /*30430*/  ISETP.LT.AND P0, PT, R73, UR57, !P0 ;  /* 0x0000003949007c0c */ /* 0x000fe2000c701270 */
        /* <DEDUP_REMOVED lines=23> */
[----:B------:R-:W1:Y:S01]  /*305b0*/  LDCU UR49, c[0x0][0x39c] ;  /* 0x00007380ff3177ac */ /* 0x000e620008000800 */
[----:B------:R-:W-:-:S03]  /*305c0*/  ISETP.GE.AND P4, PT, R10, UR59, PT ;  /* 0x0000003b0a007c0c */ /* 0x000fc6000bf86270 */
[----:B------:R0:W-:Y:S01]  /*305d0*/  @P6 STG.E.U16 desc[UR24][R6.64], R11 ;  /* 0x0000000b06006986 */ /* 0x0001e2000c101518 */
[----:B------:R-:W-:Y:S01]  /*305e0*/  ISETP.LT.AND P6, PT, R74, UR14, !P1 ;  /* 0x0000000e4a007c0c */ /* 0x000fe2000cfc1270 */
[----:B------:R-:W1:Y:S01]  /*305f0*/  LDCU UR38, c[0x0][0x398] ;  /* 0x00007300ff2677ac */ /* 0x000e620008000800 */
[C---:B0-----:R-:W-:Y:S02]  /*30600*/  VIADD R6, R0.reuse, UR30 ;  /* 0x0000001e00067c36 */ /* 0x041fe40008000000 */
[----:B------:R-:W-:Y:S01]  /*30610*/  IMAD.WIDE R10, R0, 0x2, R4 ;  /* 0x00000002000a7825 */ /* 0x000fe200078e0204 */
[----:B------:R-:W-:Y:S01]  /*30620*/  ISETP.LT.AND P1, PT, R73, UR41, !P1 ;  /* 0x0000002949007c0c */ /* 0x000fe2000cf21270 */
[----:B------:R-:W0:Y:S03]  /*30630*/  LDCU UR14, c[0x0][0x398] ;  /* 0x00007300ff0e77ac */ /* 0x000e260008000800 */
[----:B------:R0:W-:Y:S01]  /*30640*/  @P5 STG.E.U16 desc[UR24][R10.64], R67 ;  /* 0x000000430a005986 */ /* 0x0001e2000c101518 */
[----:B------:R-:W-:Y:S01]  /*30650*/  IMAD.WIDE R8, R6, 0x2, R2 ;  /* 0x0000000206087825 */ /* 0x000fe200078e0202 */
[----:B------:R-:W0:Y:S01]  /*30660*/  LDCU UR41, c[0x0][0x398] ;  /* 0x00007300ff2977ac */ /* 0x000e220008000800 */
[----:B----4-:R-:W-:-:S02]  /*30670*/  PRMT R0, R72, 0x7610, R0 ;  /* 0x0000761048007816 */ /* 0x010fc40000000000 */
        /* <DEDUP_REMOVED lines=14> */
[----:B------:R-:W-:Y:S02]  /*30760*/  ISETP.LT.AND P3, PT, R73, UR55, !P3 ;  /* 0x0000003749007c0c */ /* 0x000fe4000df61270 */
[----:B------:R-:W-:Y:S01]  /*30770*/  ISETP.GE.AND P0, PT, R7, UR20, PT ;  /* 0x0000001407007c0c */ /* 0x000fe2000bf06270 */
[----:B------:R-:W-:Y:S01]  /*30780*/  IMAD.WIDE R6, R0, 0x2, R2 ;  /* 0x0000000200067825 */ /* 0x000fe200078e0202 */
[----:B------:R-:W0:Y:S03]  /*30790*/  LDCU UR20, c[0x0][0x398] ;  /* 0x00007300ff1477ac */ /* 0x000e260008000800 */
[----:B------:R-:W-:-:S02]  /*307a0*/  VIADD R10, R66, 0x98 ;  /* 0x00000098420a7836 */ /* 0x000fc40000000000 */
[----:B------:R1:W-:Y:S01]  /*307b0*/  @P5 STG.E.U16 desc[UR24][R6.64], R11 ;  /* 0x0000000b06005986 */ /* 0x0003e2000c101518 */
[----:B------:R-:W-:Y:S01]  /*307c0*/  ISETP.LT.AND P5, PT, R74, UR6, !P2 ;  /* 0x000000064a007c0c */ /* 0x000fe2000d7a1270 */
[----:B------:R-:W0:Y:S01]  /*307d0*/  LDCU UR6, c[0x0][0x398] ;  /* 0x00007300ff0677ac */ /* 0x000e220008000800 */
[----:B------:R-:W-:Y:S02]  /*307e0*/  ISETP.GE.AND P6, PT, R10, UR18, PT ;  /* 0x000000120a007c0c */ /* 0x000fe4000bfc6270 */
[----:B------:R-:W-:Y:S01]  /*307f0*/  ISETP.LT.AND P2, PT, R73, UR58, !P2 ;  /* 0x0000003a49007c0c */ /* 0x000fe2000d741270 */
[----:B------:R-:W0:Y:S01]  /*30800*/  LDCU UR18, c[0x0][0x398] ;  /* 0x00007300ff1277ac */ /* 0x000e220008000800 */
[----:B-1----:R-:W-:-:S04]  /*30810*/  IMAD.WIDE R10, R0, 0x2, R4 ;  /* 0x00000002000a7825 */ /* 0x002fc800078e0204 */
        /* <DEDUP_REMOVED lines=8> */
[----:B----4-:R-:W-:-:S03]  /*308a0*/  PRMT R67, R72, 0x7610, R67 ;  /* 0x0000761048437816 */ /* 0x010fc60000000043 */
[----:B------:R-:W4:Y:S01]  /*308b0*/  LDL.S16 R72, [R1+0x160] ;  /* 0x0001600001487983 */ /* 0x000f220000100600 */
        /* <DEDUP_REMOVED lines=8> */
[----:B------:R-:W1:Y:S01]  /*30940*/  LDCU UR53, c[0x0][0x39c] ;  /* 0x00007380ff3577ac */ /* 0x000e620008000800 */
[----:B------:R-:W-:Y:S01]  /*30950*/  IMAD.WIDE R6, R0, 0x2, R2 ;  /* 0x0000000200067825 */ /* 0x000fe200078e0202 */
[----:B------:R-:W-:Y:S01]  /*30960*/  ISETP.GE.AND P5, PT, R10, UR46, PT ;  /* 0x0000002e0a007c0c */ /* 0x000fe2000bfa6270 */
[----:B------:R-:W1:Y:S03]  /*30970*/  LDCU UR46, c[0x0][0x39c] ;  /* 0x00007380ff2e77ac */ /* 0x000e660008000800 */
        /* <DEDUP_REMOVED lines=15> */
[----:B------:R-:W0:Y:S01]  /*30a70*/  LDCU UR33, c[0x0][0x398] ;  /* 0x00007300ff2177ac */ /* 0x000e220008000800 */
[----:B------:R-:W-:Y:S01]  /*30a80*/  ISETP.LT.AND P4, PT, R74, UR10, !P6 ;  /* 0x0000000a4a007c0c */ /* 0x000fe2000f781270 */
[----:B------:R-:W-:-:S08]  /*30a90*/  VIADD R7, R66, 0x9b ;  /* 0x0000009b42077836 */ /* 0x000fd00000000000 */
[----:B------:R1:W-:Y:S01]  /*30aa0*/  @P3 STG.E.U16 desc[UR24][R8.64], R0 ;  /* 0x0000000008003986 */ /* 0x0003e2000c101518 */
[----:B------:R-:W-:Y:S01]  /*30ab0*/  ISETP.GE.AND P2, PT, R7, UR39, PT ;  /* 0x0000002707007c0c */ /* 0x000fe2000bf46270 */
[----:B------:R-:W-:Y:S01]  /*30ac0*/  VIADD R10, R66, 0x9c ;  /* 0x0000009c420a7836 */ /* 0x000fe20000000000 */
[----:B------:R-:W-:Y:S01]  /*30ad0*/  ISETP.LT.AND P6, PT, R73, UR22, !P6 ;  /* 0x0000001649007c0c */ /* 0x000fe2000f7c1270 */
[----:B------:R-:W0:Y:S01]  /*30ae0*/  LDCU UR10, c[0x0][0x398] ;  /* 0x00007300ff0a77ac */ /* 0x000e220008000800 */
[----:B------:R-:W0:Y:S01]  /*30af0*/  LDCU UR34, c[0x0][0x398] ;  /* 0x00007300ff2277ac */ /* 0x000e220008000800 */
[C---:B-1----:R-:W-:Y:S02]  /*30b00*/  VIADD R0, R6.reuse, UR30 ;  /* 0x0000001e06007c36 */ /* 0x042fe40008000000 */
[----:B------:R-:W-:Y:S01]  /*30b10*/  IMAD.WIDE R8, R6, 0x2, R4 ;  /* 0x0000000206087825 */ /* 0x000fe200078e0204 */
[----:B------:R-:W-:Y:S01]  /*30b20*/  ISETP.GE.AND P3, PT, R10, UR45, PT ;  /* 0x0000002d0a007c0c */ /* 0x000fe2000bf66270 */
[----:B------:R-:W1:Y:S02]  /*30b30*/  LDCU UR45, c[0x0][0x39c] ;  /* 0x00007380ff2d77ac */ /* 0x000e640008000800 */
[----:B------:R-:W-:Y:S01]  /*30b40*/  IMAD.WIDE R6, R0, 0x2, R2 ;  /* 0x0000000200067825 */ /* 0x000fe200078e0202 */
[----:B------:R-:W-:Y:S01]  /*30b50*/  @P0 STG.E.U16 desc[UR24][R8.64], R67 ;  /* 0x0000004308000986 */ /* 0x000fe2000c101518 */
[----:B------:R-:W0:Y:S01]  /*30b60*/  LDCU UR22, c[0x0][0x398] ;  /* 0x00007300ff1677ac */ /* 0x000e220008000800 */
[----:B------:R-:W0:Y:S01]  /*30b70*/  LDCU UR39, c[0x0][0x398] ;  /* 0x00007300ff2777ac */ /* 0x000e220008000800 */
[----:B----4-:R-:W-:-:S02]  /*30b80*/  PRMT R11, R72, 0x7610, R11 ;  /* 0x00007610480b7816 */ /* 0x010fc4000000000b */
[----:B------:R-:W4:Y:S04]  /*30b90*/  LDL.S16 R72, [R1+0x16c] ;  /* 0x00016c0001487983 */ /* 0x000f280000100600 */
[----:B------:R0:W-:Y:S01]  /*30ba0*/  @P4 STG.E.U16 desc[UR24][R6.64], R11 ;  /* 0x0000000b06004986 */ /* 0x0001e2000c101518 */
[----:B------:R-:W-:Y:S01]  /*30bb0*/  ISETP.LT.AND P4, PT, R74, UR35, !P1 ;  /* 0x000000234a007c0c */ /* 0x000fe2000cf81270 */
[----:B------:R-:W1:Y:S01]  /*30bc0*/  LDCU UR35, c[0x0][0x398] ;  /* 0x00007300ff2377ac */ /* 0x000e620008000800 */
[----:B------:R-:W-:Y:S01]  /*30bd0*/  ISETP.LT.AND P1, PT, R73, UR43, !P1 ;  /* 0x0000002b49007c0c */ /* 0x000fe2000cf21270 */
[----:B------:R-:W1:Y:S01]  /*30be0*/  LDCU UR43, c[0x0][0x39c] ;  /* 0x00007380ff2b77ac */ /* 0x000e620008000800 */
[C---:B0-----:R-:W-:Y:S02]  /*30bf0*/  VIADD R6, R0.reuse, UR30 ;  /* 0x0000001e00067c36 */ /* 0x041fe40008000000 */
        /* <DEDUP_REMOVED lines=73> */
[----:B----4-:R-:W-:-:S03]  /*31090*/  PRMT R67, R72, 0x7610, R67 ;  /* 0x0000761048437816 */ /* 0x010fc60000000043 */
[----:B------:R-:W4:Y:S01]  /*310a0*/  LDL.S16 R72, [R1+0x180] ;  /* 0x0001800001487983 */ /* 0x000f220000100600 */
[----:B------:R-:W-:Y:S01]  /*310b0*/  ISETP.GE.AND P2, PT, R7, UR51, PT ;  /* 0x0000003307007c0c */ /* 0x000fe2000bf46270 */
[----:B-1----:R-:W-:-:S04]  /*310c0*/  IMAD.WIDE R8, R6, 0x2, R4 ;  /* 0x0000000206087825 */ /* 0x002fc800078e0204 */
[----:B------:R-:W-:Y:S01]  /*310d0*/  VIADD R0, R6, UR30 ;  /* 0x0000001e06007c36 */ /* 0x000fe20008000000 */
[----:B------:R-:W-:Y:S01]  /*310e0*/  PRMT R11, R75, 0x7610, R11 ;  /* 0x000076104b0b7816 */ /* 0x000fe2000000000b */
[----:B------:R-:W-:Y:S01]  /*310f0*/  VIADD R10, R66, 0xa2 ;  /* 0x000000a2420a7836 */ /* 0x000fe20000000000 */
[----:B------:R1:W-:Y:S01]  /*31100*/  @P0 STG.E.U16 desc[UR24][R8.64], R67 ;  /* 0x0000004308000986 */ /* 0x0003e2000c101518 */
[----:B------:R-:W-:Y:S01]  /*31110*/  IMAD.WIDE R6, R0, 0x2, R2 ;  /* 0x0000000200067825 */ /* 0x000fe200078e0202 */
[----:B------:R-:W-:Y:S01]  /*31120*/  ISETP.LT.AND P4, PT, R73, UR26, !P4 ;  /* 0x0000001a49007c0c */ /* 0x000fe2000e781270 */
[----:B------:R-:W0:Y:S01]  /*31130*/  LDCU UR26, c[0x0][0x398] ;  /* 0x00007300ff1a77ac */ /* 0x000e220008000800 */
[----:B------:R-:W-:Y:S02]  /*31140*/  ISETP.GE.AND P5, PT, R10, UR52, PT ;  /* 0x000000340a007c0c */ /* 0x000fe4000bfa6270 */
[----:B------:R0:W-:Y:S01]  /*31150*/  @P3 STG.E.U16 desc[UR24][R6.64], R11 ;  /* 0x0000000b06003986 */ /* 0x0001e2000c101518 */
[----:B-1----:R-:W-:-:S03]  /*31160*/  PRMT R67, R71, 0x7610, R67 ;  /* 0x0000761047437816 */ /* 0x002fc60000000043 */
[----:B------:R-:W4:Y:S01]  /*31170*/  LDL.LU.S16 R71, [R1+0x182] ;  /* 0x0001820001477983 */ /* 0x000f220000300600 */
[----:B0-----:R-:W-:-:S03]  /*31180*/  VIADD R6, R0, UR30 ;  /* 0x0000001e00067c36 */ /* 0x001fc60008000000 */
        /* <DEDUP_REMOVED lines=68> */
[----:B----4-:R-:W-:-:S03]  /*315d0*/  PRMT R0, R72, 0x7610, R0 ;  /* 0x0000761048007816 */ /* 0x010fc60000000000 */
[----:B------:R-:W4:Y:S01]  /*315e0*/  LDL.LU.S16 R72, [R1+0x196] ;  /* 0x0001960001487983 */ /* 0x000f220000300600 */
[----:B------:R-:W-:-:S03]  /*315f0*/  IMAD.WIDE R8, R6, 0x2, R2 ;  /* 0x0000000206087825 */ /* 0x000fc600078e0202 */
[----:B------:R-:W4:Y:S04]  /*31600*/  LDL.S16 R75, [R1+0x198] ;  /* 0x00019800014b7983 */ /* 0x000f280000100600 */
[----:B------:R0:W-:Y:S02]  /*31610*/  @P6 STG.E.U16 desc[UR24][R8.64], R0 ;  /* 0x0000000008006986 */ /* 0x0001e4000c101518 */
[----:B0-----:R-:W-:Y:S02]  /*31620*/  PRMT R67, R71, 0x7610, R67 ;  /* 0x0000761047437816 */ /* 0x001fe40000000043 */
        /* <DEDUP_REMOVED lines=37> */
[----:B0-----:R-:W-:-:S04]  /*31880*/  IMAD.WIDE R8, R6, 0x2, R4 ;  /* 0x0000000206087825 */ /* 0x001fc800078e0204 */
[----:B------:R-:W-:Y:S01]  /*31890*/  VIADD R0, R6, UR30 ;  /* 0x0000001e06007c36 */ /* 0x000fe20008000000 */
[----:B------:R-:W-:Y:S01]  /*318a0*/  PRMT R11, R75, 0x7610, R11 ;  /* 0x000076104b0b7816 */ /* 0x000fe2000000000b */
[----:B------:R0:W-:Y:S01]  /*318b0*/  @P1 STG.E.U16 desc[UR24][R8.64], R67 ;  /* 0x0000004308001986 */ /* 0x0001e2000c101518 */
[----:B------:R-:W-:Y:S01]  /*318c0*/  ISETP.LT.AND P4, PT, R73, UR12, !P4 ;  /* 0x0000000c49007c0c */ /* 0x000fe2000e781270 */
[----:B------:R-:W-:Y:S01]  /*318d0*/  IMAD.WIDE R6, R0, 0x2, R2 ;  /* 0x0000000200067825 */ /* 0x000fe200078e0202 */
[----:B------:R-:W-:Y:S01]  /*318e0*/  ISETP.GE.AND P5, PT, R10, UR4, PT ;  /* 0x000000040a007c0c */ /* 0x000fe2000bfa6270 */
[----:B------:R-:W1:Y:S03]  /*318f0*/  LDCU UR4, c[0x0][0x39c] ;  /* 0x00007380ff0477ac */ /* 0x000e660008000800 */
[----:B------:R1:W-:Y:S01]  /*31900*/  @P3 STG.E.U16 desc[UR24][R6.64], R11 ;  /* 0x0000000b06003986 */ /* 0x0003e2000c101518 */
[----:B------:R-:W2:Y:S01]  /*31910*/  LDCU UR12, c[0x0][0x39c] ;  /* 0x00007380ff0c77ac */ /* 0x000ea20008000800 */
[----:B------:R-:W2:Y:S01]  /*31920*/  LDCU UR40, c[0x0][0x398] ;  /* 0x00007300ff2877ac */ /* 0x000ea20008000800 */
[----:B0-----:R-:W-:-:S02]  /*31930*/  PRMT R67, R71, 0x7610, R67 ;  /* 0x0000761047437816 */ /* 0x001fc40000000043 */
        /* <DEDUP_REMOVED lines=23> */
[----:B------:R-:W-:-:S04]  /*31ab0*/  IMAD.WIDE R8, R6, 0x2, R4 ;  /* 0x0000000206087825 */ /* 0x000fc800078e0204 */
[----:B------:R-:W-:Y:S01]  /*31ac0*/  IMAD.WIDE R6, R0, 0x2, R2 ;  /* 0x0000000200067825 */ /* 0x000fe200078e0202 */
[----:B------:R-:W-:Y:S01]  /*31ad0*/  @P2 STG.E.U16 desc[UR24][R8.64], R67 ;  /* 0x0000004308002986 */ /* 0x000fe2000c101518 */
[----:B------:R-:W-:Y:S01]  /*31ae0*/  ISETP.GE.AND P3, PT, R10, UR14, PT ;  /* 0x0000000e0a007c0c */ /* 0x000fe2000bf66270 */
[----:B------:R-:W1:Y:S01]  /*31af0*/  LDCU UR14, c[0x0][0x398] ;  /* 0x00007300ff0e77ac */ /* 0x000e620008000800 */
[----:B----4-:R-:W-:Y:S02]  /*31b00*/  PRMT R11, R72, 0x7610, R11 ;  /* 0x00007610480b7816 */ /* 0x010fe4000000000b */
[----:B------:R-:W4:Y:S04]  /*31b10*/  LDL.S16 R72, [R1+0x1ac] ;  /* 0x0001ac0001487983 */ /* 0x000f280000100600 */
[----:B------:R0:W-:Y:S01]  /*31b20*/  @P4 STG.E.U16 desc[UR24][R6.64], R11 ;  /* 0x0000000b06004986 */ /* 0x0001e2000c101518 */
[----:B------:R-:W-:-:S02]  /*31b30*/  ISETP.LT.AND P4, PT, R74, UR48, !P0 ;  /* 0x000000304a007c0c */ /* 0x000fc4000c781270 */
[----:B------:R-:W-:Y:S01]  /*31b40*/  ISETP.LT.AND P0, PT, R73, UR49, !P0 ;  /* 0x0000003149007c0c */ /* 0x000fe2000c701270 */
        /* <DEDUP_REMOVED lines=111> */
[C---:B-1----:R-:W-:Y:S01]  /*32240*/  VIADD R0, R6.reuse, UR30 ;  /* 0x0000001e06007c36 */ /* 0x042fe20008000000 */
[----:B------:R-:W1:Y:S01]  /*32250*/  LDCU UR35, c[0x0][0x398] ;  /* 0x00007300ff2377ac */ /* 0x000e620008000800 */
[----:B------:R-:W-:-:S04]  /*32260*/  IMAD.WIDE R8, R6, 0x2, R4 ;  /* 0x0000000206087825 */ /* 0x000fc800078e0204 */
[----:B------:R-:W-:Y:S01]  /*32270*/  IMAD.WIDE R6, R0, 0x2, R2 ;  /* 0x0000000200067825 */ /* 0x000fe200078e0202 */
[----:B------:R-:W-:Y:S01]  /*32280*/  @P0 STG.E.U16 desc[UR24][R8.64], R67 ;  /* 0x0000004308000986 */ /* 0x000fe2000c101518 */
[----:B------:R-:W-:Y:S01]  /*32290*/  ISETP.GE.AND P3, PT, R10, UR12, PT ;  /* 0x0000000c0a007c0c */ /* 0x000fe2000bf66270 */
[----:B------:R-:W0:Y:S01]  /*322a0*/  LDCU UR12, c[0x0][0x39c] ;  /* 0x00007380ff0c77ac */ /* 0x000e220008000800 */
[----:B----4-:R-:W-:Y:S02]  /*322b0*/  PRMT R11, R72, 0x7610, R11 ;  /* 0x00007610480b7816 */ /* 0x010fe4000000000b */
        /* <DEDUP_REMOVED lines=146> */
[----:B------:R-:W2:Y:S01]  /*32be0*/  LDL.S16 R76, [R1+0x1f4] ;  /* 0x0001f400014c7983 */ /* 0x000ea20000100600 */
[----:B------:R-:W-:Y:S01]  /*32bf0*/  VIADD R10, R66, 0xbe ;  /* 0x000000be420a7836 */ /* 0x000fe20000000000 */
[----:B------:R-:W-:Y:S01]  /*32c00*/  ISETP.GE.AND P1, PT, R7, UR9, PT ;  /* 0x0000000907007c0c */ /* 0x000fe2000bf26270 */
[----:B------:R-:W-:Y:S01]  /*32c10*/  IMAD.WIDE R6, R0, 0x2, R2 ;  /* 0x0000000200067825 */ /* 0x000fe200078e0202 */
[----:B------:R-:W-:Y:S01]  /*32c20*/  PRMT R11, R75, 0x7610, R11 ;  /* 0x000076104b0b7816 */ /* 0x000fe2000000000b */
[----:B------:R-:W0:Y:S01]  /*32c30*/  LDCU UR9, c[0x0][0x39c] ;  /* 0x00007380ff0977ac */ /* 0x000e220008000800 */
[----:B------:R-:W-:Y:S01]  /*32c40*/  ISETP.LT.AND P5, PT, R73, UR16, !P5 ;  /* 0x0000001049007c0c */ /* 0x000fe2000efa1270 */
[----:B------:R-:W2:Y:S01]  /*32c50*/  LDL.LU.S16 R75, [R1+0x1f6] ;  /* 0x0001f600014b7983 */ /* 0x000ea20000300600 */
[----:B------:R-:W-:Y:S01]  /*32c60*/  ISETP.GE.AND P4, PT, R10, UR10, PT ;  /* 0x0000000a0a007c0c */ /* 0x000fe2000bf86270 */
[----:B------:R-:W0:Y:S02]  /*32c70*/  LDCU UR14, c[0x0][0x398] ;  /* 0x00007300ff0e77ac */ /* 0x000e240008000800 */
[----:B------:R1:W-:Y:S01]  /*32c80*/  @P6 STG.E.U16 desc[UR24][R6.64], R11 ;  /* 0x0000000b06006986 */ /* 0x0003e2000c101518 */
[----:B------:R-:W-:Y:S01]  /*32c90*/  ISETP.LT.AND P6, PT, R74, UR26, !P0 ;  /* 0x0000001a4a007c0c */ /* 0x000fe2000c7c1270 */
[----:B------:R-:W0:Y:S01]  /*32ca0*/  LDCU UR10, c[0x0][0x398] ;  /* 0x00007300ff0a77ac */ /* 0x000e220008000800 */
[----:B------:R-:W0:Y:S01]  /*32cb0*/  LDCU UR16, c[0x0][0x398] ;  /* 0x00007300ff1077ac */ /* 0x000e220008000800 */
[----:B-1----:R-:W-:-:S02]  /*32cc0*/  VIADD R6, R0, UR30 ;  /* 0x0000001e00067c36 */ /* 0x002fc40008000000 */
[----:B------:R-:W-:Y:S01]  /*32cd0*/  IMAD.WIDE R10, R0, 0x2, R4 ;  /* 0x00000002000a7825 */ /* 0x000fe200078e0204 */
[----:B------:R-:W-:Y:S01]  /*32ce0*/  ISETP.LT.AND P0, PT, R73, UR18, !P0 ;  /* 0x0000001249007c0c */ /* 0x000fe2000c701270 */
[----:B------:R-:W1:Y:S03]  /*32cf0*/  LDCU UR18, c[0x0][0x398] ;  /* 0x00007300ff1277ac */ /* 0x000e660008000800 */
[----:B------:R-:W-:Y:S01]  /*32d00*/  @P5 STG.E.U16 desc[UR24][R10.64], R67 ;  /* 0x000000430a005986 */ /* 0x000fe2000c101518 */
[----:B------:R-:W-:Y:S01]  /*32d10*/  VIADD R7, R66, 0xbf ;  /* 0x000000bf42077836 */ /* 0x000fe20000000000 */
[----:B------:R-:W0:Y:S01]  /*32d20*/  LDCU UR26, c[0x0][0x398] ;  /* 0x00007300ff1a77ac */ /* 0x000e220008000800 */
[----:B----4-:R-:W-:Y:S02]  /*32d30*/  PRMT R0, R72, 0x7610, R0 ;  /* 0x0000761048007816 */ /* 0x010fe40000000000 */
[----:B------:R-:W4:Y:S01]  /*32d40*/  LDL.S16 R72, [R1+0x1f8] ;  /* 0x0001f80001487983 */ /* 0x000f220000100600 */
[----:B------:R-:W-:-:S05]  /*32d50*/  IMAD.WIDE R8, R6, 0x2, R2 ;  /* 0x0000000206087825 */ /* 0x000fca00078e0202 */
[----:B------:R0:W-:Y:S02]  /*32d60*/  @P6 STG.E.U16 desc[UR24][R8.64], R0 ;  /* 0x0000000008006986 */ /* 0x0001e4000c101518 */
[----:B0-----:R-:W-:Y:S01]  /*32d70*/  IMAD.WIDE R8, R6, 0x2, R4 ;  /* 0x0000000206087825 */ /* 0x001fe200078e0204 */
[----:B------:R-:W-:Y:S02]  /*32d80*/  PRMT R67, R71, 0x7610, R67 ;  /* 0x0000761047437816 */ /* 0x000fe40000000043 */
[----:B------:R-:W4:Y:S04]  /*32d90*/  LDL.LU.S16 R71, [R1+0x1fa] ;  /* 0x0001fa0001477983 */ /* 0x000f280000300600 */
        /* <DEDUP_REMOVED lines=20> */
[----:B-1----:R-:W-:-:S02]  /*32ee0*/  VIADD R6, R0, UR30 ;  /* 0x0000001e00067c36 */ /* 0x002fc40008000000 */
[----:B------:R-:W-:Y:S01]  /*32ef0*/  IMAD.WIDE R10, R0, 0x2, R4 ;  /* 0x00000002000a7825 */ /* 0x000fe200078e0204 */
[----:B------:R-:W-:Y:S01]  /*32f00*/  PRMT R0, R76, 0x7610, R0 ;  /* 0x000076104c007816 */ /* 0x000fe20000000000 */
[----:B------:R-:W1:Y:S02]  /*32f10*/  LDCU UR31, c[0x0][0x398] ;  /* 0x00007300ff1f77ac */ /* 0x000e640008000800 */
[----:B------:R-:W-:Y:S01]  /*32f20*/  IMAD.WIDE R8, R6, 0x2, R2 ;  /* 0x0000000206087825 */ /* 0x000fe200078e0202 */
[----:B------:R0:W-:Y:S01]  /*32f30*/  @P3 STG.E.U16 desc[UR24][R10.64], R67 ;  /* 0x000000430a003986 */ /* 0x0001e2000c101518 */
[----:B------:R-:W-:Y:S02]  /*32f40*/  ISETP.LT.AND P3, PT, R74, UR33, !P4 ;  /* 0x000000214a007c0c */ /* 0x000fe4000e761270 */
[----:B------:R-:W-:Y:S01]  /*32f50*/  VIADD R7, R66, 0xc1 ;  /* 0x000000c142077836 */ /* 0x000fe20000000000 */
[----:B------:R1:W-:Y:S01]  /*32f60*/  @P5 STG.E.U16 desc[UR24][R8.64], R0 ;  /* 0x0000000008005986 */ /* 0x0003e2000c101518 */
[----:B------:R-:W-:-:S03]  /*32f70*/  ISETP.LT.AND P4, PT, R73, UR36, !P4 ;  /* 0x0000002449007c0c */ /* 0x000fc6000e781270 */
[----:B------:R-:W-:Y:S01]  /*32f80*/  ISETP.GE.AND P0, PT, R7, UR9, PT ;  /* 0x0000000907007c0c */ /* 0x000fe2000bf06270 */
[----:B------:R-:W2:Y:S01]  /*32f90*/  LDCU UR9, c[0x0][0x39c] ;  /* 0x00007380ff0977ac */ /* 0x000ea20008000800 */
[----:B0-----:R-:W-:Y:S01]  /*32fa0*/  PRMT R67, R75, 0x7610, R67 ;  /* 0x000076104b437816 */ /* 0x001fe20000000043 */
[----:B-1----:R-:W-:Y:S01]  /*32fb0*/  VIADD R0, R6, UR30 ;  /* 0x0000001e06007c36 */ /* 0x002fe20008000000 */
[----:B----4-:R-:W-:Y:S01]  /*32fc0*/  PRMT R11, R72, 0x7610, R11 ;  /* 0x00007610480b7816 */ /* 0x010fe2000000000b */
[----:B------:R-:W-:-:S04]  /*32fd0*/  IMAD.WIDE R8, R6, 0x2, R4 ;  /* 0x0000000206087825 */ /* 0x000fc800078e0204 */
[----:B------:R-:W-:Y:S01]  /*32fe0*/  IMAD.WIDE R6, R0, 0x2, R2 ;  /* 0x0000000200067825 */ /* 0x000fe200078e0202 */
[----:B------:R0:W-:Y:S03]  /*32ff0*/  @P1 STG.E.U16 desc[UR24][R8.64], R67 ;  /* 0x0000004308001986 */ /* 0x0001e6000c101518 */
[----:B------:R-:W-:Y:S01]  /*33000*/  VIADD R10, R66, 0xc2 ;  /* 0x000000c2420a7836 */ /* 0x000fe20000000000 */
[----:B------:R1:W-:Y:S01]  /*33010*/  @P3 STG.E.U16 desc[UR24][R6.64], R11 ;  /* 0x0000000b06003986 */ /* 0x0003e2000c101518 */
[----:B------:R-:W-:Y:S01]  /*33020*/  ISETP.LT.AND P3, PT, R74, UR22, !P2 ;  /* 0x000000164a007c0c */ /* 0x000fe2000d761270 */
[----:B------:R-:W4:Y:S02]  /*33030*/  LDCU UR22, c[0x0][0x398] ;  /* 0x00007300ff1677ac */ /* 0x000f240008000800 */
[----:B------:R-:W-:Y:S02]  /*33040*/  ISETP.GE.AND P5, PT, R10, UR4, PT ;  /* 0x000000040a007c0c */ /* 0x000fe4000bfa6270 */
[----:B------:R-:W-:Y:S01]  /*33050*/  ISETP.LT.AND P2, PT, R73, UR34, !P2 ;  /* 0x0000002249007c0c */ /* 0x000fe2000d741270 */
[----:B------:R-:W2:Y:S01]  /*33060*/  LDCU UR4, c[0x0][0x39c] ;  /* 0x00007380ff0477ac */ /* 0x000ea20008000800 */
[----:B0-----:R-:W-:Y:S01]  /*33070*/  PRMT R67, R71, 0x7610, R67 ;  /* 0x0000761047437816 */ /* 0x001fe20000000043 */
[----:B-1----:R-:W-:-:S02]  /*33080*/  VIADD R6, R0, UR30 ;  /* 0x0000001e00067c36 */ /* 0x002fc40008000000 */
[----:B------:R-:W-:-:S04]  /*33090*/  IMAD.WIDE R10, R0, 0x2, R4 ;  /* 0x00000002000a7825 */ /* 0x000fc800078e0204 */
[----:B------:R-:W-:Y:S01]  /*330a0*/  IMAD.WIDE R8, R6, 0x2, R2 ;  /* 0x0000000206087825 */ /* 0x000fe200078e0202 */
[----:B------:R0:W-:Y:S01]  /*330b0*/  @P4 STG.E.U16 desc[UR24][R10.64], R67 ;  /* 0x000000430a004986 */ /* 0x0001e2000c101518 */
[----:B------:R-:W-:Y:S01]  /*330c0*/  ISETP.LT.AND P4, PT, R74, UR32, !P6 ;  /* 0x000000204a007c0c */ /* 0x000fe2000f781270 */
[----:B------:R-:W1:Y:S01]  /*330d0*/  LDCU UR32, c[0x0][0x398] ;  /* 0x00007300ff2077ac */ /* 0x000e620008000800 */
[----:B------:R-:W-:Y:S01]  /*330e0*/  VIADD R7, R66, 0xc3 ;  /* 0x000000c342077836 */ /* 0x000fe20000000000 */
[----:B------:R-:W-:Y:S01]  /*330f0*/  ISETP.LT.AND P6, PT, R73, UR14, !P6 ;  /* 0x0000000e49007c0c */ /* 0x000fe2000f7c1270 */
[----:B------:R-:W1:Y:S03]  /*33100*/  LDCU UR14, c[0x0][0x398] ;  /* 0x00007300ff0e77ac */ /* 0x000e660008000800 */
[----:B------:R-:W-:Y:S01]  /*33110*/  ISETP.GE.AND P1, PT, R7, UR6, PT ;  /* 0x0000000607007c0c */ /* 0x000fe2000bf26270 */
[----:B------:R-:W1:Y:S01]  /*33120*/  LDCU UR6, c[0x0][0x39c] ;  /* 0x00007380ff0677ac */ /* 0x000e620008000800 */
[----:B0-----:R-:W-:Y:S01]  /*33130*/  PRMT R11, R50, 0x7610, R11 ;  /* 0x00007610320b7816 */ /* 0x001fe2000000000b */
[----:B------:R-:W-:Y:S01]  /*33140*/  VIADD R10, R66, 0xc4 ;  /* 0x000000c4420a7836 */ /* 0x000fe20000000000 */
[----:B------:R-:W4:Y:S01]  /*33150*/  LDL.LU R50, [R1+0xa7c] ;  /* 0x000a7c0001327983 */ /* 0x000f220000300800 */
[----:B---3--:R-:W-:-:S05]  /*33160*/  PRMT R0, R70, 0x7610, R0 ;  /* 0x0000761046007816 */ /* 0x008fca0000000000 */
[----:B------:R0:W-:Y:S02]  /*33170*/  @P3 STG.E.U16 desc[UR24][R8.64], R0 ;  /* 0x0000000008003986 */ /* 0x0001e4000c101518 */
[C---:B0-----:R-:W-:Y:S02]  /*33180*/  VIADD R0, R6.reuse, UR30 ;  /* 0x0000001e06007c36 */ /* 0x041fe40008000000 */
[----:B------:R-:W-:-:S04]  /*33190*/  IMAD.WIDE R8, R6, 0x2, R4 ;  /* 0x0000000206087825 */ /* 0x000fc800078e0204 */
[----:B------:R-:W-:Y:S01]  /*331a0*/  IMAD.WIDE R6, R0, 0x2, R2 ;  /* 0x0000000200067825 */ /* 0x000fe200078e0202 */
[----:B--2---:R-:W-:-:S05]  /*331b0*/  PRMT R67, R69, 0x7610, R67 ;  /* 0x0000761045437816 */ /* 0x004fca0000000043 */
[----:B------:R0:W-:Y:S04]  /*331c0*/  @P2 STG.E.U16 desc[UR24][R8.64], R67 ;  /* 0x0000004308002986 */ /* 0x0001e8000c101518 */
[----:B------:R2:W-:Y:S01]  /*331d0*/  @P4 STG.E.U16 desc[UR24][R6.64], R11 ;  /* 0x0000000b06004986 */ /* 0x0005e2000c101518 */
[----:B------:R-:W-:Y:S01]  /*331e0*/  ISETP.LT.AND P4, PT, R74, UR10, !P0 ;  /* 0x0000000a4a007c0c */ /* 0x000fe2000c781270 */
[----:B------:R-:W3:Y:S01]  /*331f0*/  LDCU UR10, c[0x0][0x398] ;  /* 0x00007300ff0a77ac */ /* 0x000ee20008000800 */
[----:B------:R-:W-:Y:S02]  /*33200*/  ISETP.GE.AND P3, PT, R10, UR9, PT ;  /* 0x000000090a007c0c */ /* 0x000fe4000bf66270 */
[----:B0-----:R-:W-:Y:S01]  /*33210*/  PRMT R67, R51, 0x7610, R67 ;  /* 0x0000761033437816 */ /* 0x001fe20000000043 */
[----:B------:R-:W0:Y:S01]  /*33220*/  LDCU UR9, c[0x0][0x398] ;  /* 0x00007300ff0977ac */ /* 0x000e220008000800 */
[C---:B--2---:R-:W-:Y:S01]  /*33230*/  VIADD R6, R0.reuse, UR30 ;  /* 0x0000001e00067c36 */ /* 0x044fe20008000000 */
[----:B------:R-:W-:Y:S01]  /*33240*/  ISETP.LT.AND P0, PT, R73, UR16, !P0 ;  /* 0x0000001049007c0c */ /* 0x000fe2000c701270 */
[----:B------:R-:W-:Y:S01]  /*33250*/  IMAD.WIDE R10, R0, 0x2, R4 ;  /* 0x00000002000a7825 */ /* 0x000fe200078e0204 */
[----:B------:R-:W-:Y:S01]  /*33260*/  PRMT R0, R52, 0x7610, R0 ;  /* 0x0000761034007816 */ /* 0x000fe20000000000 */
[----:B------:R-:W2:Y:S01]  /*33270*/  LDL.LU R51, [R1+0xa78] ;  /* 0x000a780001337983 */ /* 0x000ea20000300800 */
[----:B------:R-:W0:Y:S01]  /*33280*/  LDCU UR16, c[0x0][0x398] ;  /* 0x00007300ff1077ac */ /* 0x000e220008000800 */
[----:B------:R-:W-:-:S02]  /*33290*/  IMAD.WIDE R8, R6, 0x2, R2 ;  /* 0x0000000206087825 */ /* 0x000fc400078e0202 */
[----:B------:R1:W-:Y:S01]  /*332a0*/  @P6 STG.E.U16 desc[UR24][R10.64], R67 ;  /* 0x000000430a006986 */ /* 0x0003e2000c101518 */
[----:B------:R-:W-:Y:S01]  /*332b0*/  ISETP.LT.AND P6, PT, R74, UR18, !P5 ;  /* 0x000000124a007c0c */ /* 0x000fe2000efc1270 */
[----:B------:R-:W-:Y:S01]  /*332c0*/  VIADD R7, R66, 0xc5 ;  /* 0x000000c542077836 */ /* 0x000fe20000000000 */
[----:B------:R-:W0:Y:S01]  /*332d0*/  LDCU UR18, c[0x0][0x398] ;  /* 0x00007300ff1277ac */ /* 0x000e220008000800 */
[----:B------:R3:W-:Y:S03]  /*332e0*/  @P4 STG.E.U16 desc[UR24][R8.64], R0 ;  /* 0x0000000008004986 */ /* 0x0007e6000c101518 */
[----:B------:R-:W-:Y:S01]  /*332f0*/  ISETP.GE.AND P2, PT, R7, UR4, PT ;  /* 0x0000000407007c0c */ /* 0x000fe2000bf46270 */
[----:B------:R-:W2:Y:S01]  /*33300*/  LDL.LU R52, [R1+0xa74] ;  /* 0x000a740001347983 */ /* 0x000ea20000300800 */
[----:B-1----:R-:W-:Y:S02]  /*33310*/  PRMT R67, R53, 0x7610, R67 ;  /* 0x0000761035437816 */ /* 0x002fe40000000043 */
[----:B------:R-:W-:Y:S01]  /*33320*/  PRMT R11, R54, 0x7610, R11 ;  /* 0x00007610360b7816 */ /* 0x000fe2000000000b */
[----:B------:R-:W-:Y:S01]  /*33330*/  VIADD R10, R66, 0xc6 ;  /* 0x000000c6420a7836 */ /* 0x000fe20000000000 */
[----:B------:R-:W-:Y:S01]  /*33340*/  ISETP.LT.AND P5, PT, R73, UR26, !P5 ;  /* 0x0000001a49007c0c */ /* 0x000fe2000efa1270 */
[C---:B---3--:R-:W-:Y:S01]  /*33350*/  VIADD R0, R6.reuse, UR30 ;  /* 0x0000001e06007c36 */ /* 0x048fe20008000000 */
[----:B------:R-:W3:Y:S01]  /*33360*/  LDL.LU R53, [R1+0xa70] ;  /* 0x000a700001357983 */ /* 0x000ee20000300800 */
[----:B------:R-:W-:Y:S01]  /*33370*/  IMAD.WIDE R8, R6, 0x2, R4 ;  /* 0x0000000206087825 */ /* 0x000fe200078e0204 */
[----:B------:R-:W-:Y:S01]  /*33380*/  ISETP.GE.AND P4, PT, R10, UR6, PT ;  /* 0x000000060a007c0c */ /* 0x000fe2000bf86270 */
[----:B------:R-:W1:Y:S01]  /*33390*/  LDCU UR4, c[0x0][0x39c] ;  /* 0x00007380ff0477ac */ /* 0x000e620008000800 */
[----:B------:R-:W2:Y:S01]  /*333a0*/  LDL.LU R54, [R1+0xa6c] ;  /* 0x000a6c0001367983 */ /* 0x000ea20000300800 */
[----:B------:R-:W-:Y:S01]  /*333b0*/  IMAD.WIDE R6, R0, 0x2, R2 ;  /* 0x0000000200067825 */ /* 0x000fe200078e0202 */
[----:B------:R-:W0:Y:S02]  /*333c0*/  LDCU UR6, c[0x0][0x39c] ;  /* 0x00007380ff0677ac */ /* 0x000e240008000800 */
[----:B------:R1:W-:Y:S01]  /*333d0*/  @P0 STG.E.U16 desc[UR24][R8.64], R67 ;  /* 0x0000004308000986 */ /* 0x0003e2000c101518 */
[----:B------:R-:W0:Y:S03]  /*333e0*/  LDCU UR26, c[0x0][0x398] ;  /* 0x00007300ff1a77ac */ /* 0x000e260008000800 */
[----:B------:R0:W-:Y:S01]  /*333f0*/  @P6 STG.E.U16 desc[UR24][R6.64], R11 ;  /* 0x0000000b06006986 */ /* 0x0001e2000c101518 */
[----:B------:R-:W-:-:S02]  /*33400*/  ISETP.LT.AND P6, PT, R74, UR12, !P1 ;  /* 0x0000000c4a007c0c */ /* 0x000fc4000cfc1270 */
[----:B------:R-:W-:Y:S01]  /*33410*/  ISETP.LT.AND P1, PT, R73, UR20, !P1 ;  /* 0x0000001449007c0c */ /* 0x000fe2000cf21270 */
[----:B------:R-:W2:Y:S01]  /*33420*/  LDCU UR12, c[0x0][0x398] ;  /* 0x00007300ff0c77ac */ /* 0x000ea20008000800 */
[----:B-1----:R-:W-:Y:S01]  /*33430*/  PRMT R67, R55, 0x7610, R67 ;  /* 0x0000761037437816 */ /* 0x002fe20000000043 */
[----:B------:R-:W1:Y:S01]  /*33440*/  LDCU UR20, c[0x0][0x398] ;  /* 0x00007300ff1477ac */ /* 0x000e620008000800 */
[----:B------:R-:W2:Y:S01]  /*33450*/  LDL.LU R55, [R1+0xa68] ;  /* 0x000a680001377983 */ /* 0x000ea20000300800 */
[C---:B0-----:R-:W-:Y:S02]  /*33460*/  VIADD R6, R0.reuse, UR30 ;  /* 0x0000001e00067c36 */ /* 0x041fe40008000000 */
[----:B------:R-:W-:Y:S01]  /*33470*/  IMAD.WIDE R10, R0, 0x2, R4 ;  /* 0x00000002000a7825 */ /* 0x000fe200078e0204 */
[----:B------:R-:W-:Y:S02]  /*33480*/  PRMT R0, R56, 0x7610, R0 ;  /* 0x0000761038007816 */ /* 0x000fe40000000000 */
[----:B------:R-:W2:Y:S01]  /*33490*/  LDL.LU R56, [R1+0xa64] ;  /* 0x000a640001387983 */ /* 0x000ea20000300800 */
[----:B------:R-:W-:-:S03]  /*334a0*/  IMAD.WIDE R8, R6, 0x2, R2 ;  /* 0x0000000206087825 */ /* 0x000fc600078e0202 */
[----:B------:R0:W-:Y:S04]  /*334b0*/  @P5 STG.E.U16 desc[UR24][R10.64], R67 ;  /* 0x000000430a005986 */ /* 0x0001e8000c101518 */
[----:B------:R1:W-:Y:S01]  /*334c0*/  @P6 STG.E.U16 desc[UR24][R8.64], R0 ;  /* 0x0000000008006986 */ /* 0x0003e2000c101518 */
[----:B0-----:R-:W-:-:S03]  /*334d0*/  PRMT R67, R57, 0x7610, R67 ;  /* 0x0000761039437816 */ /* 0x001fc60000000043 */
[----:B------:R-:W2:Y:S01]  /*334e0*/  LDL.LU R57, [R1+0xa60] ;  /* 0x000a600001397983 */ /* 0x000ea20000300800 */
[----:B-1----:R-:W-:Y:S01]  /*334f0*/  IMAD.WIDE R8, R6, 0x2, R4 ;  /* 0x0000000206087825 */ /* 0x002fe200078e0204 */
[----:B------:R-:W-:Y:S02]  /*33500*/  PRMT R11, R58, 0x7610, R11 ;  /* 0x000076103a0b7816 */ /* 0x000fe4000000000b */
[----:B------:R-:W2:Y:S04]  /*33510*/  LDL.LU R58, [R1+0xa5c] ;  /* 0x000a5c00013a7983 */ /* 0x000ea80000300800 */
[----:B------:R0:W-:Y:S02]  /*33520*/  @P1 STG.E.U16 desc[UR24][R8.64], R67 ;  /* 0x0000004308001986 */ /* 0x0001e4000c101518 */
[----:B0-----:R-:W-:-:S02]  /*33530*/  PRMT R67, R59, 0x7610, R67 ;  /* 0x000076103b437816 */ /* 0x001fc40000000043 */
[----:B------:R-:W2:Y:S04]  /*33540*/  LDL.LU R59, [R1+0xa58] ;  /* 0x000a5800013b7983 */ /* 0x000ea80000300800 */
[----:B------:R-:W2:Y:S01]  /*33550*/  LDL.LU R69, [R1+0x20] ;  /* 0x0000200001457983 */ /* 0x000ea20000300800 */
[----:B------:R-:W-:Y:S01]  /*33560*/  ISETP.LT.AND P5, PT, R74, UR28, !P3 ;  /* 0x0000001c4a007c0c */ /* 0x000fe2000dfa1270 */
[----:B------:R-:W-:Y:S02]  /*33570*/  VIADD R7, R66, 0xc7 ;  /* 0x000000c742077836 */ /* 0x000fe40000000000 */
[----:B------:R-:W-:Y:S01]  /*33580*/  VIADD R0, R6, UR30 ;  /* 0x0000001e06007c36 */ /* 0x000fe20008000000 */
[----:B------:R-:W0:Y:S02]  /*33590*/  LDCU UR28, c[0x0][0x398] ;  /* 0x00007300ff1c77ac */ /* 0x000e240008000800 */
[----:B------:R-:W-:Y:S01]  /*335a0*/  ISETP.GE.AND P0, PT, R7, UR4, PT ;  /* 0x0000000407007c0c */ /* 0x000fe2000bf06270 */
[----:B------:R-:W-:Y:S01]  /*335b0*/  IMAD.WIDE R6, R0, 0x2, R2 ;  /* 0x0000000200067825 */ /* 0x000fe200078e0202 */
[----:B------:R-:W-:Y:S01]  /*335c0*/  ISETP.LT.AND P3, PT, R73, UR31, !P3 ;  /* 0x0000001f49007c0c */ /* 0x000fe2000df61270 */
[----:B------:R-:W1:Y:S02]  /*335d0*/  LDCU UR4, c[0x0][0x39c] ;  /* 0x00007380ff0477ac */ /* 0x000e640008000800 */
[----:B------:R-:W-:-:S02]  /*335e0*/  VIADD R10, R66, 0xc8 ;  /* 0x000000c8420a7836 */ /* 0x000fc40000000000 */
[----:B------:R0:W-:Y:S01]  /*335f0*/  @P5 STG.E.U16 desc[UR24][R6.64], R11 ;  /* 0x0000000b06005986 */ /* 0x0001e2000c101518 */
[----:B----4-:R-:W-:Y:S01]  /*33600*/  ISETP.LT.AND P5, PT, R74, UR22, !P2 ;  /* 0x000000164a007c0c */ /* 0x010fe2000d7a1270 */
[----:B------:R-:W4:Y:S01]  /*33610*/  LDCU UR22, c[0x0][0x398] ;  /* 0x00007300ff1677ac */ /* 0x000f220008000800 */
[----:B------:R-:W-:Y:S01]  /*33620*/  ISETP.GE.AND P6, PT, R10, UR6, PT ;  /* 0x000000060a007c0c */ /* 0x000fe2000bfc6270 */
[----:B------:R-:W1:Y:S01]  /*33630*/  LDCU UR6, c[0x0][0x39c] ;  /* 0x00007380ff0677ac */ /* 0x000e620008000800 */
[----:B------:R-:W-:Y:S01]  /*33640*/  ISETP.LT.AND P2, PT, R73, UR32, !P2 ;  /* 0x0000002049007c0c */ /* 0x000fe2000d741270 */
[C---:B0-----:R-:W-:Y:S02]  /*33650*/  VIADD R6, R0.reuse, UR30 ;  /* 0x0000001e00067c36 */ /* 0x041fe40008000000 */
[----:B------:R-:W-:Y:S01]  /*33660*/  IMAD.WIDE R10, R0, 0x2, R4 ;  /* 0x00000002000a7825 */ /* 0x000fe200078e0204 */
[----:B------:R-:W-:Y:S02]  /*33670*/  PRMT R0, R60, 0x7610, R0 ;  /* 0x000076103c007816 */ /* 0x000fe40000000000 */
[----:B------:R-:W3:Y:S01]  /*33680*/  LDL.LU R60, [R1+0xa54] ;  /* 0x000a5400013c7983 */ /* 0x000ee20000300800 */
[----:B------:R-:W-:-:S03]  /*33690*/  IMAD.WIDE R8, R6, 0x2, R2 ;  /* 0x0000000206087825 */ /* 0x000fc600078e0202 */
[----:B------:R0:W-:Y:S01]  /*336a0*/  @P3 STG.E.U16 desc[UR24][R10.64], R67 ;  /* 0x000000430a003986 */ /* 0x0001e2000c101518 */
[----:B------:R-:W-:Y:S01]  /*336b0*/  ISETP.LT.AND P3, PT, R74, UR9, !P4 ;  /* 0x000000094a007c0c */ /* 0x000fe2000e761270 */
[C---:B------:R-:W-:Y:S02]  /*336c0*/  VIADD R7, R66.reuse, 0xc9 ;  /* 0x000000c942077836 */ /* 0x040fe40000000000 */
[----:B------:R4:W-:Y:S01]  /*336d0*/  @P5 STG.E.U16 desc[UR24][R8.64], R0 ;  /* 0x0000000008005986 */ /* 0x0009e2000c101518 */
[----:B------:R-:W-:Y:S01]  /*336e0*/  ISETP.LT.AND P4, PT, R73, UR10, !P4 ;  /* 0x0000000a49007c0c */ /* 0x000fe2000e781270 */
[----:B------:R-:W2:Y:S01]  /*336f0*/  LDCU UR9, c[0x0][0x398] ;  /* 0x00007300ff0977ac */ /* 0x000ea20008000800 */
[----:B-1----:R-:W-:Y:S01]  /*33700*/  ISETP.GE.AND P1, PT, R7, UR4, PT ;  /* 0x0000000407007c0c */ /* 0x002fe2000bf26270 */
[----:B------:R-:W1:Y:S01]  /*33710*/  LDCU UR4, c[0x0][0x39c] ;  /* 0x00007380ff0477ac */ /* 0x000e620008000800 */
[----:B0-----:R-:W-:Y:S01]  /*33720*/  PRMT R67, R61, 0x7610, R67 ;  /* 0x000076103d437816 */ /* 0x001fe20000000043 */
[----:B------:R-:W-:Y:S01]  /*33730*/  VIADD R10, R66, 0xca ;  /* 0x000000ca420a7836 */ /* 0x000fe20000000000 */
[----:B------:R-:W-:Y:S01]  /*33740*/  PRMT R11, R62, 0x7610, R11 ;  /* 0x000076103e0b7816 */ /* 0x000fe2000000000b */
[----:B------:R-:W3:Y:S01]  /*33750*/  LDL.LU R61, [R1+0xa50] ;  /* 0x000a5000013d7983 */ /* 0x000ee20000300800 */
[C---:B----4-:R-:W-:Y:S01]  /*33760*/  VIADD R0, R6.reuse, UR30 ;  /* 0x0000001e06007c36 */ /* 0x050fe20008000000 */
[----:B------:R-:W0:Y:S01]  /*33770*/  LDCU UR10, c[0x0][0x398] ;  /* 0x00007300ff0a77ac */ /* 0x000e220008000800 */
[----:B------:R-:W-:Y:S01]  /*33780*/  IMAD.WIDE R8, R6, 0x2, R4 ;  /* 0x0000000206087825 */ /* 0x000fe200078e0204 */
[----:B------:R-:W-:Y:S01]  /*33790*/  ISETP.GE.AND P5, PT, R10, UR6, PT ;  /* 0x000000060a007c0c */ /* 0x000fe2000bfa6270 */
[----:B------:R-:W4:Y:S01]  /*337a0*/  LDL.LU R62, [R1+0xa4c] ;  /* 0x000a4c00013e7983 */ /* 0x000f220000300800 */
[----:B------:R-:W0:Y:S01]  /*337b0*/  LDCU UR6, c[0x0][0x39c] ;  /* 0x00007380ff0677ac */ /* 0x000e220008000800 */
[----:B------:R-:W-:-:S02]  /*337c0*/  IMAD.WIDE R6, R0, 0x2, R2 ;  /* 0x0000000200067825 */ /* 0x000fc400078e0202 */
[----:B------:R1:W-:Y:S04]  /*337d0*/  @P2 STG.E.U16 desc[UR24][R8.64], R67 ;  /* 0x0000004308002986 */ /* 0x0003e8000c101518 */
[----:B------:R0:W-:Y:S01]  /*337e0*/  @P3 STG.E.U16 desc[UR24][R6.64], R11 ;  /* 0x0000000b06003986 */ /* 0x0001e2000c101518 */
[----:B-1----:R-:W-:-:S03]  /*337f0*/  PRMT R67, R63, 0x7610, R67 ;  /* 0x000076103f437816 */ /* 0x002fc60000000043 */
[----:B------:R-:W3:Y:S01]  /*33800*/  LDL.LU R63, [R1+0xa48] ;  /* 0x000a4800013f7983 */ /* 0x000ee20000300800 */
[----:B0-----:R-:W-:-:S04]  /*33810*/  IMAD.WIDE R10, R0, 0x2, R4 ;  /* 0x00000002000a7825 */ /* 0x001fc800078e0204 */
[----:B------:R-:W-:Y:S01]  /*33820*/  VIADD R7, R0, UR30 ;  /* 0x0000001e00077c36 */ /* 0x000fe20008000000 */
[----:B------:R-:W-:Y:S01]  /*33830*/  PRMT R0, R64, 0x7610, R0 ;  /* 0x0000761040007816 */ /* 0x000fe20000000000 */
[----:B------:R0:W-:Y:S04]  /*33840*/  @P4 STG.E.U16 desc[UR24][R10.64], R67 ;  /* 0x000000430a004986 */ /* 0x0001e8000c101518 */
[----:B------:R-:W3:Y:S01]  /*33850*/  LDL.LU R64, [R1+0xa44] ;  /* 0x000a440001407983 */ /* 0x000ee20000300800 */
[----:B------:R-:W-:Y:S01]  /*33860*/  VIADD R6, R66, 0xcb ;  /* 0x000000cb42067836 */ /* 0x000fe20000000000 */
[----:B0-----:R-:W-:Y:S02]  /*33870*/  PRMT R67, R65, 0x7610, R67 ;  /* 0x0000761041437816 */ /* 0x001fe40000000043 */
[----:B------:R-:W3:Y:S04]  /*33880*/  LDL.LU R65, [R1+0xa40] ;  /* 0x000a400001417983 */ /* 0x000ee80000300800 */
[----:B------:R-:W3:Y:S04]  /*33890*/  LDL.LU R68, [R1+0x94] ;  /* 0x0000940001447983 */ /* 0x000ee80000300800 */
[----:B------:R-:W3:Y:S04]  /*338a0*/  LDL.LU R93, [R1+0x98] ;  /* 0x00009800015d7983 */ /* 0x000ee80000300800 */
[----:B------:R-:W3:Y:S04]  /*338b0*/  LDL.LU R92, [R1+0x9c] ;  /* 0x00009c00015c7983 */ /* 0x000ee80000300800 */
[----:B------:R-:W3:Y:S04]  /*338c0*/  LDL.LU R91, [R1+0xa0] ;  /* 0x0000a000015b7983 */ /* 0x000ee80000300800 */
[----:B------:R-:W3:Y:S01]  /*338d0*/  LDL.LU R90, [R1+0xa4] ;  /* 0x0000a400015a7983 */ /* 0x000ee20000300800 */
[----:B------:R-:W-:Y:S01]  /*338e0*/  ISETP.LT.AND P3, PT, R74, UR14, !P0 ;  /* 0x0000000e4a007c0c */ /* 0x000fe2000c761270 */
[----:B------:R-:W-:-:S02]  /*338f0*/  IMAD.WIDE R8, R7, 0x2, R2 ;  /* 0x0000000207087825 */ /* 0x000fc400078e0202 */
[----:B------:R-:W3:Y:S01]  /*33900*/  LDL.LU R89, [R1+0xa8] ;  /* 0x0000a80001597983 */ /* 0x000ee20000300800 */
[----:B------:R-:W-:Y:S01]  /*33910*/  ISETP.GE.AND P2, PT, R6, UR4, PT ;  /* 0x0000000406007c0c */ /* 0x000fe2000bf46270 */
[----:B------:R-:W0:Y:S02]  /*33920*/  LDCU UR4, c[0x0][0x39c] ;  /* 0x00007380ff0477ac */ /* 0x000e240008000800 */
[----:B------:R-:W3:Y:S01]  /*33930*/  LDL.LU R88, [R1+0xac] ;  /* 0x0000ac0001587983 */ /* 0x000ee20000300800 */
[----:B------:R-:W-:Y:S01]  /*33940*/  ISETP.LT.AND P0, PT, R73, UR16, !P0 ;  /* 0x0000001049007c0c */ /* 0x000fe2000c701270 */
[C---:B------:R-:W-:Y:S01]  /*33950*/  IMAD.WIDE R10, R7.reuse, 0x2, R4 ;  /* 0x00000002070a7825 */ /* 0x040fe200078e0204 */
[----:B--2---:R-:W-:Y:S01]  /*33960*/  F2FP.BF16.F32.PACK_AB R12, R12, R69 ;  /* 0x000000450c0c723e */ /* 0x004fe200000010ff */
[----:B------:R-:W2:Y:S02]  /*33970*/  LDL.LU R87, [R1+0xb0] ;  /* 0x0000b00001577983 */ /* 0x000ea40000300800 */
[----:B------:R-:W-:Y:S01]  /*33980*/  VIADD R6, R7, UR30 ;  /* 0x0000001e07067c36 */ /* 0x000fe20008000000 */
[----:B------:R-:W-:Y:S01]  /*33990*/  ISETP.LT.AND P4, PT, R74, UR12, !P6 ;  /* 0x0000000c4a007c0c */ /* 0x000fe2000f781270 */
[----:B------:R-:W1:Y:S01]  /*339a0*/  LDCU UR14, c[0x0][0x398] ;  /* 0x00007300ff0e77ac */ /* 0x000e620008000800 */
[----:B------:R-:W2:Y:S01]  /*339b0*/  LDL.LU R86, [R1+0xb8] ;  /* 0x0000b80001567983 */ /* 0x000ea20000300800 */
[----:B------:R-:W0:Y:S03]  /*339c0*/  LDCU UR12, c[0x0][0x398] ;  /* 0x00007300ff0c77ac */ /* 0x000e260008000800 */
[----:B------:R-:W2:Y:S01]  /*339d0*/  LDL.LU R85, [R1+0xb4] ;  /* 0x0000b40001557983 */ /* 0x000ea20000300800 */
[----:B------:R-:W0:Y:S03]  /*339e0*/  LDCU UR16, c[0x0][0x398] ;  /* 0x00007300ff1077ac */ /* 0x000e260008000800 */
        /* <DEDUP_REMOVED lines=10> */
[----:B------:R-:W4:Y:S04]  /*33a90*/  LDL.LU R72, [R1+0xe8] ;  /* 0x0000e80001487983 */ /* 0x000f280000300800 */
[----:B------:R-:W-:Y:S04]  /*33aa0*/  @P3 STG.E.U16 desc[UR24][R8.64], R0 ;  /* 0x0000000008003986 */ /* 0x000fe8000c101518 */
[----:B------:R-:W2:Y:S04]  /*33ab0*/  LDL.LU R71, [R1+0xe4] ;  /* 0x0000e40001477983 */ /* 0x000ea80000300800 */
[----:B------:R-:W2:Y:S04]  /*33ac0*/  LDL.LU R70, [R1+0xf0] ;  /* 0x0000f00001467983 */ /* 0x000ea80000300800 */
[----:B------:R0:W-:Y:S04]  /*33ad0*/  @P0 STG.E.U16 desc[UR24][R10.64], R67 ;  /* 0x000000430a000986 */ /* 0x0001e8000c101518 */
[----:B------:R-:W2:Y:S04]  /*33ae0*/  LDL.LU R69, [R1+0xec] ;  /* 0x0000ec0001457983 */ /* 0x000ea80000300800 */
[----:B------:R-:W2:Y:S01]  /*33af0*/  LDL.LU R7, [R1+0x24] ;  /* 0x0000240001077983 */ /* 0x000ea20000300800 */
[----:B0-----:R-:W-:-:S03]  /*33b00*/  VIADD R10, R66, 0xcd ;  /* 0x000000cd420a7836 */ /* 0x001fc60000000000 */
[----:B------:R-:W3:Y:S02]  /*33b10*/  LDL.LU R67, [R1+0x90] ;  /* 0x0000900001437983 */ /* 0x000ee40000300800 */
[----:B------:R-:W-:Y:S01]  /*33b20*/  ISETP.GE.AND P0, PT, R10, UR4, PT ;  /* 0x000000040a007c0c */ /* 0x000fe2000bf06270 */
[----:B------:R-:W-:Y:S01]  /*33b30*/  IMAD.WIDE R8, R6, 0x2, R2 ;  /* 0x0000000206087825 */ /* 0x000fe200078e0202 */
[----:B------:R-:W3:Y:S01]  /*33b40*/  LDL.LU R10, [R1+0x28] ;  /* 0x00002800010a7983 */ /* 0x000ee20000300800 */
[C---:B------:R-:W-:Y:S01]  /*33b50*/  ISETP.LT.AND P6, PT, R73.reuse, UR18, !P6 ;  /* 0x0000001249007c0c */ /* 0x040fe2000f7c1270 */
[----:B------:R-:W0:Y:S01]  /*33b60*/  LDCU UR4, c[0x0][0x39c] ;  /* 0x00007380ff0477ac */ /* 0x000e220008000800 */
[----:B------:R-:W-:Y:S01]  /*33b70*/  VIADD R0, R66, 0xcc ;  /* 0x000000cc42007836 */ /* 0x000fe20000000000 */
[----:B------:R1:W-:Y:S01]  /*33b80*/  @P4 STG.E.U16 desc[UR24][R8.64], R12 ;  /* 0x0000000c08004986 */ /* 0x0003e2000c101518 */
[----:B------:R-:W-:Y:S01]  /*33b90*/  ISETP.LT.AND P4, PT, R74, UR20, !P1 ;  /* 0x000000144a007c0c */ /* 0x000fe2000cf81270 */
[----:B------:R-:W0:Y:S02]  /*33ba0*/  LDCU UR18, c[0x0][0x398] ;  /* 0x00007300ff1277ac */ /* 0x000e240008000800 */
[----:B------:R-:W-:Y:S01]  /*33bb0*/  ISETP.GE.AND P3, PT, R0, UR6, PT ;  /* 0x0000000600007c0c */ /* 0x000fe2000bf66270 */
[----:B------:R-:W-:Y:S01]  /*33bc0*/  VIADD R0, R6, UR30 ;  /* 0x0000001e06007c36 */ /* 0x000fe20008000000 */
[----:B------:R-:W-:Y:S01]  /*33bd0*/  ISETP.LT.AND P1, PT, R73, UR22, !P1 ;  /* 0x0000001649007c0c */ /* 0x000fe2000cf21270 */
[----:B------:R-:W0:Y:S01]  /*33be0*/  LDCU UR6, c[0x0][0x39c] ;  /* 0x00007380ff0677ac */ /* 0x000e220008000800 */
[----:B------:R-:W-:Y:S01]  /*33bf0*/  PRMT R11, R12, 0x7632, R11 ;  /* 0x000076320c0b7816 */ /* 0x000fe2000000000b */
[----:B------:R-:W0:Y:S01]  /*33c00*/  LDCU UR20, c[0x0][0x398] ;  /* 0x00007300ff1477ac */ /* 0x000e220008000800 */
[----:B-1----:R-:W-:Y:S01]  /*33c10*/  IMAD.WIDE R8, R6, 0x2, R4 ;  /* 0x0000000206087825 */ /* 0x002fe200078e0204 */
[----:B------:R-:W1:Y:S04]  /*33c20*/  LDCU UR22, c[0x0][0x398] ;  /* 0x00007300ff1677ac */ /* 0x000e680008000800 */
[----:B------:R0:W-:Y:S01]  /*33c30*/  @P6 STG.E.U16 desc[UR24][R8.64], R11 ;  /* 0x0000000b08006986 */ /* 0x0001e2000c101518 */
[----:B--2---:R-:W-:Y:S01]  /*33c40*/  F2FP.BF16.F32.PACK_AB R13, R13, R7 ;  /* 0x000000070d0d723e */ /* 0x004fe200000010ff */
[----:B------:R-:W-:-:S03]  /*33c50*/  IMAD.WIDE R6, R0, 0x2, R2 ;  /* 0x0000000200067825 */ /* 0x000fc600078e0202 */
[----:B------:R-:W-:Y:S02]  /*33c60*/  PRMT R12, R13, 0x7632, R12 ;  /* 0x000076320d0c7816 */ /* 0x000fe4000000000c */
[----:B------:R2:W-:Y:S01]  /*33c70*/  @P4 STG.E.U16 desc[UR24][R6.64], R13 ;  /* 0x0000000d06004986 */ /* 0x0005e2000c101518 */
[----:B---3--:R-:W-:Y:S01]  /*33c80*/  F2FP.BF16.F32.PACK_AB R14, R14, R10 ;  /* 0x0000000a0e0e723e */ /* 0x008fe200000010ff */
[----:B0-----:R-:W-:-:S04]  /*33c90*/  IMAD.WIDE R10, R0, 0x2, R4 ;  /* 0x00000002000a7825 */ /* 0x001fc800078e0204 */
[----:B--2---:R-:W-:Y:S01]  /*33ca0*/  VIADD R6, R0, UR30 ;  /* 0x0000001e00067c36 */ /* 0x004fe20008000000 */
[----:B------:R-:W2:Y:S04]  /*33cb0*/  LDL.LU R13, [R1+0x64] ;  /* 0x00006400010d7983 */ /* 0x000ea80000300800 */
[----:B------:R-:W3:Y:S04]  /*33cc0*/  LDL.LU R0, [R1+0x2c] ;  /* 0x00002c0001007983 */ /* 0x000ee80000300800 */
[----:B------:R0:W-:Y:S02]  /*33cd0*/  @P1 STG.E.U16 desc[UR24][R10.64], R12 ;  /* 0x0000000c0a001986 */ /* 0x0001e4000c101518 */
[----:B0-----:R-:W-:-:S05]  /*33ce0*/  VIADD R10, R66, 0xcf ;  /* 0x000000cf420a7836 */ /* 0x001fca0000000000 */
[----:B------:R-:W-:Y:S02]  /*33cf0*/  ISETP.GE.AND P1, PT, R10, UR4, PT ;  /* 0x000000040a007c0c */ /* 0x000fe4000bf26270 */
[----:B------:R-:W-:Y:S01]  /*33d00*/  ISETP.LT.AND P6, PT, R74, UR26, !P5 ;  /* 0x0000001a4a007c0c */ /* 0x000fe2000efc1270 */
[----:B------:R-:W2:Y:S01]  /*33d10*/  LDL.LU R10, [R1+0x30] ;  /* 0x00003000010a7983 */ /* 0x000ea20000300800 */
[----:B------:R-:W-:Y:S01]  /*33d20*/  IMAD.WIDE R8, R6, 0x2, R2 ;  /* 0x0000000206087825 */ /* 0x000fe200078e0202 */
[----:B------:R-:W-:Y:S01]  /*33d30*/  ISETP.LT.AND P5, PT, R73, UR9, !P5 ;  /* 0x0000000949007c0c */ /* 0x000fe2000efa1270 */
[----:B------:R-:W0:Y:S02]  /*33d40*/  LDCU UR4, c[0x0][0x39c] ;  /* 0x00007380ff0477ac */ /* 0x000e240008000800 */
[----:B------:R-:W-:Y:S01]  /*33d50*/  VIADD R7, R66, 0xce ;  /* 0x000000ce42077836 */ /* 0x000fe20000000000 */
[----:B------:R-:W-:Y:S01]  /*33d60*/  PRMT R11, R14, 0x7632, R11 ;  /* 0x000076320e0b7816 */ /* 0x000fe2000000000b */
[----:B------:R-:W0:Y:S05]  /*33d70*/  LDCU UR26, c[0x0][0x398] ;  /* 0x00007300ff1a77ac */ /* 0x000e2a0008000800 */
[----:B------:R1:W-:Y:S01]  /*33d80*/  @P6 STG.E.U16 desc[UR24][R8.64], R14 ;  /* 0x0000000e08006986 */ /* 0x0003e2000c101518 */
[----:B------:R-:W-:Y:S01]  /*33d90*/  ISETP.LT.AND P6, PT, R74, UR10, !P2 ;  /* 0x0000000a4a007c0c */ /* 0x000fe2000d7c1270 */
[----:B------:R-:W0:Y:S01]  /*33da0*/  LDCU UR9, c[0x0][0x398] ;  /* 0x00007300ff0977ac */ /* 0x000e220008000800 */
[----:B------:R-:W-:-:S02]  /*33db0*/  ISETP.GE.AND P4, PT, R7, UR6, PT ;  /* 0x0000000607007c0c */ /* 0x000fc4000bf86270 */
[----:B------:R-:W-:Y:S01]  /*33dc0*/  ISETP.LT.AND P2, PT, R73, UR14, !P2 ;  /* 0x0000000e49007c0c */ /* 0x000fe2000d741270 */
[----:B------:R-:W0:Y:S01]  /*33dd0*/  LDCU UR6, c[0x0][0x39c] ;  /* 0x00007380ff0677ac */ /* 0x000e220008000800 */
[----:B------:R-:W0:Y:S01]  /*33de0*/  LDCU UR10, c[0x0][0x398] ;  /* 0x00007300ff0a77ac */ /* 0x000e220008000800 */
[C---:B-1----:R-:W-:Y:S01]  /*33df0*/  IMAD.WIDE R8, R6.reuse, 0x2, R4 ;  /* 0x0000000206087825 */ /* 0x042fe200078e0204 */
[----:B------:R-:W1:Y:S04]  /*33e00*/  LDCU UR14, c[0x0][0x398] ;  /* 0x00007300ff0e77ac */ /* 0x000e680008000800 */
[----:B------:R-:W-:Y:S01]  /*33e10*/  @P5 STG.E.U16 desc[UR24][R8.64], R11 ;  /* 0x0000000b08005986 */ /* 0x000fe2000c101518 */
[----:B---3--:R-:W-:Y:S01]  /*33e20*/  F2FP.BF16.F32.PACK_AB R15, R15, R0 ;  /* 0x000000000f0f723e */ /* 0x008fe200000010ff */
[----:B------:R-:W-:-:S04]  /*33e30*/  VIADD R0, R6, UR30 ;  /* 0x0000001e06007c36 */ /* 0x000fc80008000000 */
[----:B------:R-:W-:Y:S01]  /*33e40*/  IMAD.WIDE R6, R0, 0x2, R2 ;  /* 0x0000000200067825 */ /* 0x000fe200078e0202 */
[----:B------:R-:W-:-:S04]  /*33e50*/  PRMT R12, R15, 0x7632, R12 ;  /* 0x000076320f0c7816 */ /* 0x000fc8000000000c */
[----:B------:R3:W-:Y:S02]  /*33e60*/  @P6 STG.E.U16 desc[UR24][R6.64], R15 ;  /* 0x0000000f06006986 */ /* 0x0007e4000c101518 */
[----:B---3--:R-:W-:Y:S02]  /*33e70*/  VIADD R6, R0, UR30 ;  /* 0x0000001e00067c36 */ /* 0x008fe40008000000 */
[----:B------:R-:W3:Y:S01]  /*33e80*/  LDL.LU R15, [R1+0x68] ;  /* 0x00006800010f7983 */ /* 0x000ee20000300800 */
[----:B--2---:R-:W-:Y:S01]  /*33e90*/  F2FP.BF16.F32.PACK_AB R16, R16, R10 ;  /* 0x0000000a1010723e */ /* 0x004fe200000010ff */
[----:B------:R-:W-:Y:S02]  /*33ea0*/  IMAD.WIDE R10, R0, 0x2, R4 ;  /* 0x00000002000a7825 */ /* 0x000fe400078e0204 */
[----:B------:R-:W2:Y:S04]  /*33eb0*/  LDL.LU R0, [R1+0x34] ;  /* 0x0000340001007983 */ /* 0x000ea80000300800 */
[----:B------:R0:W-:Y:S02]  /*33ec0*/  @P2 STG.E.U16 desc[UR24][R10.64], R12 ;  /* 0x0000000c0a002986 */ /* 0x0001e4000c101518 */
[----:B0-----:R-:W-:-:S05]  /*33ed0*/  VIADD R10, R66, 0xd1 ;  /* 0x000000d1420a7836 */ /* 0x001fca0000000000 */
[----:B------:R-:W-:Y:S02]  /*33ee0*/  ISETP.GE.AND P2, PT, R10, UR4, PT ;  /* 0x000000040a007c0c */ /* 0x000fe4000bf46270 */
[----:B------:R-:W-:Y:S01]  /*33ef0*/  ISETP.LT.AND P6, PT, R74, UR12, !P3 ;  /* 0x0000000c4a007c0c */ /* 0x000fe2000dfc1270 */
[----:B------:R-:W3:Y:S01]  /*33f00*/  LDL.LU R10, [R1+0x38] ;  /* 0x00003800010a7983 */ /* 0x000ee20000300800 */
        /* <DEDUP_REMOVED lines=16> */
[----:B--2---:R-:W-:Y:S01]  /*34010*/  F2FP.BF16.F32.PACK_AB R17, R17, R0 ;  /* 0x000000001111723e */ /* 0x004fe200000010ff */
[----:B------:R-:W-:-:S04]  /*34020*/  VIADD R0, R6, UR30 ;  /* 0x0000001e06007c36 */ /* 0x000fc80008000000 */
[----:B------:R-:W-:Y:S01]  /*34030*/  IMAD.WIDE R6, R0, 0x2, R2 ;  /* 0x0000000200067825 */ /* 0x000fe200078e0202 */
[----:B------:R-:W-:-:S04]  /*34040*/  PRMT R12, R17, 0x7632, R12 ;  /* 0x00007632110c7816 */ /* 0x000fc8000000000c */
[----:B------:R2:W-:Y:S01]  /*34050*/  @P6 STG.E.U16 desc[UR24][R6.64], R17 ;  /* 0x0000001106006986 */ /* 0x0005e2000c101518 */
[----:B------:R-:W-:Y:S01]  /*34060*/  ISETP.LT.AND P6, PT, R74, UR22, !P4 ;  /* 0x000000164a007c0c */ /* 0x000fe2000e7c1270 */
[----:B------:R-:W0:Y:S01]  /*34070*/  LDCU UR22, c[0x0][0x398] ;  /* 0x00007300ff1677ac */ /* 0x000e220008000800 */
[----:B--2---:R-:W-:Y:S01]  /*34080*/  VIADD R6, R0, UR30 ;  /* 0x0000001e00067c36 */ /* 0x004fe20008000000 */
[----:B------:R-:W2:Y:S01]  /*34090*/  LDL.LU R17, [R1+0x6c] ;  /* 0x00006c0001117983 */ /* 0x000ea20000300800 */
[----:B---3--:R-:W-:Y:S01]  /*340a0*/  F2FP.BF16.F32.PACK_AB R18, R18, R10 ;  /* 0x0000000a1212723e */ /* 0x008fe200000010ff */
[----:B------:R-:W-:Y:S02]  /*340b0*/  IMAD.WIDE R10, R0, 0x2, R4 ;  /* 0x00000002000a7825 */ /* 0x000fe400078e0204 */
[----:B------:R-:W3:Y:S02]  /*340c0*/  LDL.LU R0, [R1+0x3c] ;  /* 0x00003c0001007983 */ /* 0x000ee40000300800 */
[----:B------:R-:W-:-:S02]  /*340d0*/  IMAD.WIDE R8, R6, 0x2, R2 ;  /* 0x0000000206087825 */ /* 0x000fc400078e0202 */
[----:B------:R0:W-:Y:S04]  /*340e0*/  @P0 STG.E.U16 desc[UR24][R10.64], R12 ;  /* 0x0000000c0a000986 */ /* 0x0001e8000c101518 */
[----:B------:R1:W-:Y:S01]  /*340f0*/  @P6 STG.E.U16 desc[UR24][R8.64], R18 ;  /* 0x0000001208006986 */ /* 0x0003e2000c101518 */
[----:B0-----:R-:W-:Y:S01]  /*34100*/  VIADD R10, R66, 0xd3 ;  /* 0x000000d3420a7836 */ /* 0x001fe20000000000 */
[----:B------:R-:W-:Y:S02]  /*34110*/  PRMT R11, R18, 0x7632, R11 ;  /* 0x00007632120b7816 */ /* 0x000fe4000000000b */
[----:B-1----:R-:W2:Y:S02]  /*34120*/  LDL.LU R18, [R1+0x8c] ;  /* 0x00008c0001127983 */ /* 0x002ea40000300800 */
[----:B------:R-:W-:-:S02]  /*34130*/  ISETP.GE.AND P0, PT, R10, UR4, PT ;  /* 0x000000040a007c0c */ /* 0x000fc4000bf06270 */
[C---:B------:R-:W-:Y:S01]  /*34140*/  ISETP.LT.AND P4, PT, R73.reuse, UR26, !P4 ;  /* 0x0000001a49007c0c */ /* 0x040fe2000e781270 */
[----:B------:R-:W2:Y:S01]  /*34150*/  LDL.LU R10, [R1+0x40] ;  /* 0x00004000010a7983 */ /* 0x000ea20000300800 */
[----:B------:R-:W-:Y:S01]  /*34160*/  ISETP.LT.AND P6, PT, R74, UR9, !P1 ;  /* 0x000000094a007c0c */ /* 0x000fe2000cfc1270 */
[----:B------:R-:W-:Y:S02]  /*34170*/  VIADD R7, R66, 0xd2 ;  /* 0x000000d242077836 */ /* 0x000fe40000000000 */
[C---:B------:R-:W-:Y:S01]  /*34180*/  IMAD.WIDE R8, R6.reuse, 0x2, R4 ;  /* 0x0000000206087825 */ /* 0x040fe200078e0204 */
[----:B------:R-:W-:Y:S01]  /*34190*/  ISETP.LT.AND P1, PT, R73, UR10, !P1 ;  /* 0x0000000a49007c0c */ /* 0x000fe2000cf21270 */
[----:B------:R-:W0:Y:S01]  /*341a0*/  LDCU UR4, c[0x0][0x39c] ;  /* 0x00007380ff0477ac */ /* 0x000e220008000800 */
[----:B------:R-:W-:Y:S01]  /*341b0*/  ISETP.GE.AND P3, PT, R7, UR6, PT ;  /* 0x0000000607007c0c */ /* 0x000fe2000bf66270 */
[----:B------:R-:W1:Y:S04]  /*341c0*/  LDCU UR6, c[0x0][0x39c] ;  /* 0x00007380ff0677ac */ /* 0x000e680008000800 */
[----:B------:R-:W-:Y:S01]  /*341d0*/  @P4 STG.E.U16 desc[UR24][R8.64], R11 ;  /* 0x0000000b08004986 */ /* 0x000fe2000c101518 */
[----:B------:R-:W0:Y:S01]  /*341e0*/  LDCU UR9, c[0x0][0x398] ;  /* 0x00007300ff0977ac */ /* 0x000e220008000800 */
[----:B------:R-:W0:Y:S01]  /*341f0*/  LDCU UR26, c[0x0][0x398] ;  /* 0x00007300ff1a77ac */ /* 0x000e220008000800 */
[----:B------:R-:W0:Y:S01]  /*34200*/  LDCU UR10, c[0x0][0x398] ;  /* 0x00007300ff0a77ac */ /* 0x000e220008000800 */
[----:B---3--:R-:W-:Y:S01]  /*34210*/  F2FP.BF16.F32.PACK_AB R19, R19, R0 ;  /* 0x000000001313723e */ /* 0x008fe200000010ff */
[----:B------:R-:W-:-:S04]  /*34220*/  VIADD R0, R6, UR30 ;  /* 0x0000001e06007c36 */ /* 0x000fc80008000000 */
[----:B------:R-:W-:Y:S01]  /*34230*/  IMAD.WIDE R6, R0, 0x2, R2 ;  /* 0x0000000200067825 */ /* 0x000fe200078e0202 */
[----:B------:R-:W-:-:S04]  /*34240*/  PRMT R12, R19, 0x7632, R12 ;  /* 0x00007632130c7816 */ /* 0x000fc8000000000c */
[----:B------:R3:W-:Y:S01]  /*34250*/  @P6 STG.E.U16 desc[UR24][R6.64], R19 ;  /* 0x0000001306006986 */ /* 0x0007e2000c101518 */
[----:B------:R-:W-:Y:S01]  /*34260*/  ISETP.LT.AND P6, PT, R74, UR12, !P5 ;  /* 0x0000000c4a007c0c */ /* 0x000fe2000efc1270 */
[----:B------:R-:W0:Y:S01]  /*34270*/  LDCU UR12, c[0x0][0x398] ;  /* 0x00007300ff0c77ac */ /* 0x000e220008000800 */
[----:B---3--:R-:W-:Y:S01]  /*34280*/  VIADD R6, R0, UR30 ;  /* 0x0000001e00067c36 */ /* 0x008fe20008000000 */
[----:B------:R-:W3:Y:S01]  /*34290*/  LDL.LU R19, [R1+0x88] ;  /* 0x0000880001137983 */ /* 0x000ee20000300800 */
[----:B--2---:R-:W-:Y:S01]  /*342a0*/  F2FP.BF16.F32.PACK_AB R20, R20, R10 ;  /* 0x0000000a1414723e */ /* 0x004fe200000010ff */
[----:B------:R-:W-:Y:S02]  /*342b0*/  IMAD.WIDE R10, R0, 0x2, R4 ;  /* 0x00000002000a7825 */ /* 0x000fe400078e0204 */
[----:B------:R-:W2:Y:S02]  /*342c0*/  LDL.LU R0, [R1+0x44] ;  /* 0x0000440001007983 */ /* 0x000ea40000300800 */
[----:B------:R-:W-:-:S02]  /*342d0*/  IMAD.WIDE R8, R6, 0x2, R2 ;  /* 0x0000000206087825 */ /* 0x000fc400078e0202 */
[----:B------:R0:W-:Y:S04]  /*342e0*/  @P1 STG.E.U16 desc[UR24][R10.64], R12 ;  /* 0x0000000c0a001986 */ /* 0x0001e8000c101518 */
[----:B------:R1:W-:Y:S01]  /*342f0*/  @P6 STG.E.U16 desc[UR24][R8.64], R20 ;  /* 0x0000001408006986 */ /* 0x0003e2000c101518 */
[----:B0-----:R-:W-:Y:S01]  /*34300*/  VIADD R10, R66, 0xd5 ;  /* 0x000000d5420a7836 */ /* 0x001fe20000000000 */
[----:B------:R-:W-:Y:S02]  /*34310*/  PRMT R11, R20, 0x7632, R11 ;  /* 0x00007632140b7816 */ /* 0x000fe4000000000b */
[----:B-1----:R-:W3:Y:S02]  /*34320*/  LDL.LU R20, [R1+0x84] ;  /* 0x0000840001147983 */ /* 0x002ee40000300800 */
[----:B------:R-:W-:-:S02]  /*34330*/  ISETP.GE.AND P1, PT, R10, UR4, PT ;  /* 0x000000040a007c0c */ /* 0x000fc4000bf26270 */
[C---:B------:R-:W-:Y:S01]  /*34340*/  ISETP.LT.AND P5, PT, R73.reuse, UR14, !P5 ;  /* 0x0000000e49007c0c */ /* 0x040fe2000efa1270 */
[----:B------:R-:W3:Y:S01]  /*34350*/  LDL.LU R10, [R1+0x48] ;  /* 0x00004800010a7983 */ /* 0x000ee20000300800 */
        /* <DEDUP_REMOVED lines=30> */
[----:B------:R-:W-:Y:S01]  /*34540*/  ISETP.LT.AND P3, PT, R73, UR22, !P3 ;  /* 0x0000001649007c0c */ /* 0x000fe2000df61270 */
[----:B------:R-:W2:Y:S01]  /*34550*/  LDL.LU R10, [R1+0x50] ;  /* 0x00005000010a7983 */ /* 0x000ea20000300800 */
[----:B------:R-:W-:Y:S01]  /*34560*/  ISETP.LT.AND P6, PT, R74, UR9, !P0 ;  /* 0x000000094a007c0c */ /* 0x000fe2000c7c1270 */
[----:B------:R-:W-:Y:S01]  /*34570*/  VIADD R7, R66, 0xd6 ;  /* 0x000000d642077836 */ /* 0x000fe20000000000 */
[----:B------:R-:W0:Y:S01]  /*34580*/  LDCU UR4, c[0x0][0x39c] ;  /* 0x00007380ff0477ac */ /* 0x000e220008000800 */
[----:B------:R-:W-:-:S03]  /*34590*/  IMAD.WIDE R8, R6, 0x2, R4 ;  /* 0x0000000206087825 */ /* 0x000fc600078e0204 */
[----:B------:R-:W-:Y:S01]  /*345a0*/  ISETP.GE.AND P5, PT, R7, UR6, PT ;  /* 0x0000000607007c0c */ /* 0x000fe2000bfa6270 */
[----:B------:R-:W1:Y:S04]  /*345b0*/  LDCU UR6, c[0x0][0x39c] ;  /* 0x00007380ff0677ac */ /* 0x000e680008000800 */
[----:B------:R-:W-:Y:S01]  /*345c0*/  @P3 STG.E.U16 desc[UR24][R8.64], R11 ;  /* 0x0000000b08003986 */ /* 0x000fe2000c101518 */
[----:B------:R-:W0:Y:S01]  /*345d0*/  LDCU UR22, c[0x0][0x398] ;  /* 0x00007300ff1677ac */ /* 0x000e220008000800 */
[----:B---3--:R-:W-:Y:S01]  /*345e0*/  F2FP.BF16.F32.PACK_AB R23, R23, R0 ;  /* 0x000000001717723e */ /* 0x008fe200000010ff */
[----:B------:R-:W-:Y:S01]  /*345f0*/  VIADD R0, R6, UR30 ;  /* 0x0000001e06007c36 */ /* 0x000fe20008000000 */
[----:B------:R-:W3:Y:S03]  /*34600*/  LDCU UR9, c[0x0][0x398] ;  /* 0x00007300ff0977ac */ /* 0x000ee60008000800 */
[----:B------:R-:W-:Y:S01]  /*34610*/  IMAD.WIDE R6, R0, 0x2, R2 ;  /* 0x0000000200067825 */ /* 0x000fe200078e0202 */
[----:B------:R-:W-:-:S04]  /*34620*/  PRMT R12, R23, 0x7632, R12 ;  /* 0x00007632170c7816 */ /* 0x000fc8000000000c */
[----:B------:R0:W-:Y:S02]  /*34630*/  @P6 STG.E.U16 desc[UR24][R6.64], R23 ;  /* 0x0000001706006986 */ /* 0x0001e4000c101518 */
[----:B0-----:R-:W-:Y:S02]  /*34640*/  VIADD R6, R0, UR30 ;  /* 0x0000001e00067c36 */ /* 0x001fe40008000000 */
[----:B------:R-:W3:Y:S01]  /*34650*/  LDL.LU R23, [R1+0x78] ;  /* 0x0000780001177983 */ /* 0x000ee20000300800 */
[----:B--2---:R-:W-:Y:S01]  /*34660*/  F2FP.BF16.F32.PACK_AB R24, R24, R10 ;  /* 0x0000000a1818723e */ /* 0x004fe200000010ff */
[----:B------:R-:W-:Y:S02]  /*34670*/  IMAD.WIDE R10, R0, 0x2, R4 ;  /* 0x00000002000a7825 */ /* 0x000fe400078e0204 */
[----:B------:R-:W2:Y:S01]  /*34680*/  LDL.LU R0, [R1+0x54] ;  /* 0x0000540001007983 */ /* 0x000ea20000300800 */
[----:B------:R-:W-:Y:S02]  /*34690*/  ISETP.LT.AND P0, PT, R73, UR26, !P0 ;  /* 0x0000001a49007c0c */ /* 0x000fe4000c701270 */
[----:B------:R-:W-:Y:S01]  /*346a0*/  ISETP.LT.AND P6, PT, R74, UR10, !P4 ;  /* 0x0000000a4a007c0c */ /* 0x000fe2000e7c1270 */
[----:B------:R-:W-:Y:S01]  /*346b0*/  IMAD.WIDE R8, R6, 0x2, R2 ;  /* 0x0000000206087825 */ /* 0x000fe200078e0202 */
[----:B------:R-:W0:Y:S09]  /*346c0*/  LDCU UR26, c[0x0][0x398] ;  /* 0x00007300ff1a77ac */ /* 0x000e320008000800 */
[----:B------:R-:W-:Y:S01]  /*346d0*/  @P0 STG.E.U16 desc[UR24][R10.64], R12 ;  /* 0x0000000c0a000986 */ /* 0x000fe2000c101518 */
[----:B------:R-:W-:Y:S01]  /*346e0*/  VIADD R7, R66, 0xd8 ;  /* 0x000000d842077836 */ /* 0x000fe20000000000 */
[----:B------:R-:W0:Y:S02]  /*346f0*/  LDCU UR10, c[0x0][0x398] ;  /* 0x00007300ff0a77ac */ /* 0x000e240008000800 */
[----:B------:R1:W-:Y:S02]  /*34700*/  @P6 STG.E.U16 desc[UR24][R8.64], R24 ;  /* 0x0000001808006986 */ /* 0x0003e4000c101518 */
[----:B-1----:R-:W-:-:S02]  /*34710*/  PRMT R9, R24, 0x7632, R9 ;  /* 0x0000763218097816 */ /* 0x002fc40000000009 */
[----:B------:R-:W3:Y:S01]  /*34720*/  LDL.LU R24, [R1+0x74] ;  /* 0x0000740001187983 */ /* 0x000ee20000300800 */
[----:B--2---:R-:W-:Y:S01]  /*34730*/  F2FP.BF16.F32.PACK_AB R25, R25, R0 ;  /* 0x000000001919723e */ /* 0x004fe200000010ff */
[----:B------:R-:W-:-:S05]  /*34740*/  VIADD R0, R66, 0xd9 ;  /* 0x000000d942007836 */ /* 0x000fca0000000000 */
[----:B------:R-:W-:Y:S02]  /*34750*/  ISETP.GE.AND P0, PT, R0, UR4, PT ;  /* 0x0000000400007c0c */ /* 0x000fe4000bf06270 */
[----:B------:R-:W-:Y:S01]  /*34760*/  ISETP.GE.AND P3, PT, R7, UR6, PT ;  /* 0x0000000607007c0c */ /* 0x000fe2000bf66270 */
[----:B------:R-:W2:Y:S01]  /*34770*/  LDL.LU R0, [R1+0x58] ;  /* 0x0000580001007983 */ /* 0x000ea20000300800 */
[----:B------:R-:W-:Y:S01]  /*34780*/  ISETP.LT.AND P4, PT, R73, UR12, !P4 ;  /* 0x0000000c49007c0c */ /* 0x000fe2000e781270 */
[----:B------:R-:W1:Y:S01]  /*34790*/  LDCU UR6, c[0x0][0x39c] ;  /* 0x00007380ff0677ac */ /* 0x000e620008000800 */
[----:B------:R-:W-:Y:S01]  /*347a0*/  ISETP.LT.AND P6, PT, R74, UR14, !P1 ;  /* 0x0000000e4a007c0c */ /* 0x000fe2000cfc1270 */
[C---:B------:R-:W-:Y:S01]  /*347b0*/  IMAD.WIDE R10, R6.reuse, 0x2, R4 ;  /* 0x00000002060a7825 */ /* 0x040fe200078e0204 */
[----:B------:R-:W0:Y:S03]  /*347c0*/  LDCU UR4, c[0x0][0x39c] ;  /* 0x00007380ff0477ac */ /* 0x000e260008000800 */
[----:B------:R-:W-:Y:S01]  /*347d0*/  VIADD R8, R6, UR30 ;  /* 0x0000001e06087c36 */ /* 0x000fe20008000000 */
[----:B------:R-:W0:Y:S03]  /*347e0*/  LDCU UR12, c[0x0][0x398] ;  /* 0x00007300ff0c77ac */ /* 0x000e260008000800 */
[----:B------:R-:W-:-:S02]  /*347f0*/  IMAD.WIDE R6, R8, 0x2, R2 ;  /* 0x0000000208067825 */ /* 0x000fc400078e0202 */
[----:B------:R1:W-:Y:S01]  /*34800*/  @P4 STG.E.U16 desc[UR24][R10.64], R9 ;  /* 0x000000090a004986 */ /* 0x0003e2000c101518 */
[----:B------:R-:W0:Y:S03]  /*34810*/  LDCU UR14, c[0x0][0x398] ;  /* 0x00007300ff0e77ac */ /* 0x000e260008000800 */
[----:B------:R3:W-:Y:S01]  /*34820*/  @P6 STG.E.U16 desc[UR24][R6.64], R25 ;  /* 0x0000001906006986 */ /* 0x0007e2000c101518 */
[----:B-1----:R-:W-:Y:S01]  /*34830*/  VIADD R10, R66, 0xda ;  /* 0x000000da420a7836 */ /* 0x002fe20000000000 */
[----:B------:R-:W-:Y:S02]  /*34840*/  PRMT R11, R25, 0x7632, R11 ;  /* 0x00007632190b7816 */ /* 0x000fe4000000000b */
[----:B---3--:R-:W3:Y:S02]  /*34850*/  LDL.LU R25, [R1+0x70] ;  /* 0x0000700001197983 */ /* 0x008ee40000300800 */
[----:B------:R-:W-:Y:S01]  /*34860*/  ISETP.GE.AND P4, PT, R10, UR6, PT ;  /* 0x000000060a007c0c */ /* 0x000fe2000bf86270 */
[----:B------:R-:W1:Y:S01]  /*34870*/  LDCU UR6, c[0x0][0x39c] ;  /* 0x00007380ff0677ac */ /* 0x000e620008000800 */
[----:B------:R-:W3:Y:S01]  /*34880*/  LDL.LU R10, [R1+0x5c] ;  /* 0x00005c00010a7983 */ /* 0x000ee20000300800 */
[----:B------:R-:W-:Y:S01]  /*34890*/  ISETP.LT.AND P1, PT, R73, UR16, !P1 ;  /* 0x0000001049007c0c */ /* 0x000fe2000cf21270 */
[----:B------:R-:W0:Y:S01]  /*348a0*/  LDCU UR16, c[0x0][0x398] ;  /* 0x00007300ff1077ac */ /* 0x000e220008000800 */
[----:B------:R-:W-:-:S02]  /*348b0*/  ISETP.LT.AND P6, PT, R74, UR18, !P5 ;  /* 0x000000124a007c0c */ /* 0x000fc4000efc1270 */
[----:B--2---:R-:W-:Y:S01]  /*348c0*/  F2FP.BF16.F32.PACK_AB R26, R26, R0 ;  /* 0x000000001a1a723e */ /* 0x004fe200000010ff */
[C---:B------:R-:W-:Y:S01]  /*348d0*/  VIADD R0, R8.reuse, UR30 ;  /* 0x0000001e08007c36 */ /* 0x040fe20008000000 */
[----:B------:R-:W-:Y:S01]  /*348e0*/  F2FP.BF16.F32.PACK_AB R29, R29, R13 ;  /* 0x0000000d1d1d723e */ /* 0x000fe200000010ff */
[----:B------:R-:W-:Y:S01]  /*348f0*/  IMAD.WIDE R8, R8, 0x2, R4 ;  /* 0x0000000208087825 */ /* 0x000fe200078e0204 */
[----:B------:R-:W2:Y:S03]  /*34900*/  LDCU UR18, c[0x0][0x398] ;  /* 0x00007300ff1277ac */ /* 0x000ea60008000800 */
[----:B------:R-:W-:Y:S02]  /*34910*/  IMAD.WIDE R6, R0, 0x2, R2 ;  /* 0x0000000200067825 */ /* 0x000fe400078e0202 */
[----:B------:R-:W-:Y:S01]  /*34920*/  @P1 STG.E.U16 desc[UR24][R8.64], R11 ;  /* 0x0000000b08001986 */ /* 0x000fe2000c101518 */
[----:B------:R-:W-:-:S03]  /*34930*/  PRMT R12, R26, 0x7632, R12 ;  /* 0x000076321a0c7816 */ /* 0x000fc6000000000c */
[----:B------:R0:W-:Y:S04]  /*34940*/  @P6 STG.E.U16 desc[UR24][R6.64], R26 ;  /* 0x0000001a06006986 */ /* 0x0001e8000c101518 */
[----:B0-----:R-:W2:Y:S01]  /*34950*/  LDL.LU R26, [R1+0x60] ;  /* 0x00006000011a7983 */ /* 0x001ea20000300800 */
[----:B------:R-:W-:Y:S01]  /*34960*/  ISETP.LT.AND P5, PT, R73, UR20, !P5 ;  /* 0x0000001449007c0c */ /* 0x000fe2000efa1270 */
[----:B------:R-:W-:Y:S01]  /*34970*/  IMAD.WIDE R8, R0, 0x2, R4 ;  /* 0x0000000200087825 */ /* 0x000fe200078e0204 */
[----:B------:R-:W-:Y:S01]  /*34980*/  ISETP.LT.AND P6, PT, R74, UR9, !P2 ;  /* 0x000000094a007c0c */ /* 0x000fe2000d7c1270 */
[----:B------:R-:W0:Y:S01]  /*34990*/  LDCU UR9, c[0x0][0x398] ;  /* 0x00007300ff0977ac */ /* 0x000e220008000800 */
[----:B---3--:R-:W-:Y:S01]  /*349a0*/  F2FP.BF16.F32.PACK_AB R27, R27, R10 ;  /* 0x0000000a1b1b723e */ /* 0x008fe200000010ff */
[----:B------:R-:W-:Y:S01]  /*349b0*/  VIADD R10, R0, UR30 ;  /* 0x0000001e000a7c36 */ /* 0x000fe20008000000 */
[----:B------:R-:W-:Y:S01]  /*349c0*/  F2FP.BF16.F32.PACK_AB R30, R30, R15 ;  /* 0x0000000f1e1e723e */ /* 0x000fe200000010ff */
[----:B------:R-:W-:Y:S01]  /*349d0*/  VIADD R11, R66, 0xdb ;  /* 0x000000db420b7836 */ /* 0x000fe20000000000 */
[----:B------:R-:W3:Y:S01]  /*349e0*/  LDCU UR20, c[0x0][0x398] ;  /* 0x00007300ff1477ac */ /* 0x000ee20008000800 */
[----:B------:R-:W-:-:S04]  /*349f0*/  IMAD.WIDE R6, R10, 0x2, R2 ;  /* 0x000000020a067825 */ /* 0x000fc800078e0202 */
[----:B------:R0:W-:Y:S01]  /*34a00*/  @P5 STG.E.U16 desc[UR24][R8.64], R12 ;  /* 0x0000000c08005986 */ /* 0x0001e2000c101518 */
[----:B------:R-:W-:Y:S01]  /*34a10*/  ISETP.LT.AND P2, PT, R73, UR22, !P2 ;  /* 0x0000001649007c0c */ /* 0x000fe2000d741270 */
[----:B------:R-:W1:Y:S02]  /*34a20*/  LDCU UR22, c[0x0][0x398] ;  /* 0x00007300ff1677ac */ /* 0x000e640008000800 */
[----:B------:R3:W-:Y:S01]  /*34a30*/  @P6 STG.E.U16 desc[UR24][R6.64], R27 ;  /* 0x0000001b06006986 */ /* 0x0007e2000c101518 */
[----:B------:R-:W-:Y:S01]  /*34a40*/  ISETP.LT.AND P6, PT, R74, UR10, !P3 ;  /* 0x0000000a4a007c0c */ /* 0x000fe2000dfc1270 */
[----:B------:R-:W1:Y:S01]  /*34a50*/  LDCU UR10, c[0x0][0x398] ;  /* 0x00007300ff0a77ac */ /* 0x000e620008000800 */
[----:B------:R-:W-:Y:S01]  /*34a60*/  ISETP.GE.AND P1, PT, R11, UR4, PT ;  /* 0x000000040b007c0c */ /* 0x000fe2000bf26270 */
[C---:B------:R-:W-:Y:S01]  /*34a70*/  VIADD R11, R10.reuse, UR30 ;  /* 0x0000001e0a0b7c36 */ /* 0x040fe20008000000 */
[----:B------:R-:W-:Y:S02]  /*34a80*/  PRMT R14, R27, 0x7632, R14 ;  /* 0x000076321b0e7816 */ /* 0x000fe4000000000e */
[----:B------:R-:W-:Y:S01]  /*34a90*/  F2FP.BF16.F32.PACK_AB R31, R31, R17 ;  /* 0x000000111f1f723e */ /* 0x000fe200000010ff */
[----:B0-----:R-:W-:Y:S01]  /*34aa0*/  IMAD.WIDE R8, R10, 0x2, R4 ;  /* 0x000000020a087825 */ /* 0x001fe200078e0204 */
[----:B------:R-:W-:Y:S01]  /*34ab0*/  ISETP.LT.AND P3, PT, R73, UR26, !P3 ;  /* 0x0000001a49007c0c */ /* 0x000fe2000df61270 */
[----:B------:R-:W0:Y:S02]  /*34ac0*/  LDCU UR4, c[0x0][0x39c] ;  /* 0x00007380ff0477ac */ /* 0x000e240008000800 */
[C---:B---3--:R-:W-:Y:S01]  /*34ad0*/  IMAD.WIDE R6, R11.reuse, 0x2, R2 ;  /* 0x000000020b067825 */ /* 0x048fe200078e0202 */
[----:B------:R3:W-:Y:S01]  /*34ae0*/  @P2 STG.E.U16 desc[UR24][R8.64], R14 ;  /* 0x0000000e08002986 */ /* 0x0007e2000c101518 */
[----:B------:R-:W-:Y:S01]  /*34af0*/  F2FP.BF16.F32.PACK_AB R32, R32, R25 ;  /* 0x000000192020723e */ /* 0x000fe200000010ff */
[----:B------:R-:W0:Y:S01]  /*34b00*/  LDCU UR26, c[0x0][0x398] ;  /* 0x00007300ff1a77ac */ /* 0x000e220008000800 */
[----:B------:R-:W-:-:S02]  /*34b10*/  VIADD R13, R11, UR30 ;  /* 0x0000001e0b0d7c36 */ /* 0x000fc40008000000 */
[----:B------:R-:W-:-:S04]  /*34b20*/  IMAD.WIDE R10, R11, 0x2, R4 ;  /* 0x000000020b0a7825 */ /* 0x000fc800078e0204 */
[----:B---3--:R-:W-:-:S04]  /*34b30*/  IMAD.WIDE R8, R13, 0x2, R2 ;  /* 0x000000020d087825 */ /* 0x008fc800078e0202 */
[----:B------:R-:W-:Y:S02]  /*34b40*/  VIADD R15, R13, UR30 ;  /* 0x0000001e0d0f7c36 */ /* 0x000fe40008000000 */
[----:B------:R-:W-:Y:S02]  /*34b50*/  VIADD R0, R66, 0xdc ;  /* 0x000000dc42007836 */ /* 0x000fe40000000000 */
[----:B------:R-:W-:-:S03]  /*34b60*/  VIADD R17, R15, UR30 ;  /* 0x0000001e0f117c36 */ /* 0x000fc60008000000 */
[----:B-1----:R-:W-:Y:S01]  /*34b70*/  ISETP.GE.AND P5, PT, R0, UR6, PT ;  /* 0x0000000600007c0c */ /* 0x002fe2000bfa6270 */
[----:B------:R-:W-:Y:S01]  /*34b80*/  VIADD R0, R66, 0xdd ;  /* 0x000000dd42007836 */ /* 0x000fe20000000000 */
[----:B------:R-:W1:Y:S01]  /*34b90*/  LDCU UR6, c[0x0][0x39c] ;  /* 0x00007380ff0677ac */ /* 0x000e620008000800 */
[----:B------:R-:W-:-:S03]  /*34ba0*/  PRMT R14, R31, 0x7632, R14 ;  /* 0x000076321f0e7816 */ /* 0x000fc6000000000e */
[----:B0-----:R-:W-:Y:S01]  /*34bb0*/  ISETP.GE.AND P2, PT, R0, UR4, PT ;  /* 0x0000000400007c0c */ /* 0x001fe2000bf46270 */
[----:B------:R-:W-:Y:S01]  /*34bc0*/  VIADD R0, R66, 0xde ;  /* 0x000000de42007836 */ /* 0x000fe20000000000 */
[----:B------:R-:W0:Y:S01]  /*34bd0*/  LDCU UR4, c[0x0][0x39c] ;  /* 0x00007380ff0477ac */ /* 0x000e220008000800 */
        /* <DEDUP_REMOVED lines=11> */
[----:B--2---:R-:W-:-:S05]  /*34c90*/  F2FP.BF16.F32.PACK_AB R28, R28, R26 ;  /* 0x0000001a1c1c723e */ /* 0x004fca00000010ff */
[----:B------:R2:W-:Y:S01]  /*34ca0*/  @P6 STG.E.U16 desc[UR24][R6.64], R28 ;  /* 0x0000001c06006986 */ /* 0x0005e2000c101518 */
[----:B------:R-:W-:Y:S01]  /*34cb0*/  ISETP.LT.AND P6, PT, R74, UR12, !P0 ;  /* 0x0000000c4a007c0c */ /* 0x000fe2000c7c1270 */
[----:B------:R-:W3:Y:S01]  /*34cc0*/  LDCU UR12, c[0x0][0x398] ;  /* 0x00007300ff0c77ac */ /* 0x000ee20008000800 */
[----:B------:R-:W-:Y:S01]  /*34cd0*/  ISETP.LT.AND P0, PT, R73, UR14, !P0 ;  /* 0x0000000e49007c0c */ /* 0x000fe2000c701270 */
[----:B------:R-:W0:Y:S01]  /*34ce0*/  LDCU UR14, c[0x0][0x398] ;  /* 0x00007300ff0e77ac */ /* 0x000e220008000800 */
[----:B--2---:R-:W-:-:S05]  /*34cf0*/  PRMT R7, R28, 0x7632, R7 ;  /* 0x000076321c077816 */ /* 0x004fca0000000007 */
[----:B------:R2:W-:Y:S04]  /*34d00*/  @P3 STG.E.U16 desc[UR24][R10.64], R7 ;  /* 0x000000070a003986 */ /* 0x0005e8000c101518 */
[----:B------:R0:W-:Y:S01]  /*34d10*/  @P6 STG.E.U16 desc[UR24][R8.64], R29 ;  /* 0x0000001d08006986 */ /* 0x0001e2000c101518 */
[----:B------:R-:W-:Y:S01]  /*34d20*/  ISETP.LT.AND P6, PT, R74, UR16, !P4 ;  /* 0x000000104a007c0c */ /* 0x000fe2000e7c1270 */
[----:B------:R-:W1:Y:S01]  /*34d30*/  LDCU UR16, c[0x0][0x398] ;  /* 0x00007300ff1077ac */ /* 0x000e620008000800 */
[----:B--2---:R-:W-:Y:S01]  /*34d40*/  IMAD.WIDE R6, R13, 0x2, R4 ;  /* 0x000000020d067825 */ /* 0x004fe200078e0204 */
[----:B0-----:R-:W-:-:S03]  /*34d50*/  PRMT R9, R29, 0x7632, R9 ;  /* 0x000076321d097816 */ /* 0x001fc60000000009 */
[--C-:B------:R-:W-:Y:S01]  /*34d60*/  IMAD.WIDE R10, R15, 0x2, R2.reuse ;  /* 0x000000020f0a7825 */ /* 0x100fe200078e0202 */
[----:B------:R-:W-:Y:S01]  /*34d70*/  ISETP.LT.AND P4, PT, R73, UR18, !P4 ;  /* 0x0000001249007c0c */ /* 0x000fe2000e781270 */
[----:B------:R-:W0:Y:S01]  /*34d80*/  LDCU UR18, c[0x0][0x398] ;  /* 0x00007300ff1277ac */ /* 0x000e220008000800 */
[----:B------:R2:W-:Y:S04]  /*34d90*/  @P0 STG.E.U16 desc[UR24][R6.64], R9 ;  /* 0x0000000906000986 */ /* 0x0005e8000c101518 */
[----:B------:R0:W-:Y:S01]  /*34da0*/  @P6 STG.E.U16 desc[UR24][R10.64], R30 ;  /* 0x0000001e0a006986 */ /* 0x0001e2000c101518 */
[----:B------:R-:W-:Y:S01]  /*34db0*/  ISETP.LT.AND P6, PT, R74, UR9, !P1 ;  /* 0x000000094a007c0c */ /* 0x000fe2000cfc1270 */
[----:B------:R-:W-:Y:S01]  /*34dc0*/  IMAD.WIDE R12, R17, 0x2, R2 ;  /* 0x00000002110c7825 */ /* 0x000fe200078e0202 */
[----:B--2---:R-:W-:-:S03]  /*34dd0*/  PRMT R7, R30, 0x7632, R7 ;  /* 0x000076321e077816 */ /* 0x004fc60000000007 */
[--C-:B------:R-:W-:Y:S01]  /*34de0*/  IMAD.WIDE R8, R15, 0x2, R4.reuse ;  /* 0x000000020f087825 */ /* 0x100fe200078e0204 */
[----:B------:R-:W-:Y:S01]  /*34df0*/  ISETP.LT.AND P1, PT, R73, UR20, !P1 ;  /* 0x0000001449007c0c */ /* 0x000fe2000cf21270 */
[----:B------:R-:W2:Y:S03]  /*34e00*/  LDCU UR9, c[0x0][0x398] ;  /* 0x00007300ff0977ac */ /* 0x000ea60008000800 */
[----:B------:R3:W-:Y:S01]  /*34e10*/  @P4 STG.E.U16 desc[UR24][R8.64], R7 ;  /* 0x0000000708004986 */ /* 0x0007e2000c101518 */
[C---:B0-----:R-:W-:Y:S01]  /*34e20*/  VIADD R11, R17.reuse, UR30 ;  /* 0x0000001e110b7c36 */ /* 0x041fe20008000000 */
[----:B-1----:R-:W-:Y:S01]  /*34e30*/  ISETP.GE.AND P3, PT, R0, UR6, PT ;  /* 0x0000000600007c0c */ /* 0x002fe2000bf66270 */
[----:B------:R-:W0:Y:S01]  /*34e40*/  LDCU UR20, c[0x0][0x398] ;  /* 0x00007300ff1477ac */ /* 0x000e220008000800 */
[----:B------:R1:W-:Y:S01]  /*34e50*/  @P6 STG.E.U16 desc[UR24][R12.64], R31 ;  /* 0x0000001f0c006986 */ /* 0x0003e2000c101518 */
[----:B------:R-:W-:Y:S01]  /*34e60*/  ISETP.LT.AND P6, PT, R74, UR10, !P5 ;  /* 0x0000000a4a007c0c */ /* 0x000fe2000efc1270 */
[----:B---3--:R-:W-:-:S04]  /*34e70*/  IMAD.WIDE R6, R17, 0x2, R4 ;  /* 0x0000000211067825 */ /* 0x008fc800078e0204 */
[----:B------:R-:W-:Y:S01]  /*34e80*/  IMAD.WIDE R8, R11, 0x2, R2 ;  /* 0x000000020b087825 */ /* 0x000fe200078e0202 */
[----:B------:R3:W-:Y:S01]  /*34e90*/  @P1 STG.E.U16 desc[UR24][R6.64], R14 ;  /* 0x0000000e06001986 */ /* 0x0007e2000c101518 */
[----:B------:R-:W-:Y:S01]  /*34ea0*/  ISETP.LT.AND P5, PT, R73, UR22, !P5 ;  /* 0x0000001649007c0c */ /* 0x000fe2000efa1270 */
[----:B------:R-:W0:Y:S05]  /*34eb0*/  LDCU UR6, c[0x0][0x39c] ;  /* 0x00007380ff0677ac */ /* 0x000e2a0008000800 */
[----:B------:R2:W-:Y:S01]  /*34ec0*/  @P6 STG.E.U16 desc[UR24][R8.64], R32 ;  /* 0x0000002008006986 */ /* 0x0005e2000c101518 */
[----:B------:R-:W-:Y:S01]  /*34ed0*/  ISETP.LT.AND P6, PT, R74, UR12, !P2 ;  /* 0x0000000c4a007c0c */ /* 0x000fe2000d7c1270 */
[C---:B-1----:R-:W-:Y:S01]  /*34ee0*/  VIADD R13, R11.reuse, UR30 ;  /* 0x0000001e0b0d7c36 */ /* 0x042fe20008000000 */
[----:B------:R-:W1:Y:S01]  /*34ef0*/  LDCU UR10, c[0x0][0x398] ;  /* 0x00007300ff0a77ac */ /* 0x000e620008000800 */
[----:B------:R-:W-:Y:S01]  /*34f00*/  IMAD.WIDE R10, R11, 0x2, R4 ;  /* 0x000000020b0a7825 */ /* 0x000fe200078e0204 */
[----:B------:R-:W0:Y:S03]  /*34f10*/  LDCU UR12, c[0x0][0x398] ;  /* 0x00007300ff0c77ac */ /* 0x000e260008000800 */
[----:B---3--:R-:W-:Y:S01]  /*34f20*/  IMAD.WIDE R6, R13, 0x2, R2 ;  /* 0x000000020d067825 */ /* 0x008fe200078e0202 */
[----:B------:R-:W3:Y:S01]  /*34f30*/  LDCU UR22, c[0x0][0x398] ;  /* 0x00007300ff1677ac */ /* 0x000ee20008000800 */
[----:B--2---:R-:W-:-:S02]  /*34f40*/  PRMT R9, R32, 0x7632, R9 ;  /* 0x0000763220097816 */ /* 0x004fc40000000009 */
[----:B------:R-:W-:Y:S01]  /*34f50*/  ISETP.LT.AND P2, PT, R73, UR26, !P2 ;  /* 0x0000001a49007c0c */ /* 0x000fe2000d741270 */
[C---:B------:R-:W-:Y:S01]  /*34f60*/  VIADD R15, R13.reuse, UR30 ;  /* 0x0000001e0d0f7c36 */ /* 0x040fe20008000000 */
[----:B------:R-:W2:Y:S01]  /*34f70*/  LDCU UR26, c[0x0][0x398] ;  /* 0x00007300ff1a77ac */ /* 0x000ea20008000800 */
[----:B------:R0:W-:Y:S04]  /*34f80*/  @P5 STG.E.U16 desc[UR24][R10.64], R9 ;  /* 0x000000090a005986 */ /* 0x0001e8000c101518 */
[----:B------:R1:W-:Y:S01]  /*34f90*/  @P6 STG.E.U16 desc[UR24][R6.64], R33 ;  /* 0x0000002106006986 */ /* 0x0003e2000c101518 */
[----:B------:R-:W-:Y:S01]  /*34fa0*/  ISETP.LT.AND P6, PT, R74, UR14, !P3 ;  /* 0x0000000e4a007c0c */ /* 0x000fe2000dfc1270 */
[----:B------:R-:W-:Y:S02]  /*34fb0*/  VIADD R0, R66, 0xdf ;  /* 0x000000df42007836 */ /* 0x000fe40000000000 */
[----:B0-----:R-:W-:-:S03]  /*34fc0*/  IMAD.WIDE R8, R13, 0x2, R4 ;  /* 0x000000020d087825 */ /* 0x001fc600078e0204 */
[----:B------:R-:W-:Y:S01]  /*34fd0*/  ISETP.GE.AND P0, PT, R0, UR4, PT ;  /* 0x0000000400007c0c */ /* 0x000fe2000bf06270 */
[----:B------:R-:W0:Y:S01]  /*34fe0*/  LDCU UR4, c[0x0][0x39c] ;  /* 0x00007380ff0477ac */ /* 0x000e220008000800 */
[----:B-1----:R-:W-:Y:S01]  /*34ff0*/  PRMT R7, R33, 0x7632, R7 ;  /* 0x0000763221077816 */ /* 0x002fe20000000007 */
[----:B------:R-:W-:Y:S01]  /*35000*/  IMAD.WIDE R10, R15, 0x2, R2 ;  /* 0x000000020f0a7825 */ /* 0x000fe200078e0202 */
[----:B------:R-:W-:Y:S01]  /*35010*/  ISETP.LT.AND P3, PT, R73, UR16, !P3 ;  /* 0x0000001049007c0c */ /* 0x000fe2000df61270 */
[----:B------:R-:W1:Y:S02]  /*35020*/  LDCU UR14, c[0x0][0x398] ;  /* 0x00007300ff0e77ac */ /* 0x000e640008000800 */
[----:B------:R0:W-:Y:S01]  /*35030*/  @P2 STG.E.U16 desc[UR24][R8.64], R7 ;  /* 0x0000000708002986 */ /* 0x0001e2000c101518 */
[----:B------:R-:W-:Y:S01]  /*35040*/  VIADD R13, R15, UR30 ;  /* 0x0000001e0f0d7c36 */ /* 0x000fe20008000000 */
[----:B------:R-:W1:Y:S02]  /*35050*/  LDCU UR16, c[0x0][0x398] ;  /* 0x00007300ff1077ac */ /* 0x000e640008000800 */
[----:B------:R2:W-:Y:S01]  /*35060*/  @P6 STG.E.U16 desc[UR24][R10.64], R34 ;  /* 0x000000220a006986 */ /* 0x0005e2000c101518 */
[----:B------:R-:W-:Y:S01]  /*35070*/  ISETP.LT.AND P6, PT, R74, UR9, !P0 ;  /* 0x000000094a007c0c */ /* 0x000fe2000c7c1270 */
[----:B------:R-:W-:-:S02]  /*35080*/  VIADD R0, R66, 0xe0 ;  /* 0x000000e042007836 */ /* 0x000fc40000000000 */
[----:B0-----:R-:W-:-:S03]  /*35090*/  IMAD.WIDE R6, R15, 0x2, R4 ;  /* 0x000000020f067825 */ /* 0x001fc600078e0204 */
[----:B------:R-:W-:Y:S01]  /*350a0*/  ISETP.GE.AND P4, PT, R0, UR6, PT ;  /* 0x0000000600007c0c */ /* 0x000fe2000bf86270 */
[----:B------:R-:W0:Y:S01]  /*350b0*/  LDCU UR6, c[0x0][0x39c] ;  /* 0x00007380ff0677ac */ /* 0x000e220008000800 */
[----:B--2---:R-:W-:Y:S01]  /*350c0*/  PRMT R11, R34, 0x7632, R11 ;  /* 0x00007632220b7816 */ /* 0x004fe2000000000b */
[----:B------:R-:W-:Y:S01]  /*350d0*/  IMAD.WIDE R8, R13, 0x2, R2 ;  /* 0x000000020d087825 */ /* 0x000fe200078e0202 */
[----:B------:R-:W-:Y:S01]  /*350e0*/  ISETP.LT.AND P0, PT, R73, UR18, !P0 ;  /* 0x0000001249007c0c */ /* 0x000fe2000c701270 */
[----:B------:R-:W2:Y:S02]  /*350f0*/  LDCU UR9, c[0x0][0x398] ;  /* 0x00007300ff0977ac */ /* 0x000ea40008000800 */
        /* <DEDUP_REMOVED lines=24> */
[----:B---3--:R-:W-:Y:S01]  /*35280*/  ISETP.LT.AND P1, PT, R73, UR22, !P1 ;  /* 0x0000001649007c0c */ /* 0x008fe2000cf21270 */
[----:B------:R-:W2:Y:S02]  /*35290*/  LDCU UR12, c[0x0][0x398] ;  /* 0x00007300ff0c77ac */ /* 0x000ea40008000800 */
[----:B------:R3:W-:Y:S01]  /*352a0*/  @P4 STG.E.U16 desc[UR24][R8.64], R7 ;  /* 0x0000000708004986 */ /* 0x0007e2000c101518 */
[----:B------:R-:W-:Y:S01]  /*352b0*/  VIADD R15, R13, UR30 ;  /* 0x0000001e0d0f7c36 */ /* 0x000fe20008000000 */
[----:B------:R-:W0:Y:S02]  /*352c0*/  LDCU UR22, c[0x0][0x398] ;  /* 0x00007300ff1677ac */ /* 0x000e240008000800 */
[----:B------:R2:W-:Y:S01]  /*352d0*/  @P6 STG.E.U16 desc[UR24][R10.64], R37 ;  /* 0x000000250a006986 */ /* 0x0005e2000c101518 */
[----:B-1----:R-:W-:Y:S01]  /*352e0*/  ISETP.LT.AND P6, PT, R74, UR14, !P5 ;  /* 0x0000000e4a007c0c */ /* 0x002fe2000efc1270 */
[----:B------:R-:W-:-:S02]  /*352f0*/  VIADD R0, R66, 0xe3 ;  /* 0x000000e342007836 */ /* 0x000fc40000000000 */
[----:B---3--:R-:W-:-:S03]  /*35300*/  IMAD.WIDE R6, R13, 0x2, R4 ;  /* 0x000000020d067825 */ /* 0x008fc600078e0204 */
[----:B------:R-:W-:Y:S01]  /*35310*/  ISETP.GE.AND P2, PT, R0, UR4, PT ;  /* 0x0000000400007c0c */ /* 0x000fe2000bf46270 */
[----:B------:R-:W1:Y:S01]  /*35320*/  LDCU UR4, c[0x0][0x39c] ;  /* 0x00007380ff0477ac */ /* 0x000e620008000800 */
        /* <DEDUP_REMOVED lines=10> */
[----:B---3--:R-:W-:-:S03]  /*353d0*/  IMAD.WIDE R10, R15, 0x2, R4 ;  /* 0x000000020f0a7825 */ /* 0x008fc600078e0204 */
[----:B0-----:R-:W-:Y:S01]  /*353e0*/  ISETP.GE.AND P3, PT, R0, UR6, PT ;  /* 0x0000000600007c0c */ /* 0x001fe2000bf66270 */
[----:B------:R-:W0:Y:S01]  /*353f0*/  LDCU UR6, c[0x0][0x39c] ;  /* 0x00007380ff0677ac */ /* 0x000e220008000800 */
[----:B--2---:R-:W-:Y:S01]  /*35400*/  PRMT R9, R38, 0x7632, R9 ;  /* 0x0000763226097816 */ /* 0x004fe20000000009 */
[----:B------:R-:W-:Y:S01]  /*35410*/  IMAD.WIDE R6, R13, 0x2, R2 ;  /* 0x000000020d067825 */ /* 0x000fe200078e0202 */
[----:B------:R-:W-:Y:S01]  /*35420*/  ISETP.LT.AND P2, PT, R73, UR16, !P2 ;  /* 0x0000001049007c0c */ /* 0x000fe2000d741270 */
[----:B------:R-:W2:Y:S02]  /*35430*/  LDCU UR9, c[0x0][0x398] ;  /* 0x00007300ff0977ac */ /* 0x000ea40008000800 */
[----:B------:R3:W-:Y:S01]  /*35440*/  @P5 STG.E.U16 desc[UR24][R10.64], R9 ;  /* 0x000000090a005986 */ /* 0x0007e2000c101518 */
[----:B------:R-:W-:Y:S01]  /*35450*/  VIADD R15, R13, UR30 ;  /* 0x0000001e0d0f7c36 */ /* 0x000fe20008000000 */
[----:B------:R-:W0:Y:S02]  /*35460*/  LDCU UR16, c[0x0][0x398] ;  /* 0x00007300ff1077ac */ /* 0x000e240008000800 */
[----:B------:R2:W-:Y:S01]  /*35470*/  @P6 STG.E.U16 desc[UR24][R6.64], R39 ;  /* 0x0000002706006986 */ /* 0x0005e2000c101518 */
[----:B------:R-:W-:Y:S01]  /*35480*/  ISETP.LT.AND P6, PT, R74, UR10, !P3 ;  /* 0x0000000a4a007c0c */ /* 0x000fe2000dfc1270 */
[----:B------:R-:W-:-:S02]  /*35490*/  VIADD R0, R66, 0xe5 ;  /* 0x000000e542007836 */ /* 0x000fc40000000000 */
[----:B---3--:R-:W-:-:S03]  /*354a0*/  IMAD.WIDE R8, R13, 0x2, R4 ;  /* 0x000000020d087825 */ /* 0x008fc600078e0204 */
[----:B-1----:R-:W-:Y:S01]  /*354b0*/  ISETP.GE.AND P0, PT, R0, UR4, PT ;  /* 0x0000000400007c0c */ /* 0x002fe2000bf06270 */
[----:B------:R-:W1:Y:S01]  /*354c0*/  LDCU UR4, c[0x0][0x39c] ;  /* 0x00007380ff0477ac */ /* 0x000e620008000800 */
[----:B--2---:R-:W-:Y:S01]  /*354d0*/  PRMT R7, R39, 0x7632, R7 ;  /* 0x0000763227077816 */ /* 0x004fe20000000007 */
[----:B------:R-:W-:Y:S01]  /*354e0*/  IMAD.WIDE R10, R15, 0x2, R2 ;  /* 0x000000020f0a7825 */ /* 0x000fe200078e0202 */
[----:B------:R-:W-:Y:S01]  /*354f0*/  ISETP.LT.AND P3, PT, R73, UR18, !P3 ;  /* 0x0000001249007c0c */ /* 0x000fe2000df61270 */
[----:B------:R-:W2:Y:S02]  /*35500*/  LDCU UR10, c[0x0][0x398] ;  /* 0x00007300ff0a77ac */ /* 0x000ea40008000800 */
[----:B------:R3:W-:Y:S01]  /*35510*/  @P2 STG.E.U16 desc[UR24][R8.64], R7 ;  /* 0x0000000708002986 */ /* 0x0007e2000c101518 */
[C---:B------:R-:W-:Y:S01]  /*35520*/  VIADD R13, R15.reuse, UR30 ;  /* 0x0000001e0f0d7c36 */ /* 0x040fe20008000000 */
[----:B------:R-:W-:Y:S01]  /*35530*/  F2FP.BF16.F32.PACK_AB R44, R44, R91 ;  /* 0x0000005b2c2c723e */ /* 0x000fe200000010ff */
[----:B------:R-:W-:Y:S01]  /*35540*/  VIADD R0, R66, 0xe6 ;  /* 0x000000e642007836 */ /* 0x000fe20000000000 */
[----:B------:R1:W-:Y:S01]  /*35550*/  @P6 STG.E.U16 desc[UR24][R10.64], R40 ;  /* 0x000000280a006986 */ /* 0x0003e2000c101518 */
[----:B------:R-:W-:Y:S01]  /*35560*/  ISETP.LT.AND P6, PT, R74, UR12, !P0 ;  /* 0x0000000c4a007c0c */ /* 0x000fe2000c7c1270 */
[----:B------:R-:W2:Y:S02]  /*35570*/  LDCU UR12, c[0x0][0x398] ;  /* 0x00007300ff0c77ac */ /* 0x000ea40008000800 */
[----:B0-----:R-:W-:Y:S01]  /*35580*/  ISETP.GE.AND P4, PT, R0, UR6, PT ;  /* 0x0000000600007c0c */ /* 0x001fe2000bf86270 */
[----:B------:R-:W0:Y:S01]  /*35590*/  LDCU UR18, c[0x0][0x398] ;  /* 0x00007300ff1277ac */ /* 0x000e220008000800 */
[----:B---3--:R-:W-:Y:S01]  /*355a0*/  IMAD.WIDE R6, R15, 0x2, R4 ;  /* 0x000000020f067825 */ /* 0x008fe200078e0204 */
[----:B-1----:R-:W-:-:S03]  /*355b0*/  PRMT R11, R40, 0x7632, R11 ;  /* 0x00007632280b7816 */ /* 0x002fc6000000000b */
[----:B------:R-:W-:Y:S01]  /*355c0*/  IMAD.WIDE R8, R13, 0x2, R2 ;  /* 0x000000020d087825 */ /* 0x000fe200078e0202 */
[----:B------:R-:W-:Y:S01]  /*355d0*/  ISETP.LT.AND P0, PT, R73, UR20, !P0 ;  /* 0x0000001449007c0c */ /* 0x000fe2000c701270 */
[----:B------:R-:W1:Y:S01]  /*355e0*/  LDCU UR6, c[0x0][0x39c] ;  /* 0x00007380ff0677ac */ /* 0x000e620008000800 */
[----:B------:R3:W-:Y:S01]  /*355f0*/  @P3 STG.E.U16 desc[UR24][R6.64], R11 ;  /* 0x0000000b06003986 */ /* 0x0007e2000c101518 */
[----:B------:R-:W-:Y:S01]  /*35600*/  VIADD R15, R13, UR30 ;  /* 0x0000001e0d0f7c36 */ /* 0x000fe20008000000 */
[----:B------:R-:W-:Y:S01]  /*35610*/  F2FP.BF16.F32.PACK_AB R45, R45, R90 ;  /* 0x0000005a2d2d723e */ /* 0x000fe200000010ff */
[----:B------:R-:W-:Y:S01]  /*35620*/  VIADD R0, R66, 0xe7 ;  /* 0x000000e742007836 */ /* 0x000fe20000000000 */
[----:B------:R0:W-:Y:S01]  /*35630*/  @P6 STG.E.U16 desc[UR24][R8.64], R41 ;  /* 0x0000002908006986 */ /* 0x0001e2000c101518 */
[----:B------:R-:W-:Y:S01]  /*35640*/  ISETP.LT.AND P6, PT, R74, UR14, !P4 ;  /* 0x0000000e4a007c0c */ /* 0x000fe2000e7c1270 */
[----:B------:R-:W1:Y:S02]  /*35650*/  LDCU UR14, c[0x0][0x398] ;  /* 0x00007300ff0e77ac */ /* 0x000e640008000800 */
[----:B------:R-:W-:Y:S01]  /*35660*/  ISETP.GE.AND P1, PT, R0, UR4, PT ;  /* 0x0000000400007c0c */ /* 0x000fe2000bf26270 */
[----:B------:R-:W1:Y:S01]  /*35670*/  LDCU UR20, c[0x0][0x398] ;  /* 0x00007300ff1477ac */ /* 0x000e620008000800 */
[----:B---3--:R-:W-:Y:S01]  /*35680*/  IMAD.WIDE R10, R13, 0x2, R4 ;  /* 0x000000020d0a7825 */ /* 0x008fe200078e0204 */
[----:B0-----:R-:W-:-:S03]  /*35690*/  PRMT R9, R41, 0x7632, R9 ;  /* 0x0000763229097816 */ /* 0x001fc60000000009 */
[----:B------:R-:W-:Y:S01]  /*356a0*/  IMAD.WIDE R6, R15, 0x2, R2 ;  /* 0x000000020f067825 */ /* 0x000fe200078e0202 */
[----:B------:R-:W-:Y:S01]  /*356b0*/  ISETP.LT.AND P4, PT, R73, UR22, !P4 ;  /* 0x0000001649007c0c */ /* 0x000fe2000e781270 */
[----:B------:R-:W0:Y:S01]  /*356c0*/  LDCU UR4, c[0x0][0x39c] ;  /* 0x00007380ff0477ac */ /* 0x000e220008000800 */
[----:B------:R3:W-:Y:S01]  /*356d0*/  @P0 STG.E.U16 desc[UR24][R10.64], R9 ;  /* 0x000000090a000986 */ /* 0x0007e2000c101518 */
[C---:B------:R-:W-:Y:S01]  /*356e0*/  VIADD R13, R15.reuse, UR30 ;  /* 0x0000001e0f0d7c36 */ /* 0x040fe20008000000 */
[----:B------:R-:W0:Y:S02]  /*356f0*/  LDCU UR22, c[0x0][0x398] ;  /* 0x00007300ff1677ac */ /* 0x000e240008000800 */
[----:B------:R2:W-:Y:S01]  /*35700*/  @P6 STG.E.U16 desc[UR24][R6.64], R42 ;  /* 0x0000002a06006986 */ /* 0x0005e2000c101518 */
[----:B------:R-:W-:Y:S01]  /*35710*/  ISETP.LT.AND P6, PT, R74, UR9, !P1 ;  /* 0x000000094a007c0c */ /* 0x000fe2000cfc1270 */
[----:B------:R-:W-:Y:S02]  /*35720*/  VIADD R0, R66, 0xe8 ;  /* 0x000000e842007836 */ /* 0x000fe40000000000 */
        /* <DEDUP_REMOVED lines=8> */
[----:B------:R-:W-:Y:S01]  /*357b0*/  VIADD R0, R66, 0xe9 ;  /* 0x000000e942007836 */ /* 0x000fe20000000000 */
[----:B------:R-:W-:Y:S01]  /*357c0*/  F2FP.BF16.F32.PACK_AB R46, R46, R89 ;  /* 0x000000592e2e723e */ /* 0x000fe200000010ff */
[----:B------:R-:W1:Y:S01]  /*357d0*/  LDCU UR9, c[0x0][0x39c] ;  /* 0x00007380ff0977ac */ /* 0x000e620008000800 */
[----:B------:R2:W-:Y:S01]  /*357e0*/  @P6 STG.E.U16 desc[UR24][R10.64], R43 ;  /* 0x0000002b0a006986 */ /* 0x0005e2000c101518 */
[----:B------:R-:W-:Y:S01]  /*357f0*/  ISETP.LT.AND P6, PT, R74, UR10, !P5 ;  /* 0x0000000a4a007c0c */ /* 0x000fe2000efc1270 */
[C---:B------:R-:W-:Y:S01]  /*35800*/  VIADD R15, R13.reuse, UR30 ;  /* 0x0000001e0d0f7c36 */ /* 0x040fe20008000000 */
[----:B0-----:R-:W-:Y:S01]  /*35810*/  ISETP.GE.AND P2, PT, R0, UR4, PT ;  /* 0x0000000400007c0c */ /* 0x001fe2000bf46270 */
[----:B------:R-:W0:Y:S01]  /*35820*/  LDCU UR4, c[0x0][0x39c] ;  /* 0x00007380ff0477ac */ /* 0x000e220008000800 */
[----:B---3--:R-:W-:Y:S01]  /*35830*/  IMAD.WIDE R6, R13, 0x2, R4 ;  /* 0x000000020d067825 */ /* 0x008fe200078e0204 */
[----:B------:R-:W3:Y:S01]  /*35840*/  LDCU UR10, c[0x0][0x398] ;  /* 0x00007300ff0a77ac */ /* 0x000ee20008000800 */
[----:B--2---:R-:W-:-:S02]  /*35850*/  PRMT R11, R43, 0x7632, R11 ;  /* 0x000076322b0b7816 */ /* 0x004fc4000000000b */
[----:B------:R-:W-:Y:S01]  /*35860*/  IMAD.WIDE R8, R15, 0x2, R2 ;  /* 0x000000020f087825 */ /* 0x000fe200078e0202 */
[----:B------:R-:W-:Y:S01]  /*35870*/  ISETP.LT.AND P5, PT, R73, UR16, !P5 ;  /* 0x0000001049007c0c */ /* 0x000fe2000efa1270 */
[----:B------:R-:W2:Y:S01]  /*35880*/  LDCU UR16, c[0x0][0x398] ;  /* 0x00007300ff1077ac */ /* 0x000ea20008000800 */
[----:B------:R0:W-:Y:S01]  /*35890*/  @P1 STG.E.U16 desc[UR24][R6.64], R11 ;  /* 0x0000000b06001986 */ /* 0x0001e2000c101518 */
[----:B------:R-:W-:-:S03]  /*358a0*/  VIADD R0, R66, 0xea ;  /* 0x000000ea42007836 */ /* 0x000fc60000000000 */
[----:B------:R3:W-:Y:S01]  /*358b0*/  @P6 STG.E.U16 desc[UR24][R8.64], R44 ;  /* 0x0000002c08006986 */ /* 0x0007e2000c101518 */
[----:B------:R-:W-:Y:S01]  /*358c0*/  ISETP.LT.AND P6, PT, R74, UR12, !P2 ;  /* 0x0000000c4a007c0c */ /* 0x000fe2000d7c1270 */
[C---:B------:R-:W-:Y:S01]  /*358d0*/  VIADD R13, R15.reuse, UR30 ;  /* 0x0000001e0f0d7c36 */ /* 0x040fe20008000000 */
[----:B-1----:R-:W-:Y:S01]  /*358e0*/  ISETP.GE.AND P3, PT, R0, UR6, PT ;  /* 0x0000000600007c0c */ /* 0x002fe2000bf66270 */
[----:B------:R-:W-:Y:S01]  /*358f0*/  VIADD R0, R66, 0xeb ;  /* 0x000000eb42007836 */ /* 0x000fe20000000000 */
[----:B------:R-:W1:Y:S01]  /*35900*/  LDCU UR6, c[0x0][0x39c] ;  /* 0x00007380ff0677ac */ /* 0x000e620008000800 */
[----:B0-----:R-:W-:-:S03]  /*35910*/  IMAD.WIDE R10, R15, 0x2, R4 ;  /* 0x000000020f0a7825 */ /* 0x001fc600078e0204 */
[----:B------:R-:W-:Y:S01]  /*35920*/  ISETP.GE.AND P0, PT, R0, UR4, PT ;  /* 0x0000000400007c0c */ /* 0x000fe2000bf06270 */
[----:B------:R-:W0:Y:S01]  /*35930*/  LDCU UR4, c[0x0][0x39c] ;  /* 0x00007380ff0477ac */ /* 0x000e220008000800 */
[----:B---3--:R-:W-:Y:S01]  /*35940*/  PRMT R9, R44, 0x7632, R9 ;  /* 0x000076322c097816 */ /* 0x008fe20000000009 */
[----:B------:R-:W-:Y:S01]  /*35950*/  IMAD.WIDE R6, R13, 0x2, R2 ;  /* 0x000000020d067825 */ /* 0x000fe200078e0202 */
[----:B------:R-:W-:Y:S01]  /*35960*/  ISETP.LT.AND P2, PT, R73, UR18, !P2 ;  /* 0x0000001249007c0c */ /* 0x000fe2000d741270 */
[----:B------:R-:W3:Y:S02]  /*35970*/  LDCU UR12, c[0x0][0x398] ;  /* 0x00007300ff0c77ac */ /* 0x000ee40008000800 */
[----:B------:R0:W-:Y:S01]  /*35980*/  @P5 STG.E.U16 desc[UR24][R10.64], R9 ;  /* 0x000000090a005986 */ /* 0x0001e2000c101518 */
[----:B------:R-:W-:Y:S01]  /*35990*/  VIADD R0, R66, 0xec ;  /* 0x000000ec42007836 */ /* 0x000fe20000000000 */
[----:B------:R-:W-:Y:S01]  /*359a0*/  F2FP.BF16.F32.PACK_AB R47, R47, R88 ;  /* 0x000000582f2f723e */ /* 0x000fe200000010ff */
[----:B------:R-:W-:Y:S01]  /*359b0*/  VIADD R15, R13, UR30 ;  /* 0x0000001e0d0f7c36 */ /* 0x000fe20008000000 */
[----:B------:R2:W-:Y:S01]  /*359c0*/  @P6 STG.E.U16 desc[UR24][R6.64], R45 ;  /* 0x0000002d06006986 */ /* 0x0005e2000c101518 */
[----:B------:R-:W-:Y:S01]  /*359d0*/  ISETP.LT.AND P6, PT, R74, UR14, !P3 ;  /* 0x0000000e4a007c0c */ /* 0x000fe2000dfc1270 */
[----:B------:R-:W3:Y:S01]  /*359e0*/  LDCU UR14, c[0x0][0x398] ;  /* 0x00007300ff0e77ac */ /* 0x000ee20008000800 */
[----:B-1----:R-:W-:Y:S01]  /*359f0*/  ISETP.GE.AND P4, PT, R0, UR6, PT ;  /* 0x0000000600007c0c */ /* 0x002fe2000bf86270 */
[----:B------:R-:W-:-:S02]  /*35a00*/  VIADD R0, R66, 0xed ;  /* 0x000000ed42007836 */ /* 0x000fc40000000000 */
[----:B------:R-:W-:Y:S01]  /*35a10*/  VIADD R12, R66, 0xef ;  /* 0x000000ef420c7836 */ /* 0x000fe20000000000 */
[----:B------:R-:W1:Y:S01]  /*35a20*/  LDCU UR6, c[0x0][0x39c] ;  /* 0x00007380ff0677ac */ /* 0x000e620008000800 */
[----:B0-----:R-:W-:Y:S01]  /*35a30*/  IMAD.WIDE R8, R13, 0x2, R4 ;  /* 0x000000020d087825 */ /* 0x001fe200078e0204 */
[----:B------:R-:W-:Y:S01]  /*35a40*/  F2FP.BF16.F32.PACK_AB R48, R48, R87 ;  /* 0x000000573030723e */ /* 0x000fe200000010ff */
[----:B------:R-:W0:Y:S01]  /*35a50*/  LDCU UR18, c[0x0][0x398] ;  /* 0x00007300ff1277ac */ /* 0x000e220008000800 */
[----:B--2---:R-:W-:Y:S01]  /*35a60*/  PRMT R7, R45, 0x7632, R7 ;  /* 0x000076322d077816 */ /* 0x004fe20000000007 */
[----:B------:R-:W-:Y:S01]  /*35a70*/  IMAD.WIDE R10, R15, 0x2, R2 ;  /* 0x000000020f0a7825 */ /* 0x000fe200078e0202 */
[----:B------:R-:W-:-:S03]  /*35a80*/  ISETP.LT.AND P3, PT, R73, UR20, !P3 ;  /* 0x0000001449007c0c */ /* 0x000fc6000df61270 */
[----:B------:R2:W-:Y:S01]  /*35a90*/  @P2 STG.E.U16 desc[UR24][R8.64], R7 ;  /* 0x0000000708002986 */ /* 0x0005e2000c101518 */
[----:B------:R-:W-:Y:S01]  /*35aa0*/  ISETP.GE.AND P1, PT, R0, UR4, PT ;  /* 0x0000000400007c0c */ /* 0x000fe2000bf26270 */
[----:B------:R-:W0:Y:S02]  /*35ab0*/  LDCU UR4, c[0x0][0x39c] ;  /* 0x00007380ff0477ac */ /* 0x000e240008000800 */
[----:B------:R1:W-:Y:S01]  /*35ac0*/  @P6 STG.E.U16 desc[UR24][R10.64], R46 ;  /* 0x0000002e0a006986 */ /* 0x0003e2000c101518 */
[----:B------:R-:W-:Y:S01]  /*35ad0*/  ISETP.LT.AND P6, PT, R74, UR22, !P0 ;  /* 0x000000164a007c0c */ /* 0x000fe2000c7c1270 */
[C---:B------:R-:W-:Y:S02]  /*35ae0*/  VIADD R13, R15.reuse, UR30 ;  /* 0x0000001e0f0d7c36 */ /* 0x040fe40008000000 */
[----:B------:R-:W-:Y:S02]  /*35af0*/  VIADD R0, R66, 0xee ;  /* 0x000000ee42007836 */ /* 0x000fe40000000000 */
[----:B--2---:R-:W-:Y:S01]  /*35b00*/  IMAD.WIDE R6, R15, 0x2, R4 ;  /* 0x000000020f067825 */ /* 0x004fe200078e0204 */
[----:B-1----:R-:W-:-:S03]  /*35b10*/  PRMT R11, R46, 0x7632, R11 ;  /* 0x000076322e0b7816 */ /* 0x002fc6000000000b */
[----:B------:R-:W-:Y:S01]  /*35b20*/  IMAD.WIDE R8, R13, 0x2, R2 ;  /* 0x000000020d087825 */ /* 0x000fe200078e0202 */
[----:B------:R-:W-:Y:S01]  /*35b30*/  ISETP.LT.AND P0, PT, R73, UR28, !P0 ;  /* 0x0000001c49007c0c */ /* 0x000fe2000c701270 */
[----:B------:R1:W-:Y:S01]  /*35b40*/  @P3 STG.E.U16 desc[UR24][R6.64], R11 ;  /* 0x0000000b06003986 */ /* 0x0003e2000c101518 */
[----:B------:R-:W-:Y:S01]  /*35b50*/  ISETP.GE.AND P5, PT, R0, UR6, PT ;  /* 0x0000000600007c0c */ /* 0x000fe2000bfa6270 */
[----:B------:R-:W2:Y:S02]  /*35b60*/  LDCU UR6, c[0x0][0x39c] ;  /* 0x00007380ff0677ac */ /* 0x000ea40008000800 */
[----:B------:R3:W-:Y:S01]  /*35b70*/  @P6 STG.E.U16 desc[UR24][R8.64], R47 ;  /* 0x0000002f08006986 */ /* 0x0007e2000c101518 */
[----:B------:R-:W-:Y:S01]  /*35b80*/  ISETP.LT.AND P6, PT, R74, UR10, !P4 ;  /* 0x0000000a4a007c0c */ /* 0x000fe2000e7c1270 */
[----:B------:R-:W-:Y:S01]  /*35b90*/  VIADD R15, R13, UR30 ;  /* 0x0000001e0d0f7c36 */ /* 0x000fe20008000000 */
[----:B------:R-:W-:Y:S01]  /*35ba0*/  ISETP.LT.AND P4, PT, R73, UR26, !P4 ;  /* 0x0000001a49007c0c */ /* 0x000fe2000e781270 */
[----:B------:R-:W-:Y:S01]  /*35bb0*/  VIADD R0, R66, 0xf0 ;  /* 0x000000f042007836 */ /* 0x000fe20000000000 */
[----:B0-----:R-:W-:Y:S01]  /*35bc0*/  ISETP.GE.AND P2, PT, R12, UR4, PT ;  /* 0x000000040c007c0c */ /* 0x001fe2000bf46270 */
[----:B------:R-:W0:Y:S01]  /*35bd0*/  LDCU UR4, c[0x0][0x39c] ;  /* 0x00007380ff0477ac */ /* 0x000e220008000800 */
[----:B------:R-:W-:Y:S01]  /*35be0*/  PRMT R12, R47, 0x7632, R12 ;  /* 0x000076322f0c7816 */ /* 0x000fe2000000000c */
[----:B-1----:R-:W-:Y:S01]  /*35bf0*/  IMAD.WIDE R6, R13, 0x2, R4 ;  /* 0x000000020d067825 */ /* 0x002fe200078e0204 */
[----:B------:R-:W-:Y:S01]  /*35c00*/  PRMT R13, R48, 0x7632, R13 ;  /* 0x00007632300d7816 */ /* 0x000fe2000000000d */
[----:B------:R-:W1:Y:S02]  /*35c10*/  LDCU UR10, c[0x0][0x398] ;  /* 0x00007300ff0a77ac */ /* 0x000e640008000800 */
[C---:B---3--:R-:W-:Y:S01]  /*35c20*/  IMAD.WIDE R8, R15.reuse, 0x2, R2 ;  /* 0x000000020f087825 */ /* 0x048fe200078e0202 */
[----:B------:R-:W-:Y:S01]  /*35c30*/  ISETP.GE.AND P3, PT, R0, UR9, PT ;  /* 0x0000000900007c0c */ /* 0x000fe2000bf66270 */
[----:B------:R-:W3:Y:S02]  /*35c40*/  LDCU UR9, c[0x0][0x398] ;  /* 0x00007300ff0977ac */ /* 0x000ee40008000800 */
[----:B------:R-:W-:Y:S01]  /*35c50*/  IMAD.WIDE R10, R15, 0x2, R4 ;  /* 0x000000020f0a7825 */ /* 0x000fe200078e0204 */
[----:B------:R-:W-:Y:S04]  /*35c60*/  @P0 STG.E.U16 desc[UR24][R6.64], R12 ;  /* 0x0000000c06000986 */ /* 0x000fe8000c101518 */
[----:B------:R-:W-:Y:S01]  /*35c70*/  @P6 STG.E.U16 desc[UR24][R8.64], R48 ;  /* 0x0000003008006986 */ /* 0x000fe2000c101518 */
[----:B------:R-:W-:-:S03]  /*35c80*/  VIADD R0, R66, 0xf1 ;  /* 0x000000f142007836 */ /* 0x000fc60000000000 */
[----:B------:R0:W-:Y:S01]  /*35c90*/  @P4 STG.E.U16 desc[UR24][R10.64], R13 ;  /* 0x0000000d0a004986 */ /* 0x0001e2000c101518 */
[C---:B------:R-:W-:Y:S01]  /*35ca0*/  ISETP.LT.AND P4, PT, R74.reuse, UR12, !P1 ;  /* 0x0000000c4a007c0c */ /* 0x040fe2000cf81270 */
[----:B------:R-:W-:Y:S01]  /*35cb0*/  VIADD R15, R15, UR30 ;  /* 0x0000001e0f0f7c36 */ /* 0x000fe20008000000 */
[----:B------:R-:W-:Y:S01]  /*35cc0*/  ISETP.LT.AND P1, PT, R73, UR16, !P1 ;  /* 0x0000001049007c0c */ /* 0x000fe2000cf21270 */
[----:B------:R-:W1:Y:S01]  /*35cd0*/  LDCU UR12, c[0x0][0x398] ;  /* 0x00007300ff0c77ac */ /* 0x000e620008000800 */
[----:B------:R-:W-:Y:S02]  /*35ce0*/  ISETP.LT.AND P6, PT, R74, UR14, !P5 ;  /* 0x0000000e4a007c0c */ /* 0x000fe4000efc1270 */
[----:B------:R-:W-:Y:S02]  /*35cf0*/  F2FP.BF16.F32.PACK_AB R49, R49, R85 ;  /* 0x000000553131723e */ /* 0x000fe400000010ff */
[----:B--2---:R-:W-:Y:S01]  /*35d00*/  ISETP.GE.AND P0, PT, R0, UR6, PT ;  /* 0x0000000600007c0c */ /* 0x004fe2000bf06270 */
[----:B------:R-:W2:Y:S01]  /*35d10*/  LDCU UR6, c[0x0][0x39c] ;  /* 0x00007380ff0677ac */ /* 0x000ea20008000800 */
[----:B0-----:R-:W-:Y:S01]  /*35d20*/  VIADD R13, R15, UR30 ;  /* 0x0000001e0f0d7c36 */ /* 0x001fe20008000000 */
[----:B------:R-:W-:Y:S01]  /*35d30*/  PRMT R12, R49, 0x7632, R12 ;  /* 0x00007632310c7816 */ /* 0x000fe2000000000c */
[C---:B------:R-:W-:Y:S01]  /*35d40*/  IMAD.WIDE R6, R15.reuse, 0x2, R2 ;  /* 0x000000020f067825 */ /* 0x040fe200078e0202 */
[----:B------:R-:W-:Y:S01]  /*35d50*/  F2FP.BF16.F32.PACK_AB R50, R50, R86 ;  /* 0x000000563232723e */ /* 0x000fe200000010ff */
[----:B------:R-:W0:Y:S02]  /*35d60*/  LDCU UR14, c[0x0][0x398] ;  /* 0x00007300ff0e77ac */ /* 0x000e240008000800 */
[----:B------:R-:W-:Y:S01]  /*35d70*/  IMAD.WIDE R8, R15, 0x2, R4 ;  /* 0x000000020f087825 */ /* 0x000fe200078e0204 */
[----:B------:R0:W-:Y:S03]  /*35d80*/  @P4 STG.E.U16 desc[UR24][R6.64], R49 ;  /* 0x0000003106004986 */ /* 0x0001e6000c101518 */
[----:B------:R-:W-:Y:S01]  /*35d90*/  IMAD.WIDE R10, R13, 0x2, R2 ;  /* 0x000000020d0a7825 */ /* 0x000fe200078e0202 */
[----:B------:R1:W-:Y:S01]  /*35da0*/  @P1 STG.E.U16 desc[UR24][R8.64], R12 ;  /* 0x0000000c08001986 */ /* 0x0003e2000c101518 */
[----:B---3--:R-:W-:Y:S01]  /*35db0*/  ISETP.LT.AND P5, PT, R73, UR9, !P5 ;  /* 0x0000000949007c0c */ /* 0x008fe2000efa1270 */
[----:B------:R-:W3:Y:S01]  /*35dc0*/  LDCU UR9, c[0x0][0x398] ;  /* 0x00007300ff0977ac */ /* 0x000ee20008000800 */
[----:B------:R-:W-:Y:S01]  /*35dd0*/  VIADD R0, R66, 0xf2 ;  /* 0x000000f242007836 */ /* 0x000fe20000000000 */
[----:B------:R4:W-:Y:S01]  /*35de0*/  @P6 STG.E.U16 desc[UR24][R10.64], R50 ;  /* 0x000000320a006986 */ /* 0x0009e2000c101518 */
[----:B------:R-:W-:Y:S01]  /*35df0*/  ISETP.LT.AND P6, PT, R74, UR18, !P2 ;  /* 0x000000124a007c0c */ /* 0x000fe2000d7c1270 */
[----:B------:R-:W-:-:S02]  /*35e00*/  VIADD R15, R13, UR30 ;  /* 0x0000001e0d0f7c36 */ /* 0x000fc40008000000 */
[----:B------:R-:W-:Y:S01]  /*35e10*/  ISETP.GE.AND P4, PT, R0, UR4, PT ;  /* 0x0000000400007c0c */ /* 0x000fe2000bf86270 */
[----:B------:R-:W-:Y:S01]  /*35e20*/  VIADD R0, R66, 0xf3 ;  /* 0x000000f342007836 */ /* 0x000fe20000000000 */
[----:B------:R-:W3:Y:S01]  /*35e30*/  LDCU UR4, c[0x0][0x39c] ;  /* 0x00007380ff0477ac */ /* 0x000ee20008000800 */
[----:B0-----:R-:W-:Y:S01]  /*35e40*/  IMAD.WIDE R6, R13, 0x2, R4 ;  /* 0x000000020d067825 */ /* 0x001fe200078e0204 */
[----:B------:R-:W-:Y:S02]  /*35e50*/  F2FP.BF16.F32.PACK_AB R51, R51, R84 ;  /* 0x000000543333723e */ /* 0x000fe400000010ff */
[----:B--2---:R-:W-:Y:S01]  /*35e60*/  ISETP.GE.AND P1, PT, R0, UR6, PT ;  /* 0x0000000600007c0c */ /* 0x004fe2000bf26270 */
[----:B-1----:R-:W-:Y:S01]  /*35e70*/  IMAD.WIDE R8, R15, 0x2, R2 ;  /* 0x000000020f087825 */ /* 0x002fe200078e0202 */
[----:B----4-:R-:W-:Y:S01]  /*35e80*/  PRMT R11, R50, 0x7632, R11 ;  /* 0x00007632320b7816 */ /* 0x010fe2000000000b */
[----:B------:R-:W0:Y:S01]  /*35e90*/  LDCU UR6, c[0x0][0x398] ;  /* 0x00007300ff0677ac */ /* 0x000e220008000800 */
[----:B------:R-:W-:-:S03]  /*35ea0*/  ISETP.LT.AND P2, PT, R73, UR10, !P2 ;  /* 0x0000000a49007c0c */ /* 0x000fc6000d741270 */
[----:B------:R1:W-:Y:S01]  /*35eb0*/  @P5 STG.E.U16 desc[UR24][R6.64], R11 ;  /* 0x0000000b06005986 */ /* 0x0003e2000c101518 */
[----:B------:R-:W-:Y:S01]  /*35ec0*/  VIADD R0, R66, 0xf4 ;  /* 0x000000f442007836 */ /* 0x000fe20000000000 */
[----:B------:R-:W-:Y:S01]  /*35ed0*/  F2FP.BF16.F32.PACK_AB R52, R52, R83 ;  /* 0x000000533434723e */ /* 0x000fe200000010ff */
[----:B------:R-:W-:Y:S01]  /*35ee0*/  VIADD R17, R15, UR30 ;  /* 0x0000001e0f117c36 */ /* 0x000fe20008000000 */
[----:B------:R2:W-:Y:S01]  /*35ef0*/  @P6 STG.E.U16 desc[UR24][R8.64], R51 ;  /* 0x0000003308006986 */ /* 0x0005e2000c101518 */
[----:B------:R-:W-:Y:S01]  /*35f00*/  ISETP.LT.AND P6, PT, R74, UR12, !P3 ;  /* 0x0000000c4a007c0c */ /* 0x000fe2000dfc1270 */
[----:B------:R-:W4:Y:S01]  /*35f10*/  LDCU UR10, c[0x0][0x398] ;  /* 0x00007300ff0a77ac */ /* 0x000f220008000800 */
[----:B------:R-:W-:Y:S01]  /*35f20*/  IMAD.WIDE R12, R17, 0x2, R2 ;  /* 0x00000002110c7825 */ /* 0x000fe200078e0202 */
[----:B---3--:R-:W-:Y:S01]  /*35f30*/  ISETP.GE.AND P5, PT, R0, UR4, PT ;  /* 0x0000000400007c0c */ /* 0x008fe2000bfa6270 */
[----:B------:R-:W3:Y:S01]  /*35f40*/  LDCU UR4, c[0x0][0x398] ;  /* 0x00007300ff0477ac */ /* 0x000ee20008000800 */
[----:B-1----:R-:W-:Y:S01]  /*35f50*/  PRMT R7, R51, 0x7632, R7 ;  /* 0x0000763233077816 */ /* 0x002fe20000000007 */
[----:B------:R-:W-:Y:S01]  /*35f60*/  IMAD.WIDE R10, R15, 0x2, R4 ;  /* 0x000000020f0a7825 */ /* 0x000fe200078e0204 */
[----:B------:R-:W-:Y:S01]  /*35f70*/  ISETP.LT.AND P3, PT, R73, UR14, !P3 ;  /* 0x0000000e49007c0c */ /* 0x000fe2000df61270 */
[----:B------:R-:W1:Y:S03]  /*35f80*/  LDCU UR12, c[0x0][0x398] ;  /* 0x00007300ff0c77ac */ /* 0x000e660008000800 */
[----:B------:R3:W-:Y:S01]  /*35f90*/  @P2 STG.E.U16 desc[UR24][R10.64], R7 ;  /* 0x000000070a002986 */ /* 0x0007e2000c101518 */
[----:B------:R-:W-:Y:S01]  /*35fa0*/  VIADD R15, R17, UR30 ;  /* 0x0000001e110f7c36 */ /* 0x000fe20008000000 */
[----:B------:R-:W-:Y:S01]  /*35fb0*/  F2FP.BF16.F32.PACK_AB R53, R53, R82 ;  /* 0x000000523535723e */ /* 0x000fe200000010ff */
[----:B------:R-:W-:Y:S01]  /*35fc0*/  VIADD R0, R66, 0xf5 ;  /* 0x000000f542007836 */ /* 0x000fe20000000000 */
[----:B------:R1:W-:Y:S01]  /*35fd0*/  @P6 STG.E.U16 desc[UR24][R12.64], R52 ;  /* 0x000000340c006986 */ /* 0x0003e2000c101518 */
[----:B0-----:R-:W-:Y:S01]  /*35fe0*/  ISETP.LT.AND P6, PT, R74, UR6, !P0 ;  /* 0x000000064a007c0c */ /* 0x001fe2000c7c1270 */
[----:B--2---:R-:W-:Y:S01]  /*35ff0*/  IMAD.WIDE R8, R15, 0x2, R2 ;  /* 0x000000020f087825 */ /* 0x004fe200078e0202 */
[----:B------:R-:W0:Y:S01]  /*36000*/  LDCU UR6, c[0x0][0x398] ;  /* 0x00007300ff0677ac */ /* 0x000e220008000800 */
[----:B------:R-:W-:-:S02]  /*36010*/  F2FP.BF16.F32.PACK_AB R54, R54, R81 ;  /* 0x000000513636723e */ /* 0x000fc400000010ff */
[----:B------:R-:W-:Y:S01]  /*36020*/  F2FP.BF16.F32.PACK_AB R55, R55, R80 ;  /* 0x000000503737723e */ /* 0x000fe200000010ff */
[----:B------:R-:W2:Y:S01]  /*36030*/  LDCU UR14, c[0x0][0x398] ;  /* 0x00007300ff0e77ac */ /* 0x000ea20008000800 */
[----:B---3--:R-:W-:Y:S01]  /*36040*/  PRMT R11, R52, 0x7632, R11 ;  /* 0x00007632340b7816 */ /* 0x008fe2000000000b */
[--C-:B------:R-:W-:Y:S01]  /*36050*/  IMAD.WIDE R6, R17, 0x2, R4.reuse ;  /* 0x0000000211067825 */ /* 0x100fe200078e0204 */
[----:B------:R-:W-:Y:S01]  /*36060*/  ISETP.LT.AND P0, PT, R73, UR9, !P0 ;  /* 0x0000000949007c0c */ /* 0x000fe2000c701270 */
[----:B------:R-:W3:Y:S03]  /*36070*/  LDCU UR9, c[0x0][0x398] ;  /* 0x00007300ff0977ac */ /* 0x000ee60008000800 */
[----:B------:R0:W-:Y:S04]  /*36080*/  @P3 STG.E.U16 desc[UR24][R6.64], R11 ;  /* 0x0000000b06003986 */ /* 0x0001e8000c101518 */
[----:B------:R2:W-:Y:S01]  /*36090*/  @P6 STG.E.U16 desc[UR24][R8.64], R53 ;  /* 0x0000003508006986 */ /* 0x0005e2000c101518 */
[----:B------:R-:W-:Y:S01]  /*360a0*/  ISETP.LT.AND P6, PT, R74, UR4, !P4 ;  /* 0x000000044a007c0c */ /* 0x000fe2000e7c1270 */
[C---:B-1----:R-:W-:Y:S01]  /*360b0*/  VIADD R13, R15.reuse, UR30 ;  /* 0x0000001e0f0d7c36 */ /* 0x042fe20008000000 */
[----:B------:R-:W-:Y:S01]  /*360c0*/  ISETP.GE.AND P2, PT, R0, UR5, PT ;  /* 0x0000000500007c0c */ /* 0x000fe2000bf46270 */
[----:B------:R-:W1:Y:S01]  /*360d0*/  LDCU UR5, c[0x0][0x398] ;  /* 0x00007300ff0577ac */ /* 0x000e620008000800 */
[----:B0-----:R-:W-:Y:S01]  /*360e0*/  IMAD.WIDE R10, R15, 0x2, R4 ;  /* 0x000000020f0a7825 */ /* 0x001fe200078e0204 */
[----:B------:R-:W0:Y:S01]  /*360f0*/  LDCU UR4, c[0x0][0x398] ;  /* 0x00007300ff0477ac */ /* 0x000e220008000800 */
[----:B--2---:R-:W-:-:S02]  /*36100*/  PRMT R9, R53, 0x7632, R9 ;  /* 0x0000763235097816 */ /* 0x004fc40000000009 */
[----:B------:R-:W-:Y:S01]  /*36110*/  IMAD.WIDE R6, R13, 0x2, R2 ;  /* 0x000000020d067825 */ /* 0x000fe200078e0202 */
[----:B------:R-:W-:Y:S01]  /*36120*/  ISETP.LT.AND P4, PT, R73, UR6, !P4 ;  /* 0x0000000649007c0c */ /* 0x000fe2000e781270 */
[----:B------:R-:W2:Y:S01]  /*36130*/  LDCU UR6, c[0x0][0x398] ;  /* 0x00007300ff0677ac */ /* 0x000ea20008000800 */
[----:B------:R0:W-:Y:S04]  /*36140*/  @P0 STG.E.U16 desc[UR24][R10.64], R9 ;  /* 0x000000090a000986 */ /* 0x0001e8000c101518 */
[----:B------:R1:W-:Y:S01]  /*36150*/  @P6 STG.E.U16 desc[UR24][R6.64], R54 ;  /* 0x0000003606006986 */ /* 0x0003e2000c101518 */
[----:B----4-:R-:W-:Y:S01]  /*36160*/  ISETP.LT.AND P6, PT, R74, UR10, !P1 ;  /* 0x0000000a4a007c0c */ /* 0x010fe2000cfc1270 */
[C---:B------:R-:W-:Y:S02]  /*36170*/  VIADD R15, R13.reuse, UR30 ;  /* 0x0000001e0d0f7c36 */ /* 0x040fe40008000000 */
[----:B0-----:R-:W-:Y:S01]  /*36180*/  IMAD.WIDE R8, R13, 0x2, R4 ;  /* 0x000000020d087825 */ /* 0x001fe200078e0204 */
[----:B------:R-:W-:Y:S01]  /*36190*/  F2FP.BF16.F32.PACK_AB R56, R56, R79 ;  /* 0x0000004f3838723e */ /* 0x000fe200000010ff */
[----:B------:R-:W0:Y:S01]  /*361a0*/  LDCU UR10, c[0x0][0x398] ;  /* 0x00007300ff0a77ac */ /* 0x000e220008000800 */
[----:B-1----:R-:W-:Y:S01]  /*361b0*/  PRMT R7, R54, 0x7632, R7 ;  /* 0x0000763236077816 */ /* 0x002fe20000000007 */
[----:B------:R-:W-:Y:S01]  /*361c0*/  IMAD.WIDE R10, R15, 0x2, R2 ;  /* 0x000000020f0a7825 */ /* 0x000fe200078e0202 */
[----:B------:R-:W-:Y:S01]  /*361d0*/  ISETP.LT.AND P1, PT, R73, UR5, !P1 ;  /* 0x0000000549007c0c */ /* 0x000fe2000cf21270 */
[----:B------:R-:W1:Y:S02]  /*361e0*/  LDCU UR5, c[0x0][0x398] ;  /* 0x00007300ff0577ac */ /* 0x000e640008000800 */
[----:B------:R4:W-:Y:S04]  /*361f0*/  @P4 STG.E.U16 desc[UR24][R8.64], R7 ;  /* 0x0000000708004986 */ /* 0x0009e8000c101518 */
[----:B------:R0:W-:Y:S01]  /*36200*/  @P6 STG.E.U16 desc[UR24][R10.64], R55 ;  /* 0x000000370a006986 */ /* 0x0001e2000c101518 */
[----:B------:R-:W-:Y:S01]  /*36210*/  ISETP.LT.AND P6, PT, R74, UR4, !P5 ;  /* 0x000000044a007c0c */ /* 0x000fe2000efc1270 */
[----:B------:R-:W-:-:S02]  /*36220*/  VIADD R13, R15, UR30 ;  /* 0x0000001e0f0d7c36 */ /* 0x000fc40008000000 */
[----:B----4-:R-:W-:Y:S01]  /*36230*/  IMAD.WIDE R6, R15, 0x2, R4 ;  /* 0x000000020f067825 */ /* 0x010fe200078e0204 */
[----:B------:R-:W-:Y:S01]  /*36240*/  F2FP.BF16.F32.PACK_AB R57, R57, R78 ;  /* 0x0000004e3939723e */ /* 0x000fe200000010ff */
[----:B------:R-:W4:Y:S01]  /*36250*/  LDCU UR4, c[0x0][0x398] ;  /* 0x00007300ff0477ac */ /* 0x000f220008000800 */
[----:B0-----:R-:W-:Y:S01]  /*36260*/  PRMT R11, R55, 0x7632, R11 ;  /* 0x00007632370b7816 */ /* 0x001fe2000000000b */
[----:B------:R-:W-:Y:S01]  /*36270*/  IMAD.WIDE R8, R13, 0x2, R2 ;  /* 0x000000020d087825 */ /* 0x000fe200078e0202 */
[----:B---3--:R-:W-:Y:S01]  /*36280*/  ISETP.LT.AND P5, PT, R73, UR9, !P5 ;  /* 0x0000000949007c0c */ /* 0x008fe2000efa1270 */
[----:B------:R-:W0:Y:S02]  /*36290*/  LDCU UR9, c[0x0][0x398] ;  /* 0x00007300ff0977ac */ /* 0x000e240008000800 */
[----:B------:R3:W-:Y:S04]  /*362a0*/  @P1 STG.E.U16 desc[UR24][R6.64], R11 ;  /* 0x0000000b06001986 */ /* 0x0007e8000c101518 */
[----:B------:R0:W-:Y:S01]  /*362b0*/  @P6 STG.E.U16 desc[UR24][R8.64], R56 ;  /* 0x0000003808006986 */ /* 0x0001e2000c101518 */
[----:B------:R-:W-:Y:S01]  /*362c0*/  ISETP.LT.AND P6, PT, R74, UR12, !P2 ;  /* 0x0000000c4a007c0c */ /* 0x000fe2000d7c1270 */
[----:B------:R-:W-:-:S02]  /*362d0*/  VIADD R15, R13, UR30 ;  /* 0x0000001e0d0f7c36 */ /* 0x000fc40008000000 */
[----:B------:R-:W-:Y:S01]  /*362e0*/  VIADD R0, R66, 0xf6 ;  /* 0x000000f642007836 */ /* 0x000fe20000000000 */
[----:B------:R-:W-:Y:S01]  /*362f0*/  F2FP.BF16.F32.PACK_AB R58, R58, R77 ;  /* 0x0000004d3a3a723e */ /* 0x000fe200000010ff */
[----:B------:R-:W1:Y:S01]  /*36300*/  LDCU UR12, c[0x0][0x398] ;  /* 0x00007300ff0c77ac */ /* 0x000e620008000800 */
[----:B---3--:R-:W-:Y:S02]  /*36310*/  IMAD.WIDE R10, R13, 0x2, R4 ;  /* 0x000000020d0a7825 */ /* 0x008fe400078e0204 */
[----:B------:R-:W-:Y:S01]  /*36320*/  ISETP.GE.AND P3, PT, R0, UR15, PT ;  /* 0x0000000f00007c0c */ /* 0x000fe2000bf66270 */
[----:B------:R-:W3:Y:S01]  /*36330*/  LDCU UR15, c[0x0][0x398] ;  /* 0x00007300ff0f77ac */ /* 0x000ee20008000800 */
[----:B0-----:R-:W-:Y:S01]  /*36340*/  PRMT R9, R56, 0x7632, R9 ;  /* 0x0000763238097816 */ /* 0x001fe20000000009 */
[----:B------:R-:W-:Y:S01]  /*36350*/  IMAD.WIDE R6, R15, 0x2, R2 ;  /* 0x000000020f067825 */ /* 0x000fe200078e0202 */
[----:B--2---:R-:W-:Y:S01]  /*36360*/  ISETP.LT.AND P2, PT, R73, UR6, !P2 ;  /* 0x0000000649007c0c */ /* 0x004fe2000d741270 */
[----:B------:R-:W0:Y:S02]  /*36370*/  LDCU UR6, c[0x0][0x398] ;  /* 0x00007300ff0677ac */ /* 0x000e240008000800 */
[----:B------:R2:W-:Y:S04]  /*36380*/  @P5 STG.E.U16 desc[UR24][R10.64], R9 ;  /* 0x000000090a005986 */ /* 0x0005e8000c101518 */
[----:B------:R0:W-:Y:S01]  /*36390*/  @P6 STG.E.U16 desc[UR24][R6.64], R57 ;  /* 0x0000003906006986 */ /* 0x0001e2000c101518 */
[----:B------:R-:W-:Y:S01]  /*363a0*/  ISETP.LT.AND P6, PT, R74, UR10, !P3 ;  /* 0x0000000a4a007c0c */ /* 0x000fe2000dfc1270 */
[----:B------:R-:W-:-:S02]  /*363b0*/  VIADD R13, R15, UR30 ;  /* 0x0000001e0f0d7c36 */ /* 0x000fc40008000000 */
[C---:B------:R-:W-:Y:S01]  /*363c0*/  VIADD R0, R66.reuse, 0xf7 ;  /* 0x000000f742007836 */ /* 0x040fe20000000000 */
[----:B------:R-:W-:Y:S01]  /*363d0*/  F2FP.BF16.F32.PACK_AB R59, R59, R76 ;  /* 0x0000004c3b3b723e */ /* 0x000fe200000010ff */
[----:B------:R-:W-:Y:S01]  /*363e0*/  VIADD R12, R66, 0xfb ;  /* 0x000000fb420c7836 */ /* 0x000fe20000000000 */
[----:B------:R-:W-:Y:S01]  /*363f0*/  F2FP.BF16.F32.PACK_AB R60, R60, R75 ;  /* 0x0000004b3c3c723e */ /* 0x000fe200000010ff */
[----:B--2---:R-:W-:Y:S01]  /*36400*/  IMAD.WIDE R8, R15, 0x2, R4 ;  /* 0x000000020f087825 */ /* 0x004fe200078e0204 */
[----:B------:R-:W-:Y:S01]  /*36410*/  ISETP.GE.AND P0, PT, R0, UR27, PT ;  /* 0x0000001b00007c0c */ /* 0x000fe2000bf06270 */
[----:B------:R-:W2:Y:S01]  /*36420*/  LDCU UR10, c[0x0][0x398] ;  /* 0x00007300ff0a77ac */ /* 0x000ea20008000800 */
[----:B0-----:R-:W-:Y:S01]  /*36430*/  PRMT R7, R57, 0x7632, R7 ;  /* 0x0000763239077816 */ /* 0x001fe20000000007 */
[----:B------:R-:W-:Y:S01]  /*36440*/  IMAD.WIDE R10, R13, 0x2, R2 ;  /* 0x000000020d0a7825 */ /* 0x000fe200078e0202 */
[----:B------:R-:W-:Y:S01]  /*36450*/  ISETP.LT.AND P3, PT, R73, UR14, !P3 ;  /* 0x0000000e49007c0c */ /* 0x000fe2000df61270 */
[----:B------:R-:W0:Y:S02]  /*36460*/  LDCU UR14, c[0x0][0x398] ;  /* 0x00007300ff0e77ac */ /* 0x000e240008000800 */
[----:B------:R1:W-:Y:S04]  /*36470*/  @P2 STG.E.U16 desc[UR24][R8.64], R7 ;  /* 0x0000000708002986 */ /* 0x0003e8000c101518 */
[----:B------:R0:W-:Y:S01]  /*36480*/  @P6 STG.E.U16 desc[UR24][R10.64], R58 ;  /* 0x0000003a0a006986 */ /* 0x0001e2000c101518 */
[----:B----4-:R-:W-:Y:S01]  /*36490*/  ISETP.LT.AND P6, PT, R74, UR4, !P0 ;  /* 0x000000044a007c0c */ /* 0x010fe2000c7c1270 */
[----:B------:R-:W-:-:S02]  /*364a0*/  VIADD R15, R13, UR30 ;  /* 0x0000001e0d0f7c36 */ /* 0x000fc40008000000 */
[----:B------:R-:W-:Y:S02]  /*364b0*/  VIADD R0, R66, 0xf8 ;  /* 0x000000f842007836 */ /* 0x000fe40000000000 */
[----:B-1----:R-:W-:-:S03]  /*364c0*/  IMAD.WIDE R6, R13, 0x2, R4 ;  /* 0x000000020d067825 */ /* 0x002fc600078e0204 */
[----:B------:R-:W-:Y:S01]  /*364d0*/  ISETP.GE.AND P4, PT, R0, UR21, PT ;  /* 0x0000001500007c0c */ /* 0x000fe2000bf86270 */
[----:B------:R-:W1:Y:S01]  /*364e0*/  LDCU UR4, c[0x0][0x398] ;  /* 0x00007300ff0477ac */ /* 0x000e620008000800 */
[----:B0-----:R-:W-:Y:S01]  /*364f0*/  PRMT R11, R58, 0x7632, R11 ;  /* 0x000076323a0b7816 */ /* 0x001fe2000000000b */
[----:B------:R-:W-:Y:S01]  /*36500*/  IMAD.WIDE R8, R15, 0x2, R2 ;  /* 0x000000020f087825 */ /* 0x000fe200078e0202 */
[----:B------:R-:W-:Y:S01]  /*36510*/  ISETP.LT.AND P0, PT, R73, UR5, !P0 ;  /* 0x0000000549007c0c */ /* 0x000fe2000c701270 */
[----:B------:R-:W0:Y:S02]  /*36520*/  LDCU UR5, c[0x0][0x398] ;  /* 0x00007300ff0577ac */ /* 0x000e240008000800 */
[----:B------:R4:W-:Y:S01]  /*36530*/  @P3 STG.E.U16 desc[UR24][R6.64], R11 ;  /* 0x0000000b06003986 */ /* 0x0009e2000c101518 */
[----:B------:R-:W-:-:S03]  /*36540*/  VIADD R0, R66, 0xf9 ;  /* 0x000000f942007836 */ /* 0x000fc60000000000 */
[----:B------:R0:W-:Y:S01]  /*36550*/  @P6 STG.E.U16 desc[UR24][R8.64], R59 ;  /* 0x0000003b08006986 */ /* 0x0001e2000c101518 */
[----:B---3--:R-:W-:Y:S01]  /*36560*/  ISETP.LT.AND P6, PT, R74, UR15, !P4 ;  /* 0x0000000f4a007c0c */ /* 0x008fe2000e7c1270 */
[----:B------:R-:W-:Y:S01]  /*36570*/  VIADD R13, R15, UR30 ;  /* 0x0000001e0f0d7c36 */ /* 0x000fe20008000000 */
[----:B------:R-:W-:Y:S01]  /*36580*/  ISETP.LT.AND P4, PT, R73, UR9, !P4 ;  /* 0x0000000949007c0c */ /* 0x000fe2000e781270 */
[----:B------:R-:W3:Y:S01]  /*36590*/  LDCU UR9, c[0x0][0x398] ;  /* 0x00007300ff0977ac */ /* 0x000ee20008000800 */
[----:B------:R-:W-:Y:S01]  /*365a0*/  ISETP.GE.AND P1, PT, R0, UR13, PT ;  /* 0x0000000d00007c0c */ /* 0x000fe2000bf26270 */
[----:B------:R-:W-:Y:S01]  /*365b0*/  VIADD R0, R66, 0xfa ;  /* 0x000000fa42007836 */ /* 0x000fe20000000000 */
[----:B------:R-:W-:Y:S01]  /*365c0*/  ISETP.GE.AND P2, PT, R12, UR23, PT ;  /* 0x000000170c007c0c */ /* 0x000fe2000bf46270 */
[----:B----4-:R-:W-:Y:S01]  /*365d0*/  IMAD.WIDE R6, R15, 0x2, R4 ;  /* 0x000000020f067825 */ /* 0x010fe200078e0204 */
[----:B------:R-:W-:Y:S01]  /*365e0*/  PRMT R12, R59, 0x7632, R12 ;  /* 0x000076323b0c7816 */ /* 0x000fe2000000000c */
[----:B------:R-:W4:Y:S01]  /*365f0*/  LDCU UR13, c[0x0][0x398] ;  /* 0x00007300ff0d77ac */ /* 0x000f220008000800 */
[----:B------:R-:W-:Y:S01]  /*36600*/  PRMT R14, R60, 0x7632, R14 ;  /* 0x000076323c0e7816 */ /* 0x000fe2000000000e */
[C---:B0-----:R-:W-:Y:S01]  /*36610*/  IMAD.WIDE R8, R13.reuse, 0x2, R2 ;  /* 0x000000020d087825 */ /* 0x041fe200078e0202 */
[----:B------:R-:W-:Y:S01]  /*36620*/  ISETP.GE.AND P5, PT, R0, UR7, PT ;  /* 0x0000000700007c0c */ /* 0x000fe2000bfa6270 */
[----:B------:R-:W0:Y:S02]  /*36630*/  LDCU UR15, c[0x0][0x398] ;  /* 0x00007300ff0f77ac */ /* 0x000e240008000800 */
[----:B------:R-:W-:Y:S01]  /*36640*/  IMAD.WIDE R10, R13, 0x2, R4 ;  /* 0x000000020d0a7825 */ /* 0x000fe200078e0204 */
[----:B------:R1:W-:Y:S01]  /*36650*/  @P0 STG.E.U16 desc[UR24][R6.64], R12 ;  /* 0x0000000c06000986 */ /* 0x0003e2000c101518 */
[----:B------:R-:W-:Y:S01]  /*36660*/  F2FP.BF16.F32.PACK_AB R61, R61, R71 ;  /* 0x000000473d3d723e */ /* 0x000fe200000010ff */
[----:B------:R-:W0:Y:S01]  /*36670*/  LDCU UR7, c[0x0][0x398] ;  /* 0x00007300ff0777ac */ /* 0x000e220008000800 */
[----:B------:R-:W-:Y:S01]  /*36680*/  VIADD R0, R66, 0xfc ;  /* 0x000000fc42007836 */ /* 0x000fe20000000000 */
[----:B------:R0:W-:Y:S04]  /*36690*/  @P6 STG.E.U16 desc[UR24][R8.64], R60 ;  /* 0x0000003c08006986 */ /* 0x0001e8000c101518 */
[----:B------:R0:W-:Y:S01]  /*366a0*/  @P4 STG.E.U16 desc[UR24][R10.64], R14 ;  /* 0x0000000e0a004986 */ /* 0x0001e2000c101518 */
[----:B------:R-:W-:Y:S01]  /*366b0*/  ISETP.LT.AND P4, PT, R74, UR12, !P1 ;  /* 0x0000000c4a007c0c */ /* 0x000fe2000cf81270 */
[----:B------:R-:W-:Y:S01]  /*366c0*/  VIADD R13, R13, UR30 ;  /* 0x0000001e0d0d7c36 */ /* 0x000fe20008000000 */
[----:B------:R-:W-:Y:S01]  /*366d0*/  ISETP.GE.AND P3, PT, R0, UR29, PT ;  /* 0x0000001d00007c0c */ /* 0x000fe2000bf66270 */
[----:B------:R-:W-:Y:S01]  /*366e0*/  VIADD R0, R66, 0xfd ;  /* 0x000000fd42007836 */ /* 0x000fe20000000000 */
[----:B------:R-:W-:Y:S01]  /*366f0*/  F2FP.BF16.F32.PACK_AB R62, R62, R72 ;  /* 0x000000483e3e723e */ /* 0x000fe200000010ff */
[----:B-1----:R-:W-:Y:S01]  /*36700*/  IMAD.WIDE R6, R13, 0x2, R2 ;  /* 0x000000020d067825 */ /* 0x002fe200078e0202 */
[----:B------:R-:W-:Y:S01]  /*36710*/  F2FP.BF16.F32.PACK_AB R64, R64, R70 ;  /* 0x000000464040723e */ /* 0x000fe200000010ff */
[----:B------:R-:W1:Y:S01]  /*36720*/  LDCU UR12, c[0x0][0x398] ;  /* 0x00007300ff0c77ac */ /* 0x000e620008000800 */
[----:B------:R-:W-:Y:S01]  /*36730*/  ISETP.GE.AND P0, PT, R0, UR17, PT ;  /* 0x0000001100007c0c */ /* 0x000fe2000bf06270 */
[----:B------:R-:W-:-:S04]  /*36740*/  VIADD R0, R66, 0xfe ;  /* 0x000000fe42007836 */ /* 0x000fc80000000000 */
[----:B------:R1:W-:Y:S01]  /*36750*/  @P4 STG.E.U16 desc[UR24][R6.64], R61 ;  /* 0x0000003d06004986 */ /* 0x0003e2000c101518 */
[----:B------:R-:W-:Y:S01]  /*36760*/  ISETP.GE.AND P4, PT, R0, UR11, PT ;  /* 0x0000000b00007c0c */ /* 0x000fe2000bf86270 */
[----:B------:R-:W-:Y:S01]  /*36770*/  VIADD R0, R66, 0xff ;  /* 0x000000ff42007836 */ /* 0x000fe20000000000 */
[----:B------:R-:W-:Y:S01]  /*36780*/  F2FP.BF16.F32.PACK_AB R63, R63, R69 ;  /* 0x000000453f3f723e */ /* 0x000fe200000010ff */
[----:B------:R-:W3:Y:S01]  /*36790*/  LDL.LU R66, [R1+0xa3c] ;  /* 0x000a3c0001427983 */ /* 0x000ee20000300800 */
[----:B----4-:R-:W-:Y:S02]  /*367a0*/  ISETP.LT.AND P1, PT, R73, UR13, !P1 ;  /* 0x0000000d49007c0c */ /* 0x010fe4000cf21270 */
[C---:B------:R-:W-:Y:S01]  /*367b0*/  ISETP.LT.AND P6, PT, R74.reuse, UR6, !P5 ;  /* 0x000000064a007c0c */ /* 0x040fe2000efc1270 */
[----:B------:R-:W4:Y:S01]  /*367c0*/  LDL.LU R72, [R1+0xf4] ;  /* 0x0000f40001487983 */ /* 0x000f220000300800 */
[----:B------:R-:W-:Y:S01]  /*367d0*/  VIADD R15, R13, UR30 ;  /* 0x0000001e0d0f7c36 */ /* 0x000fe20008000000 */
[----:B------:R-:W-:Y:S01]  /*367e0*/  PRMT R12, R61, 0x7632, R12 ;  /* 0x000076323d0c7816 */ /* 0x000fe2000000000c */
[----:B0-----:R-:W-:Y:S01]  /*367f0*/  IMAD.WIDE R8, R13, 0x2, R4 ;  /* 0x000000020d087825 */ /* 0x001fe200078e0204 */
[----:B------:R-:W4:Y:S01]  /*36800*/  LDL.LU R71, [R1+0xf8] ;  /* 0x0000f80001477983 */ /* 0x000f220000300800 */
[----:B------:R-:W0:Y:S03]  /*36810*/  LDCU UR6, c[0x0][0x398] ;  /* 0x00007300ff0677ac */ /* 0x000e260008000800 */
[----:B------:R-:W4:Y:S01]  /*36820*/  LDL.S16 R70, [R1+0xfc] ;  /* 0x0000fc0001467983 */ /* 0x000f220000100600 */
[----:B------:R-:W0:Y:S03]  /*36830*/  LDCU UR11, c[0x0][0x398] ;  /* 0x00007300ff0b77ac */ /* 0x000e260008000800 */
[----:B------:R-:W4:Y:S01]  /*36840*/  LDL.LU.S16 R69, [R1+0xfe] ;  /* 0x0000fe0001457983 */ /* 0x000f220000300600 */
[----:B------:R-:W-:Y:S01]  /*36850*/  IMAD.WIDE R10, R15, 0x2, R2 ;  /* 0x000000020f0a7825 */ /* 0x000fe200078e0202 */
[----:B--2---:R-:W-:Y:S01]  /*36860*/  ISETP.LT.AND P5, PT, R73, UR10, !P5 ;  /* 0x0000000a49007c0c */ /* 0x004fe2000efa1270 */
[----:B------:R-:W2:Y:S01]  /*36870*/  LDCU UR13, c[0x0][0x398] ;  /* 0x00007300ff0d77ac */ /* 0x000ea20008000800 */
[----:B------:R0:W-:Y:S01]  /*36880*/  @P1 STG.E.U16 desc[UR24][R8.64], R12 ;  /* 0x0000000c08001986 */ /* 0x0001e2000c101518 */
[C---:B------:R-:W-:Y:S01]  /*36890*/  ISETP.LT.AND P1, PT, R74.reuse, UR7, !P2 ;  /* 0x000000074a007c0c */ /* 0x040fe2000d721270 */
[----:B------:R-:W-:Y:S01]  /*368a0*/  VIADD R13, R15, UR30 ;  /* 0x0000001e0f0d7c36 */ /* 0x000fe20008000000 */
[----:B------:R-:W-:Y:S01]  /*368b0*/  ISETP.LT.AND P2, PT, R73, UR4, !P2 ;  /* 0x0000000449007c0c */ /* 0x000fe2000d741270 */
[----:B------:R2:W-:Y:S01]  /*368c0*/  @P6 STG.E.U16 desc[UR24][R10.64], R62 ;  /* 0x0000003e0a006986 */ /* 0x0005e2000c101518 */
[----:B------:R-:W-:Y:S01]  /*368d0*/  ISETP.LT.AND P6, PT, R74, UR14, !P3 ;  /* 0x0000000e4a007c0c */ /* 0x000fe2000dfc1270 */
[----:B------:R-:W-:Y:S01]  /*368e0*/  VIADD R17, R13, UR30 ;  /* 0x0000001e0d117c36 */ /* 0x000fe20008000000 */
[----:B------:R-:W-:Y:S01]  /*368f0*/  PRMT R14, R62, 0x7632, R14 ;  /* 0x000076323e0e7816 */ /* 0x000fe2000000000e */
[----:B-1----:R-:W-:Y:S01]  /*36900*/  IMAD.WIDE R6, R15, 0x2, R4 ;  /* 0x000000020f067825 */ /* 0x002fe200078e0204 */
[----:B------:R-:W-:-:S03]  /*36910*/  PRMT R16, R63, 0x7632, R16 ;  /* 0x000076323f107816 */ /* 0x000fc60000000010 */
[C---:B0-----:R-:W-:Y:S01]  /*36920*/  IMAD.WIDE R8, R13.reuse, 0x2, R2 ;  /* 0x000000020d087825 */ /* 0x041fe200078e0202 */
[----:B------:R0:W-:Y:S03]  /*36930*/  @P5 STG.E.U16 desc[UR24][R6.64], R14 ;  /* 0x0000000e06005986 */ /* 0x0001e6000c101518 */
[----:B--2---:R-:W-:Y:S01]  /*36940*/  IMAD.WIDE R10, R13, 0x2, R4 ;  /* 0x000000020d0a7825 */ /* 0x004fe200078e0204 */
[----:B------:R1:W-:Y:S03]  /*36950*/  @P1 STG.E.U16 desc[UR24][R8.64], R63 ;  /* 0x0000003f08001986 */ /* 0x0003e6000c101518 */
[----:B------:R-:W-:Y:S01]  /*36960*/  IMAD.WIDE R12, R17, 0x2, R2 ;  /* 0x00000002110c7825 */ /* 0x000fe200078e0202 */
[----:B------:R2:W-:Y:S01]  /*36970*/  @P2 STG.E.U16 desc[UR24][R10.64], R16 ;  /* 0x000000100a002986 */ /* 0x0005e2000c101518 */
[----:B------:R-:W-:-:S03]  /*36980*/  ISETP.LT.AND P3, PT, R73, UR5, !P3 ;  /* 0x0000000549007c0c */ /* 0x000fc6000df61270 */
[----:B------:R1:W-:Y:S01]  /*36990*/  @P6 STG.E.U16 desc[UR24][R12.64], R64 ;  /* 0x000000400c006986 */ /* 0x0003e2000c101518 */
[----:B---3--:R-:W-:Y:S01]  /*369a0*/  ISETP.LT.AND P6, PT, R74, UR9, !P0 ;  /* 0x000000094a007c0c */ /* 0x008fe2000c7c1270 */
[----:B------:R-:W-:Y:S01]  /*369b0*/  VIADD R15, R17, UR30 ;  /* 0x0000001e110f7c36 */ /* 0x000fe20008000000 */
[----:B------:R-:W-:Y:S02]  /*369c0*/  ISETP.GE.AND P5, PT, R0, UR19, PT ;  /* 0x0000001300007c0c */ /* 0x000fe4000bfa6270 */
[----:B------:R-:W-:Y:S01]  /*369d0*/  ISETP.LT.AND P0, PT, R73, UR15, !P0 ;  /* 0x0000000f49007c0c */ /* 0x000fe2000c701270 */
[----:B0-----:R-:W-:Y:S01]  /*369e0*/  IMAD.WIDE R6, R17, 0x2, R4 ;  /* 0x0000000211067825 */ /* 0x001fe200078e0204 */
[----:B------:R-:W-:Y:S02]  /*369f0*/  ISETP.LT.AND P2, PT, R74, UR12, !P4 ;  /* 0x0000000c4a007c0c */ /* 0x000fe4000e741270 */
[----:B------:R-:W-:Y:S01]  /*36a00*/  ISETP.LT.AND P4, PT, R73, UR6, !P4 ;  /* 0x0000000649007c0c */ /* 0x000fe2000e781270 */
[C---:B------:R-:W-:Y:S01]  /*36a10*/  VIADD R19, R15.reuse, UR30 ;  /* 0x0000001e0f137c36 */ /* 0x040fe20008000000 */
[----:B------:R-:W-:Y:S01]  /*36a20*/  PRMT R0, R64, 0x7632, R0 ;  /* 0x0000763240007816 */ /* 0x000fe20000000000 */
[----:B-1----:R-:W-:Y:S01]  /*36a30*/  IMAD.WIDE R8, R15, 0x2, R2 ;  /* 0x000000020f087825 */ /* 0x002fe200078e0202 */
[----:B------:R-:W-:-:S02]  /*36a40*/  ISETP.LT.AND P1, PT, R74, UR11, !P5 ;  /* 0x0000000b4a007c0c */ /* 0x000fc4000ef21270 */
[----:B------:R-:W-:Y:S01]  /*36a50*/  ISETP.LT.AND P5, PT, R73, UR13, !P5 ;  /* 0x0000000d49007c0c */ /* 0x000fe2000efa1270 */
[----:B------:R-:W-:Y:S01]  /*36a60*/  VIADD R17, R19, UR30 ;  /* 0x0000001e13117c36 */ /* 0x000fe20008000000 */
[----:B------:R0:W-:Y:S01]  /*36a70*/  @P3 STG.E.U16 desc[UR24][R6.64], R0 ;  /* 0x0000000006003986 */ /* 0x0001e2000c101518 */
[----:B--2---:R-:W-:-:S04]  /*36a80*/  IMAD.WIDE R10, R15, 0x2, R4 ;  /* 0x000000020f0a7825 */ /* 0x004fc800078e0204 */
[----:B------:R-:W-:-:S04]  /*36a90*/  IMAD.WIDE R12, R19, 0x2, R2 ;  /* 0x00000002130c7825 */ /* 0x000fc800078e0202 */
[----:B------:R-:W-:-:S04]  /*36aa0*/  IMAD.WIDE R14, R19, 0x2, R4 ;  /* 0x00000002130e7825 */ /* 0x000fc800078e0204 */
[----:B------:R-:W-:-:S04]  /*36ab0*/  IMAD.WIDE R2, R17, 0x2, R2 ;  /* 0x0000000211027825 */ /* 0x000fc800078e0202 */
[----:B------:R-:W-:Y:S01]  /*36ac0*/  IMAD.WIDE R4, R17, 0x2, R4 ;  /* 0x0000000211047825 */ /* 0x000fe200078e0204 */
[----:B----4-:R-:W-:Y:S02]  /*36ad0*/  F2FP.BF16.F32.PACK_AB R65, R65, R72 ;  /* 0x000000484141723e */ /* 0x010fe400000010ff */
[----:B------:R-:W-:-:S03]  /*36ae0*/  F2FP.BF16.F32.PACK_AB R66, R66, R71 ;  /* 0x000000474242723e */ /* 0x000fc600000010ff */
[----:B------:R1:W-:Y:S01]  /*36af0*/  @P6 STG.E.U16 desc[UR24][R8.64], R65 ;  /* 0x0000004108006986 */ /* 0x0003e2000c101518 */
[----:B0-----:R-:W-:Y:S02]  /*36b00*/  PRMT R7, R65, 0x7632, R7 ;  /* 0x0000763241077816 */ /* 0x001fe40000000007 */
[----:B------:R-:W-:-:S03]  /*36b10*/  PRMT R16, R70, 0x7610, R16 ;  /* 0x0000761046107816 */ /* 0x000fc60000000010 */
[----:B------:R0:W-:Y:S01]  /*36b20*/  @P0 STG.E.U16 desc[UR24][R10.64], R7 ;  /* 0x000000070a000986 */ /* 0x0001e2000c101518 */
[----:B------:R-:W-:Y:S02]  /*36b30*/  PRMT R17, R69, 0x7610, R17 ;  /* 0x0000761045117816 */ /* 0x000fe40000000011 */
[----:B-1----:R-:W-:Y:S01]  /*36b40*/  PRMT R9, R66, 0x7632, R9 ;  /* 0x0000763242097816 */ /* 0x002fe20000000009 */
[----:B------:R0:W-:Y:S04]  /*36b50*/  @P2 STG.E.U16 desc[UR24][R12.64], R66 ;  /* 0x000000420c002986 */ /* 0x0001e8000c101518 */
[----:B------:R0:W-:Y:S04]  /*36b60*/  @P4 STG.E.U16 desc[UR24][R14.64], R9 ;  /* 0x000000090e004986 */ /* 0x0001e8000c101518 */
[----:B------:R0:W-:Y:S04]  /*36b70*/  @P1 STG.E.U16 desc[UR24][R2.64], R16 ;  /* 0x0000001002001986 */ /* 0x0001e8000c101518 */
[----:B------:R0:W-:Y:S01]  /*36b80*/  @P5 STG.E.U16 desc[UR24][R4.64], R17 ;  /* 0x0000001104005986 */ /* 0x0001e2000c101518 */
[----:B------:R-:W-:Y:S06]  /*36b90*/  BAR.SYNC.DEFER_BLOCKING 0x0 ;  /* 0x0000000000007b1d */ /* 0x000fec0000010000 */
[----:B------:R-:W-:Y:S05]  /*36ba0*/  BRA.U UP0, `(.L_x_13) ;  /* 0x0000000100a07547 */ /* 0x000fea000b800000 */
[----:B------:R-:W1:Y:S01]  /*36bb0*/  S2UR UR5, SR_CgaCtaId ;  /* 0x00000000000579c3 */ /* 0x000e620000008800 */
[----:B------:R-:W-:Y:S01]  /*36bc0*/  NOP ;  /* 0x0000000000007918 */ /* 0x000fe20000000000 */
[----:B------:R-:W-:Y:S01]  /*36bd0*/  UMOV UR4, 0x50 ;  /* 0x0000005000047882 */ /* 0x000fe20000000000 */
[----:B------:R-:W-:Y:S02]  /*36be0*/  IMAD.U32 R0, RZ, RZ, UR8 ;  /* 0x00000008ff007e24 */ /* 0x000fe4000f8e00ff */
[----:B0-----:R-:W-:Y:S02]  /*36bf0*/  IMAD.MOV.U32 R3, RZ, RZ, 0xffff ;  /* 0x0000ffffff037424 */ /* 0x001fe400078e00ff */
[----:B------:R-:W-:Y:S01]  /*36c00*/  IMAD.MOV.U32 R7, RZ, RZ, 0x1 ;  /* 0x00000001ff077424 */ /* 0x000fe200078e00ff */
[----:B------:R-:W-:-:S04]  /*36c10*/  LOP3.LUT R0, R0, 0xffff, RZ, 0xc0, !PT ;  /* 0x0000ffff00007812 */ /* 0x000fc800078ec0ff */
[----:B------:R-:W-:-:S05]  /*36c20*/  SHF.R.U32.HI R0, RZ, 0x5, R0 ;  /* 0x00000005ff007819 */ /* 0x000fca0000011600 */
[----:B------:R-:W-:Y:S01]  /*36c30*/  VIADD R2, R0, 0x10 ;  /* 0x0000001000027836 */ /* 0x000fe20000000000 */
[----:B------:R-:W-:Y:S01]  /*36c40*/  SHF.L.U32 R0, R3, R0, RZ ;  /* 0x0000000003007219 */ /* 0x000fe200000006ff */
[----:B-1----:R-:W-:-:S03]  /*36c50*/  ULEA UR6, UR5, UR4, 0x18 ;  /* 0x0000000405067291 */ /* 0x002fc6000f8ec0ff */
[----:B------:R-:W-:-:S04]  /*36c60*/  SHF.L.U32 R3, R7, R2, RZ ;  /* 0x0000000207037219 */ /* 0x000fc800000006ff */
[----:B------:R-:W-:Y:S02]  /*36c70*/  LOP3.LUT R0, R3, R0, RZ, 0xfc, !PT ;  /* 0x0000000003007212 */ /* 0x000fe400078efcff */
[----:B------:R-:W0:Y:S02]  /*36c80*/  LDS R5, [UR6] ;  /* 0x00000006ff057984 */ /* 0x000e240008000800 */
[C---:B------:R-:W-:Y:S02]  /*36c90*/  LOP3.LUT R2, R0.reuse, 0xffff, RZ, 0xc0, !PT ;  /* 0x0000ffff00027812 */ /* 0x040fe400078ec0ff */
[----:B0-----:R-:W-:-:S04]  /*36ca0*/  LOP3.LUT R3, R0, 0xffff, R5, 0x80, !PT ;  /* 0x0000ffff00037812 */ /* 0x001fc800078e8005 */
[----:B------:R-:W-:-:S13]  /*36cb0*/  ISETP.NE.AND P0, PT, R3, R2, PT ;  /* 0x000000020300720c */ /* 0x000fda0003f05270 */
[----:B------:R-:W-:Y:S05]  /*36cc0*/  @P0 BRA `(.L_x_14) ;  /* 0x0000000000500947 */ /* 0x000fea0003800000 */
[----:B------:R-:W-:Y:S02]  /*36cd0*/  SHF.R.U32.HI R5, RZ, 0x10, R5 ;  /* 0x00000010ff057819 */ /* 0x000fe40000011605 */
[----:B------:R-:W-:-:S04]  /*36ce0*/  SHF.R.U32.HI R2, RZ, 0x10, R0 ;  /* 0x00000010ff027819 */ /* 0x000fc80000011600 */
[----:B------:R-:W-:-:S04]  /*36cf0*/  LOP3.LUT R5, R5, R2, RZ, 0xc0, !PT ;  /* 0x0000000205057212 */ /* 0x000fc800078ec0ff */
[----:B------:R-:W-:-:S13]  /*36d00*/  ISETP.NE.AND P0, PT, R5, R2, PT ;  /* 0x000000020500720c */ /* 0x000fda0003f05270 */
[----:B------:R-:W-:Y:S05]  /*36d10*/  @P0 BRA `(.L_x_15) ;  /* 0x0000000000300947 */ /* 0x000fea0003800000 */
[----:B------:R-:W-:Y:S01]  /*36d20*/  R2UR UR4, R0 ;  /* 0x00000000000472ca */ /* 0x000fe200000e0000 */
[----:B------:R-:W-:Y:S01]  /*36d30*/  VOTEU.ANY UR5, UPT, PT ;  /* 0x0000000000057886 */ /* 0x000fe200038e0100 */
[----:B------:R-:W0:Y:S01]  /*36d40*/  S2R R0, SR_LANEID ;  /* 0x0000000000007919 */ /* 0x000e220000000000 */
[----:B------:R-:W-:-:S10]  /*36d50*/  UFLO.U32 UR5, UR5 ;  /* 0x00000005000572bd */ /* 0x000fd400080e0000 */
[----:B------:R-:W-:-:S06]  /*36d60*/  ULOP3.LUT UR4, URZ, UR4, URZ, 0x33, !UPT ;  /* 0x00000004ff047292 */ /* 0x000fcc000f8e33ff */
[----:B------:R-:W-:-:S04]  /*36d70*/  IMAD.U32 R2, RZ, RZ, UR4 ;  /* 0x00000004ff027e24 */ /* 0x000fc8000f8e00ff */
[----:B------:R-:W1:Y:S02]  /*36d80*/  REDUX UR7, R2 ;  /* 0x00000000020773c4 */ /* 0x000e640000000000 */
[----:B------:R2:W-:Y:S01]  /*36d90*/  UTCATOMSWS.AND URZ, UR4 ;  /* 0x0000000400ff79e3 */ /* 0x0005e20008000000 */
[----:B0-----:R-:W-:Y:S01]  /*36da0*/  ISETP.EQ.U32.AND P0, PT, R0, UR5, PT ;  /* 0x0000000500007c0c */ /* 0x001fe2000bf02070 */
[----:B-1----:R-:W-:-:S12]  /*36db0*/  IMAD.U32 R0, RZ, RZ, UR7 ;  /* 0x00000007ff007e24 */ /* 0x002fd8000f8e00ff */
[----:B------:R2:W-:Y:S01]  /*36dc0*/  @P0 ATOMS.AND RZ, [UR6], R0 ;  /* 0x00000000ffff098c */ /* 0x0005e2000a800006 */
[----:B------:R-:W-:Y:S05]  /*36dd0*/  BRA `(.L_x_13) ;  /* 0x0000000000147947 */ /* 0x000fea0003800000 */
.L_x_15:
[----:B------:R-:W-:-:S07]  /*36de0*/  MOV R2, 0x36e00 ;  /* 0x00036e0000027802 */ /* 0x000fce0000000f00 */
[----:B------:R-:W-:Y:S05]  /*36df0*/  CALL.REL.NOINC `($__internal_0_$__cuda_sm10x_tcgen05_guardrail_trap_col_being_dealloced_not_returned_by_alloc) ;  /* 0x00000000002c7944 */ /* 0x000fea0003c00000 */
[----:B------:R-:W-:Y:S05]  /*36e00*/  BRA `(.L_x_13) ;  /* 0x0000000000087947 */ /* 0x000fea0003800000 */
.L_x_14:
[----:B------:R-:W-:-:S07]  /*36e10*/  MOV R2, 0x36e30 ;  /* 0x00036e3000027802 */ /* 0x000fce0000000f00 */
[----:B------:R-:W-:Y:S05]  /*36e20*/  CALL.REL.NOINC `($__internal_2_$__cuda_sm10x_tcgen05_guardrail_trap_unallocated_columns_being_dealloced) ;  /* 0x0000000000387944 */ /* 0x000fea0003c00000 */
.L_x_13:
[----:B------:R-:W-:Y:S01]  /*36e30*/  NOP ;  /* 0x0000000000007918 */ /* 0x000fe20000000000 */
[----:B--2---:R-:W-:Y:S05]  /*36e40*/  EXIT ;  /* 0x000000000000794d */ /* 0x004fea0003800000 */
.L_x_8:
[----:B------:R-:W0:Y:S02]  /*36e50*/  SYNCS.PHASECHK.TRANS64.TRYWAIT P2, [UR11], R8 ;  /* 0x00000008ff0075a7 */ /* 0x000e24000804110b */
[----:B0-----:R-:W-:Y:S05]  /*36e60*/  @!P2 BRA `(.L_x_8) ;  /* 0xfffffffc00f8a947 */ /* 0x001fea000383ffff */
[----:B------:R-:W-:Y:S05]  /*36e70*/  BRA `(.L_x_16) ;  /* 0xfffffe2000bc7947 */ /* 0x000fea000383ffff */
.L_x_12:
[----:B------:R-:W2:Y:S02]  /*36e80*/  SYNCS.PHASECHK.TRANS64.TRYWAIT P1, [UR11], R0 ;  /* 0x00000000ff0075a7 */ /* 0x000ea4000802110b */
[----:B--2---:R-:W-:Y:S05]  /*36e90*/  @!P1 BRA `(.L_x_12) ;  /* 0xfffffffc00f89947 */ /* 0x004fea000383ffff */
[----:B------:R-:W-:Y:S05]  /*36ea0*/  BRA `(.L_x_11) ;  /* 0xfffffed000247947 */ /* 0x000fea000383ffff */
        .weak           $__internal_0_$__cuda_sm10x_tcgen05_guardrail_trap_col_being_dealloced_not_returned_by_alloc
        .type           $__internal_0_$__cuda_sm10x_tcgen05_guardrail_trap_col_being_dealloced_not_returned_by_alloc,@function
        .size           $__internal_0_$__cuda_sm10x_tcgen05_guardrail_trap_col_being_dealloced_not_returned_by_alloc,($__internal_1_$__cuda_sm10x_tcgen05_guardrail_trap_phase_invalid_during_alloc - $__internal_0_$__cuda_sm10x_tcgen05_guardrail_trap_col_being_dealloced_not_returned_by_alloc)
$__internal_0_$__cuda_sm10x_tcgen05_guardrail_trap_col_being_dealloced_not_returned_by_alloc:
[----:B------:R-:W-:Y:S05]  /*36eb0*/  BPT.TRAP 0x1 ;  /* 0x000000040000795c */ /* 0x000fea0000300000 */
[----:B------:R-:W-:-:S04]  /*36ec0*/  IMAD.MOV.U32 R3, RZ, RZ, 0x0 ;  /* 0x00000000ff037424 */ /* 0x000fc800078e00ff */
[----:B------:R-:W-:Y:S05]  /*36ed0*/  RET.REL.NODEC R2 `(matmul_kernel) ;  /* 0xfffffc9002487950 */ /* 0x000fea0003c3ffff */
        .weak           $__internal_1_$__cuda_sm10x_tcgen05_guardrail_trap_phase_invalid_during_alloc
        .type           $__internal_1_$__cuda_sm10x_tcgen05_guardrail_trap_phase_invalid_during_alloc,@function
        .size           $__internal_1_$__cuda_sm10x_tcgen05_guardrail_trap_phase_invalid_during_alloc,($__internal_2_$__cuda_sm10x_tcgen05_guardrail_trap_unallocated_columns_being_dealloced - $__internal_1_$__cuda_sm10x_tcgen05_guardrail_trap_phase_invalid_during_alloc)
$__internal_1_$__cuda_sm10x_tcgen05_guardrail_trap_phase_invalid_during_alloc:
[----:B------:R-:W-:Y:S05]  /*36ee0*/  BPT.TRAP 0x1 ;  /* 0x000000040000795c */ /* 0x000fea0000300000 */
[----:B------:R-:W-:-:S04]  /*36ef0*/  IMAD.MOV.U32 R5, RZ, RZ, 0x0 ;  /* 0x00000000ff057424 */ /* 0x000fc800078e00ff */
[----:B------:R-:W-:Y:S05]  /*36f00*/  RET.REL.NODEC R4 `(matmul_kernel) ;  /* 0xfffffc90043c7950 */ /* 0x000fea0003c3ffff */
        .weak           $__internal_2_$__cuda_sm10x_tcgen05_guardrail_trap_unallocated_columns_being_dealloced
        .type           $__internal_2_$__cuda_sm10x_tcgen05_guardrail_trap_unallocated_columns_being_dealloced,@function
        .size           $__internal_2_$__cuda_sm10x_tcgen05_guardrail_trap_unallocated_columns_being_dealloced,(.L_x_20 - $__internal_2_$__cuda_sm10x_tcgen05_guardrail_trap_unallocated_columns_being_dealloced)
$__internal_2_$__cuda_sm10x_tcgen05_guardrail_trap_unallocated_columns_being_dealloced:
[----:B------:R-:W-:Y:S05]  /*36f10*/  BPT.TRAP 0x1 ;  /* 0x000000040000795c */ /* 0x000fea0000300000 */
[----:B------:R-:W-:-:S04]  /*36f20*/  IMAD.MOV.U32 R3, RZ, RZ, 0x0 ;  /* 0x00000000ff037424 */ /* 0x000fc800078e00ff */
[----:B------:R-:W-:Y:S05]  /*36f30*/  RET.REL.NODEC R2 `(matmul_kernel) ;  /* 0xfffffc9002307950 */ /* 0x000fea0003c3ffff */
.L_x_17:
[----:B------:R-:W-:-:S00]  /*36f40*/  BRA `(.L_x_17) ;  /* 0xfffffffc00fc7947 */ /* 0x000fc0000383ffff */
[----:B------:R-:W-:-:S00]  /*36f50*/  NOP ;  /* 0x0000000000007918 */ /* 0x000fc00000000000 */
        /* <DEDUP_REMOVED lines=10> */
.L_x_20:


//--------------------- .nv.shared.matmul_kernel  --------------------------
	.section	.nv.shared.matmul_kernel,"aw",@nobits
	.sectionflags	@""
	.align	16
	.zero		1024


//--------------------- .nv.shared.reserved.0     --------------------------
	.section	.nv.shared.reserved.0,"aw",@nobits
	.align	8
	.weak		__nv_reservedSMEM_offset_0_alias
	.size		__nv_reservedSMEM_offset_0_alias, 0, 64
	.other		__nv_reservedSMEM_offset_0_alias,@"STO_CUDA_RESERVED_SHARED STV_DEFAULT"
__nv_reservedSMEM_offset_0_alias:
	.zero		0
.nv.shared.reserved.0:
	.zero		64
	.weak		__nv_reservedSMEM_allocation_phase
	.type		__nv_reservedSMEM_allocation_phase,@object
	.size		__nv_reservedSMEM_allocation_phase,(.L_0 - __nv_reservedSMEM_allocation_phase)
__nv_reservedSMEM_allocation_phase:
	.zero		1
.L_0:
	.zero		7
	.weak		__nv_reservedSMEM_devtool_atexit_pc
	.type		__nv_reservedSMEM_devtool_atexit_pc,@object
	.size		__nv_reservedSMEM_devtool_atexit_pc,(__nv_reservedSMEM_allocation_mask - __nv_reservedSMEM_devtool_atexit_pc)
__nv_reservedSMEM_devtool_atexit_pc:
	.zero		8
	.weak		__nv_reservedSMEM_allocation_mask
	.type		__nv_reservedSMEM_allocation_mask,@object
	.size		__nv_reservedSMEM_allocation_mask,(.L_2 - __nv_reservedSMEM_allocation_mask)
__nv_reservedSMEM_allocation_mask:
	.zero		4
.L_2:


//--------------------- .nv.constant0.matmul_kernel --------------------------
	.section	.nv.constant0.matmul_kernel,"a",@progbits
	.sectionflags	@""
	.align	4
.nv.constant0.matmul_kernel:
	.zero		976


//--------------------- SYMBOLS --------------------------

	.type		.nv.reservedSmem.offset0,@object
	.size		.nv.reservedSmem.offset0,0x4
	.type		.nv.reservedSmem.cap,@object
	.size		.nv.reservedSmem.cap,0x4
